	.target	sm_90a

	.elftype	@"ET_EXEC"


//--------------------- .note.nv.tkinfo           --------------------------
	.section	.note.nv.tkinfo,"",@"SHT_NOTE"
	.sectionflags	@"SHF_NOTE_NV_TKINFO"
	.tkinfo
        /*0018*/ 	.word	0x00000002
        /*0030*/ 	.string	""
        /*0030*/ 	.string	"ptxas"
        /*0030*/ 	.string	"Cuda compilation tools, release 13.0, V13.0.88"
        /*0030*/ 	.string	"Build cuda_13.0.r13.0/compiler.36424714_0"
        /*0030*/ 	.string	"-arch sm_90a -m 64 "



//--------------------- .note.nv.cuinfo           --------------------------
	.section	.note.nv.cuinfo,"",@"SHT_NOTE"
	.sectionflags	@"SHF_NOTE_NV_CUINFO"
        /*0018*/ 	.short	0x0002
        /*001a*/ 	.short	0x005a
        /*001c*/ 	.short	0x0082
	.zero		2


//--------------------- .nv.info                  --------------------------
	.section	.nv.info,"",@"SHT_CUDA_INFO"
	.align	4


	//----- nvinfo : EIATTR_REGCOUNT
	.align		4
        /*0000*/ 	.byte	0x04, 0x2f
        /*0002*/ 	.short	(.L_12 - .L_11)
	.align		4
.L_11:
        /*0004*/ 	.word	index@(_ZN5flash25flash_bwd_dot_do_o_kernelILb1E23Flash_bwd_kernel_traitsILi32ELi128ELi128ELi8ELi4ELi4ELi4ELb0ELb0EN7cutlass10bfloat16_tE19Flash_kernel_traitsILi32ELi128ELi128ELi8ES3_EEEEvNS_16Flash_bwd_paramsE)
        /*0008*/ 	.word	0x00000020


	//----- nvinfo : EIATTR_FRAME_SIZE
	.align		4
.L_12:
        /*000c*/ 	.byte	0x04, 0x11
        /*000e*/ 	.short	(.L_14 - .L_13)
	.align		4
.L_13:
        /*0010*/ 	.word	index@(_ZN5flash25flash_bwd_dot_do_o_kernelILb1E23Flash_bwd_kernel_traitsILi32ELi128ELi128ELi8ELi4ELi4ELi4ELb0ELb0EN7cutlass10bfloat16_tE19Flash_kernel_traitsILi32ELi128ELi128ELi8ES3_EEEEvNS_16Flash_bwd_paramsE)
        /*0014*/ 	.word	0x00000000


	//----- nvinfo : EIATTR_REGCOUNT
	.align		4
.L_14:
        /*0018*/ 	.byte	0x04, 0x2f
        /*001a*/ 	.short	(.L_16 - .L_15)
	.align		4
.L_15:
        /*001c*/ 	.word	index@(_ZN5flash25flash_bwd_dot_do_o_kernelILb0E23Flash_bwd_kernel_traitsILi32ELi128ELi128ELi8ELi4ELi4ELi4ELb0ELb0EN7cutlass10bfloat16_tE19Flash_kernel_traitsILi32ELi128ELi128ELi8ES3_EEEEvNS_16Flash_bwd_paramsE)
        /*0020*/ 	.word	0x00000020


	//----- nvinfo : EIATTR_FRAME_SIZE
	.align		4
.L_16:
        /*0024*/ 	.byte	0x04, 0x11
        /*0026*/ 	.short	(.L_18 - .L_17)
	.align		4
.L_17:
        /*0028*/ 	.word	index@(_ZN5flash25flash_bwd_dot_do_o_kernelILb0E23Flash_bwd_kernel_traitsILi32ELi128ELi128ELi8ELi4ELi4ELi4ELb0ELb0EN7cutlass10bfloat16_tE19Flash_kernel_traitsILi32ELi128ELi128ELi8ES3_EEEEvNS_16Flash_bwd_paramsE)
        /*002c*/ 	.word	0x00000000


	//----- nvinfo : EIATTR_REGCOUNT
	.align		4
.L_18:
        /*0030*/ 	.byte	0x04, 0x2f
        /*0032*/ 	.short	(.L_20 - .L_19)
	.align		4
.L_19:
        /*0034*/ 	.word	index@(_ZN5flash44flash_bwd_dq_dk_dv_loop_seqk_parallel_kernelI23Flash_bwd_kernel_traitsILi32ELi128ELi128ELi8ELi4ELi4ELi4ELb0ELb0EN7cutlass10bfloat16_tE19Flash_kernel_traitsILi32ELi128ELi128ELi8ES3_EELb0ELb1ELb0ELb1ELb0ELb0ELb1EEEvNS_16Flash_bwd_paramsE)
        /*0038*/ 	.word	0x000000ff


	//----- nvinfo : EIATTR_FRAME_SIZE
	.align		4
.L_20:
        /*003c*/ 	.byte	0x04, 0x11
        /*003e*/ 	.short	(.L_22 - .L_21)
	.align		4
.L_21:
        /*0040*/ 	.word	index@(_ZN5flash44flash_bwd_dq_dk_dv_loop_seqk_parallel_kernelI23Flash_bwd_kernel_traitsILi32ELi128ELi128ELi8ELi4ELi4ELi4ELb0ELb0EN7cutlass10bfloat16_tE19Flash_kernel_traitsILi32ELi128ELi128ELi8ES3_EELb0ELb1ELb0ELb1ELb0ELb0ELb1EEEvNS_16Flash_bwd_paramsE)
        /*0044*/ 	.word	0x00000128


	//----- nvinfo : EIATTR_REGCOUNT
	.align		4
.L_22:
        /*0048*/ 	.byte	0x04, 0x2f
        /*004a*/ 	.short	(.L_24 - .L_23)
	.align		4
.L_23:
        /*004c*/ 	.word	index@(_ZN5flash44flash_bwd_dq_dk_dv_loop_seqk_parallel_kernelI23Flash_bwd_kernel_traitsILi32ELi128ELi128ELi8ELi4ELi4ELi4ELb0ELb0EN7cutlass10bfloat16_tE19Flash_kernel_traitsILi32ELi128ELi128ELi8ES3_EELb1ELb1ELb0ELb1ELb0ELb0ELb0EEEvNS_16Flash_bwd_paramsE)
        /*0050*/ 	.word	0x000000ff


	//----- nvinfo : EIATTR_FRAME_SIZE
	.align		4
.L_24:
        /*0054*/ 	.byte	0x04, 0x11
        /*0056*/ 	.short	(.L_26 - .L_25)
	.align		4
.L_25:
        /*0058*/ 	.word	index@(_ZN5flash44flash_bwd_dq_dk_dv_loop_seqk_parallel_kernelI23Flash_bwd_kernel_traitsILi32ELi128ELi128ELi8ELi4ELi4ELi4ELb0ELb0EN7cutlass10bfloat16_tE19Flash_kernel_traitsILi32ELi128ELi128ELi8ES3_EELb1ELb1ELb0ELb1ELb0ELb0ELb0EEEvNS_16Flash_bwd_paramsE)
        /*005c*/ 	.word	0x00000008


	//----- nvinfo : EIATTR_REGCOUNT
	.align		4
.L_26:
        /*0060*/ 	.byte	0x04, 0x2f
        /*0062*/ 	.short	(.L_28 - .L_27)
	.align		4
.L_27:
        /*0064*/ 	.word	index@(_ZN5flash44flash_bwd_dq_dk_dv_loop_seqk_parallel_kernelI23Flash_bwd_kernel_traitsILi32ELi128ELi128ELi8ELi4ELi4ELi4ELb0ELb0EN7cutlass10bfloat16_tE19Flash_kernel_traitsILi32ELi128ELi128ELi8ES3_EELb0ELb1ELb0ELb0ELb0ELb1ELb1EEEvNS_16Flash_bwd_paramsE)
        /*0068*/ 	.word	0x000000ff


	//----- nvinfo : EIATTR_FRAME_SIZE
	.align		4
.L_28:
        /*006c*/ 	.byte	0x04, 0x11
        /*006e*/ 	.short	(.L_30 - .L_29)
	.align		4
.L_29:
        /*0070*/ 	.word	index@(_ZN5flash44flash_bwd_dq_dk_dv_loop_seqk_parallel_kernelI23Flash_bwd_kernel_traitsILi32ELi128ELi128ELi8ELi4ELi4ELi4ELb0ELb0EN7cutlass10bfloat16_tE19Flash_kernel_traitsILi32ELi128ELi128ELi8ES3_EELb0ELb1ELb0ELb0ELb0ELb1ELb1EEEvNS_16Flash_bwd_paramsE)
        /*0074*/ 	.word	0x00000088


	//----- nvinfo : EIATTR_REGCOUNT
	.align		4
.L_30:
        /*0078*/ 	.byte	0x04, 0x2f
        /*007a*/ 	.short	(.L_32 - .L_31)
	.align		4
.L_31:
        /*007c*/ 	.word	index@(_ZN5flash44flash_bwd_dq_dk_dv_loop_seqk_parallel_kernelI23Flash_bwd_kernel_traitsILi32ELi128ELi128ELi8ELi4ELi4ELi4ELb0ELb0EN7cutlass10bfloat16_tE19Flash_kernel_traitsILi32ELi128ELi128ELi8ES3_EELb1ELb1ELb0ELb0ELb0ELb1ELb0EEEvNS_16Flash_bwd_paramsE)
        /*0080*/ 	.word	0x000000fd


	//----- nvinfo : EIATTR_FRAME_SIZE
	.align		4
.L_32:
        /*0084*/ 	.byte	0x04, 0x11
        /*0086*/ 	.short	(.L_34 - .L_33)
	.align		4
.L_33:
        /*0088*/ 	.word	index@(_ZN5flash44flash_bwd_dq_dk_dv_loop_seqk_parallel_kernelI23Flash_bwd_kernel_traitsILi32ELi128ELi128ELi8ELi4ELi4ELi4ELb0ELb0EN7cutlass10bfloat16_tE19Flash_kernel_traitsILi32ELi128ELi128ELi8ES3_EELb1ELb1ELb0ELb0ELb0ELb1ELb0EEEvNS_16Flash_bwd_paramsE)
        /*008c*/ 	.word	0x00000000


	//----- nvinfo : EIATTR_REGCOUNT
	.align		4
.L_34:
        /*0090*/ 	.byte	0x04, 0x2f
        /*0092*/ 	.short	(.L_36 - .L_35)
	.align		4
.L_35:
        /*0094*/ 	.word	index@(_ZN5flash44flash_bwd_dq_dk_dv_loop_seqk_parallel_kernelI23Flash_bwd_kernel_traitsILi32ELi128ELi128ELi8ELi4ELi4ELi4ELb0ELb0EN7cutlass10bfloat16_tE19Flash_kernel_traitsILi32ELi128ELi128ELi8ES3_EELb0ELb1ELb0ELb0ELb1ELb1ELb1EEEvNS_16Flash_bwd_paramsE)
        /*0098*/ 	.word	0x000000ff


	//----- nvinfo : EIATTR_FRAME_SIZE
	.align		4
.L_36:
        /*009c*/ 	.byte	0x04, 0x11
        /*009e*/ 	.short	(.L_38 - .L_37)
	.align		4
.L_37:
        /*00a0*/ 	.word	index@(_ZN5flash44flash_bwd_dq_dk_dv_loop_seqk_parallel_kernelI23Flash_bwd_kernel_traitsILi32ELi128ELi128ELi8ELi4ELi4ELi4ELb0ELb0EN7cutlass10bfloat16_tE19Flash_kernel_traitsILi32ELi128ELi128ELi8ES3_EELb0ELb1ELb0ELb0ELb1ELb1ELb1EEEvNS_16Flash_bwd_paramsE)
        /*00a4*/ 	.word	0x00000088


	//----- nvinfo : EIATTR_REGCOUNT
	.align		4
.L_38:
        /*00a8*/ 	.byte	0x04, 0x2f
        /*00aa*/ 	.short	(.L_40 - .L_39)
	.align		4
.L_39:
        /*00ac*/ 	.word	index@(_ZN5flash44flash_bwd_dq_dk_dv_loop_seqk_parallel_kernelI23Flash_bwd_kernel_traitsILi32ELi128ELi128ELi8ELi4ELi4ELi4ELb0ELb0EN7cutlass10bfloat16_tE19Flash_kernel_traitsILi32ELi128ELi128ELi8ES3_EELb1ELb1ELb0ELb0ELb1ELb1ELb0EEEvNS_16Flash_bwd_paramsE)
        /*00b0*/ 	.word	0x000000f8


	//----- nvinfo : EIATTR_FRAME_SIZE
	.align		4
.L_40:
        /*00b4*/ 	.byte	0x04, 0x11
        /*00b6*/ 	.short	(.L_42 - .L_41)
	.align		4
.L_41:
        /*00b8*/ 	.word	index@(_ZN5flash44flash_bwd_dq_dk_dv_loop_seqk_parallel_kernelI23Flash_bwd_kernel_traitsILi32ELi128ELi128ELi8ELi4ELi4ELi4ELb0ELb0EN7cutlass10bfloat16_tE19Flash_kernel_traitsILi32ELi128ELi128ELi8ES3_EELb1ELb1ELb0ELb0ELb1ELb1ELb0EEEvNS_16Flash_bwd_paramsE)
        /*00bc*/ 	.word	0x00000000


	//----- nvinfo : EIATTR_REGCOUNT
	.align		4
.L_42:
        /*00c0*/ 	.byte	0x04, 0x2f
        /*00c2*/ 	.short	(.L_44 - .L_43)
	.align		4
.L_43:
        /*00c4*/ 	.word	index@(_ZN5flash44flash_bwd_dq_dk_dv_loop_seqk_parallel_kernelI23Flash_bwd_kernel_traitsILi32ELi128ELi128ELi8ELi4ELi4ELi4ELb0ELb0EN7cutlass10bfloat16_tE19Flash_kernel_traitsILi32ELi128ELi128ELi8ES3_EELb0ELb1ELb0ELb0ELb0ELb0ELb1EEEvNS_16Flash_bwd_paramsE)
        /*00c8*/ 	.word	0x000000ff


	//----- nvinfo : EIATTR_FRAME_SIZE
	.align		4
.L_44:
        /*00cc*/ 	.byte	0x04, 0x11
        /*00ce*/ 	.short	(.L_46 - .L_45)
	.align		4
.L_45:
        /*00d0*/ 	.word	index@(_ZN5flash44flash_bwd_dq_dk_dv_loop_seqk_parallel_kernelI23Flash_bwd_kernel_traitsILi32ELi128ELi128ELi8ELi4ELi4ELi4ELb0ELb0EN7cutlass10bfloat16_tE19Flash_kernel_traitsILi32ELi128ELi128ELi8ES3_EELb0ELb1ELb0ELb0ELb0ELb0ELb1EEEvNS_16Flash_bwd_paramsE)
        /*00d4*/ 	.word	0x00000098


	//----- nvinfo : EIATTR_REGCOUNT
	.align		4
.L_46:
        /*00d8*/ 	.byte	0x04, 0x2f
        /*00da*/ 	.short	(.L_48 - .L_47)
	.align		4
.L_47:
        /*00dc*/ 	.word	index@(_ZN5flash44flash_bwd_dq_dk_dv_loop_seqk_parallel_kernelI23Flash_bwd_kernel_traitsILi32ELi128ELi128ELi8ELi4ELi4ELi4ELb0ELb0EN7cutlass10bfloat16_tE19Flash_kernel_traitsILi32ELi128ELi128ELi8ES3_EELb1ELb1ELb0ELb0ELb0ELb0ELb0EEEvNS_16Flash_bwd_paramsE)
        /*00e0*/ 	.word	0x000000ff


	//----- nvinfo : EIATTR_FRAME_SIZE
	.align		4
.L_48:
        /*00e4*/ 	.byte	0x04, 0x11
        /*00e6*/ 	.short	(.L_50 - .L_49)
	.align		4
.L_49:
        /*00e8*/ 	.word	index@(_ZN5flash44flash_bwd_dq_dk_dv_loop_seqk_parallel_kernelI23Flash_bwd_kernel_traitsILi32ELi128ELi128ELi8ELi4ELi4ELi4ELb0ELb0EN7cutlass10bfloat16_tE19Flash_kernel_traitsILi32ELi128ELi128ELi8ES3_EELb1ELb1ELb0ELb0ELb0ELb0ELb0EEEvNS_16Flash_bwd_paramsE)
        /*00ec*/ 	.word	0x00000000


	//----- nvinfo : EIATTR_REGCOUNT
	.align		4
.L_50:
        /*00f0*/ 	.byte	0x04, 0x2f
        /*00f2*/ 	.short	(.L_52 - .L_51)
	.align		4
.L_51:
        /*00f4*/ 	.word	index@(_ZN5flash27flash_bwd_convert_dq_kernelI23Flash_bwd_kernel_traitsILi32ELi128ELi128ELi8ELi4ELi4ELi4ELb0ELb0EN7cutlass10bfloat16_tE19Flash_kernel_traitsILi32ELi128ELi128ELi8ES3_EEEEvNS_16Flash_bwd_paramsEi)
        /*00f8*/ 	.word	0x00000028


	//----- nvinfo : EIATTR_FRAME_SIZE
	.align		4
.L_52:
        /*00fc*/ 	.byte	0x04, 0x11
        /*00fe*/ 	.short	(.L_54 - .L_53)
	.align		4
.L_53:
        /*0100*/ 	.word	index@(_ZN5flash27flash_bwd_convert_dq_kernelI23Flash_bwd_kernel_traitsILi32ELi128ELi128ELi8ELi4ELi4ELi4ELb0ELb0EN7cutlass10bfloat16_tE19Flash_kernel_traitsILi32ELi128ELi128ELi8ES3_EEEEvNS_16Flash_bwd_paramsEi)
        /*0104*/ 	.word	0x00000000


	//----- nvinfo : EIATTR_REGCOUNT
	.align		4
.L_54:
        /*0108*/ 	.byte	0x04, 0x2f
        /*010a*/ 	.short	(.L_56 - .L_55)
	.align		4
.L_55:
        /*010c*/ 	.word	index@(_ZN5flash25flash_bwd_dot_do_o_kernelILb1E23Flash_bwd_kernel_traitsILi32ELi128ELi128ELi8ELi4ELi4ELi4ELb1ELb0EN7cutlass10bfloat16_tE19Flash_kernel_traitsILi32ELi128ELi128ELi8ES3_EEEEvNS_16Flash_bwd_paramsE)
        /*0110*/ 	.word	0x00000020


	//----- nvinfo : EIATTR_FRAME_SIZE
	.align		4
.L_56:
        /*0114*/ 	.byte	0x04, 0x11
        /*0116*/ 	.short	(.L_58 - .L_57)
	.align		4
.L_57:
        /*0118*/ 	.word	index@(_ZN5flash25flash_bwd_dot_do_o_kernelILb1E23Flash_bwd_kernel_traitsILi32ELi128ELi128ELi8ELi4ELi4ELi4ELb1ELb0EN7cutlass10bfloat16_tE19Flash_kernel_traitsILi32ELi128ELi128ELi8ES3_EEEEvNS_16Flash_bwd_paramsE)
        /*011c*/ 	.word	0x00000000


	//----- nvinfo : EIATTR_REGCOUNT
	.align		4
.L_58:
        /*0120*/ 	.byte	0x04, 0x2f
        /*0122*/ 	.short	(.L_60 - .L_59)
	.align		4
.L_59:
        /*0124*/ 	.word	index@(_ZN5flash25flash_bwd_dot_do_o_kernelILb0E23Flash_bwd_kernel_traitsILi32ELi128ELi128ELi8ELi4ELi4ELi4ELb1ELb0EN7cutlass10bfloat16_tE19Flash_kernel_traitsILi32ELi128ELi128ELi8ES3_EEEEvNS_16Flash_bwd_paramsE)
        /*0128*/ 	.word	0x00000020


	//----- nvinfo : EIATTR_FRAME_SIZE
	.align		4
.L_60:
        /*012c*/ 	.byte	0x04, 0x11
        /*012e*/ 	.short	(.L_62 - .L_61)
	.align		4
.L_61:
        /*0130*/ 	.word	index@(_ZN5flash25flash_bwd_dot_do_o_kernelILb0E23Flash_bwd_kernel_traitsILi32ELi128ELi128ELi8ELi4ELi4ELi4ELb1ELb0EN7cutlass10bfloat16_tE19Flash_kernel_traitsILi32ELi128ELi128ELi8ES3_EEEEvNS_16Flash_bwd_paramsE)
        /*0134*/ 	.word	0x00000000


	//----- nvinfo : EIATTR_REGCOUNT
	.align		4
.L_62:
        /*0138*/ 	.byte	0x04, 0x2f
        /*013a*/ 	.short	(.L_64 - .L_63)
	.align		4
.L_63:
        /*013c*/ 	.word	index@(_ZN5flash44flash_bwd_dq_dk_dv_loop_seqk_parallel_kernelI23Flash_bwd_kernel_traitsILi32ELi128ELi128ELi8ELi4ELi4ELi4ELb1ELb0EN7cutlass10bfloat16_tE19Flash_kernel_traitsILi32ELi128ELi128ELi8ES3_EELb0ELb1ELb0ELb1ELb0ELb0ELb1EEEvNS_16Flash_bwd_paramsE)
        /*0140*/ 	.word	0x000000ff


	//----- nvinfo : EIATTR_FRAME_SIZE
	.align		4
.L_64:
        /*0144*/ 	.byte	0x04, 0x11
        /*0146*/ 	.short	(.L_66 - .L_65)
	.align		4
.L_65:
        /*0148*/ 	.word	index@(_ZN5flash44flash_bwd_dq_dk_dv_loop_seqk_parallel_kernelI23Flash_bwd_kernel_traitsILi32ELi128ELi128ELi8ELi4ELi4ELi4ELb1ELb0EN7cutlass10bfloat16_tE19Flash_kernel_traitsILi32ELi128ELi128ELi8ES3_EELb0ELb1ELb0ELb1ELb0ELb0ELb1EEEvNS_16Flash_bwd_paramsE)
        /*014c*/ 	.word	0x00000108


	//----- nvinfo : EIATTR_REGCOUNT
	.align		4
.L_66:
        /*0150*/ 	.byte	0x04, 0x2f
        /*0152*/ 	.short	(.L_68 - .L_67)
	.align		4
.L_67:
        /*0154*/ 	.word	index@(_ZN5flash44flash_bwd_dq_dk_dv_loop_seqk_parallel_kernelI23Flash_bwd_kernel_traitsILi32ELi128ELi128ELi8ELi4ELi4ELi4ELb1ELb0EN7cutlass10bfloat16_tE19Flash_kernel_traitsILi32ELi128ELi128ELi8ES3_EELb1ELb1ELb0ELb1ELb0ELb0ELb0EEEvNS_16Flash_bwd_paramsE)
        /*0158*/ 	.word	0x000000ff


	//----- nvinfo : EIATTR_FRAME_SIZE
	.align		4
.L_68:
        /*015c*/ 	.byte	0x04, 0x11
        /*015e*/ 	.short	(.L_70 - .L_69)
	.align		4
.L_69:
        /*0160*/ 	.word	index@(_ZN5flash44flash_bwd_dq_dk_dv_loop_seqk_parallel_kernelI23Flash_bwd_kernel_traitsILi32ELi128ELi128ELi8ELi4ELi4ELi4ELb1ELb0EN7cutlass10bfloat16_tE19Flash_kernel_traitsILi32ELi128ELi128ELi8ES3_EELb1ELb1ELb0ELb1ELb0ELb0ELb0EEEvNS_16Flash_bwd_paramsE)
        /*0164*/ 	.word	0x00000078


	//----- nvinfo : EIATTR_REGCOUNT
	.align		4
.L_70:
        /*0168*/ 	.byte	0x04, 0x2f
        /*016a*/ 	.short	(.L_72 - .L_71)
	.align		4
.L_71:
        /*016c*/ 	.word	index@(_ZN5flash44flash_bwd_dq_dk_dv_loop_seqk_parallel_kernelI23Flash_bwd_kernel_traitsILi32ELi128ELi128ELi8ELi4ELi4ELi4ELb1ELb0EN7cutlass10bfloat16_tE19Flash_kernel_traitsILi32ELi128ELi128ELi8ES3_EELb0ELb1ELb0ELb0ELb0ELb1ELb1EEEvNS_16Flash_bwd_paramsE)
        /*0170*/ 	.word	0x000000ff


	//----- nvinfo : EIATTR_FRAME_SIZE
	.align		4
.L_72:
        /*0174*/ 	.byte	0x04, 0x11
        /*0176*/ 	.short	(.L_74 - .L_73)
	.align		4
.L_73:
        /*0178*/ 	.word	index@(_ZN5flash44flash_bwd_dq_dk_dv_loop_seqk_parallel_kernelI23Flash_bwd_kernel_traitsILi32ELi128ELi128ELi8ELi4ELi4ELi4ELb1ELb0EN7cutlass10bfloat16_tE19Flash_kernel_traitsILi32ELi128ELi128ELi8ES3_EELb0ELb1ELb0ELb0ELb0ELb1ELb1EEEvNS_16Flash_bwd_paramsE)
        /*017c*/ 	.word	0x00000100


	//----- nvinfo : EIATTR_REGCOUNT
	.align		4
.L_74:
        /*0180*/ 	.byte	0x04, 0x2f
        /*0182*/ 	.short	(.L_76 - .L_75)
	.align		4
.L_75:
        /*0184*/ 	.word	index@(_ZN5flash44flash_bwd_dq_dk_dv_loop_seqk_parallel_kernelI23Flash_bwd_kernel_traitsILi32ELi128ELi128ELi8ELi4ELi4ELi4ELb1ELb0EN7cutlass10bfloat16_tE19Flash_kernel_traitsILi32ELi128ELi128ELi8ES3_EELb1ELb1ELb0ELb0ELb0ELb1ELb0EEEvNS_16Flash_bwd_paramsE)
        /*0188*/ 	.word	0x000000ff


	//----- nvinfo : EIATTR_FRAME_SIZE
	.align		4
.L_76:
        /*018c*/ 	.byte	0x04, 0x11
        /*018e*/ 	.short	(.L_78 - .L_77)
	.align		4
.L_77:
        /*0190*/ 	.word	index@(_ZN5flash44flash_bwd_dq_dk_dv_loop_seqk_parallel_kernelI23Flash_bwd_kernel_traitsILi32ELi128ELi128ELi8ELi4ELi4ELi4ELb1ELb0EN7cutlass10bfloat16_tE19Flash_kernel_traitsILi32ELi128ELi128ELi8ES3_EELb1ELb1ELb0ELb0ELb0ELb1ELb0EEEvNS_16Flash_bwd_paramsE)
        /*0194*/ 	.word	0x00000000


	//----- nvinfo : EIATTR_REGCOUNT
	.align		4
.L_78:
        /*0198*/ 	.byte	0x04, 0x2f
        /*019a*/ 	.short	(.L_80 - .L_79)
	.align		4
.L_79:
        /*019c*/ 	.word	index@(_ZN5flash44flash_bwd_dq_dk_dv_loop_seqk_parallel_kernelI23Flash_bwd_kernel_traitsILi32ELi128ELi128ELi8ELi4ELi4ELi4ELb1ELb0EN7cutlass10bfloat16_tE19Flash_kernel_traitsILi32ELi128ELi128ELi8ES3_EELb0ELb1ELb0ELb0ELb1ELb1ELb1EEEvNS_16Flash_bwd_paramsE)
        /*01a0*/ 	.word	0x000000ff


	//----- nvinfo : EIATTR_FRAME_SIZE
	.align		4
.L_80:
        /*01a4*/ 	.byte	0x04, 0x11
        /*01a6*/ 	.short	(.L_82 - .L_81)
	.align		4
.L_81:
        /*01a8*/ 	.word	index@(_ZN5flash44flash_bwd_dq_dk_dv_loop_seqk_parallel_kernelI23Flash_bwd_kernel_traitsILi32ELi128ELi128ELi8ELi4ELi4ELi4ELb1ELb0EN7cutlass10bfloat16_tE19Flash_kernel_traitsILi32ELi128ELi128ELi8ES3_EELb0ELb1ELb0ELb0ELb1ELb1ELb1EEEvNS_16Flash_bwd_paramsE)
        /*01ac*/ 	.word	0x000000f8


	//----- nvinfo : EIATTR_REGCOUNT
	.align		4
.L_82:
        /*01b0*/ 	.byte	0x04, 0x2f
        /*01b2*/ 	.short	(.L_84 - .L_83)
	.align		4
.L_83:
        /*01b4*/ 	.word	index@(_ZN5flash44flash_bwd_dq_dk_dv_loop_seqk_parallel_kernelI23Flash_bwd_kernel_traitsILi32ELi128ELi128ELi8ELi4ELi4ELi4ELb1ELb0EN7cutlass10bfloat16_tE19Flash_kernel_traitsILi32ELi128ELi128ELi8ES3_EELb1ELb1ELb0ELb0ELb1ELb1ELb0EEEvNS_16Flash_bwd_paramsE)
        /*01b8*/ 	.word	0x000000fe


	//----- nvinfo : EIATTR_FRAME_SIZE
	.align		4
.L_84:
        /*01bc*/ 	.byte	0x04, 0x11
        /*01be*/ 	.short	(.L_86 - .L_85)
	.align		4
.L_85:
        /*01c0*/ 	.word	index@(_ZN5flash44flash_bwd_dq_dk_dv_loop_seqk_parallel_kernelI23Flash_bwd_kernel_traitsILi32ELi128ELi128ELi8ELi4ELi4ELi4ELb1ELb0EN7cutlass10bfloat16_tE19Flash_kernel_traitsILi32ELi128ELi128ELi8ES3_EELb1ELb1ELb0ELb0ELb1ELb1ELb0EEEvNS_16Flash_bwd_paramsE)
        /*01c4*/ 	.word	0x00000000


	//----- nvinfo : EIATTR_REGCOUNT
	.align		4
.L_86:
        /*01c8*/ 	.byte	0x04, 0x2f
        /*01ca*/ 	.short	(.L_88 - .L_87)
	.align		4
.L_87:
        /*01cc*/ 	.word	index@(_ZN5flash44flash_bwd_dq_dk_dv_loop_seqk_parallel_kernelI23Flash_bwd_kernel_traitsILi32ELi128ELi128ELi8ELi4ELi4ELi4ELb1ELb0EN7cutlass10bfloat16_tE19Flash_kernel_traitsILi32ELi128ELi128ELi8ES3_EELb0ELb1ELb0ELb0ELb0ELb0ELb1EEEvNS_16Flash_bwd_paramsE)
        /*01d0*/ 	.word	0x000000ff


	//----- nvinfo : EIATTR_FRAME_SIZE
	.align		4
.L_88:
        /*01d4*/ 	.byte	0x04, 0x11
        /*01d6*/ 	.short	(.L_90 - .L_89)
	.align		4
.L_89:
        /*01d8*/ 	.word	index@(_ZN5flash44flash_bwd_dq_dk_dv_loop_seqk_parallel_kernelI23Flash_bwd_kernel_traitsILi32ELi128ELi128ELi8ELi4ELi4ELi4ELb1ELb0EN7cutlass10bfloat16_tE19Flash_kernel_traitsILi32ELi128ELi128ELi8ES3_EELb0ELb1ELb0ELb0ELb0ELb0ELb1EEEvNS_16Flash_bwd_paramsE)
        /*01dc*/ 	.word	0x00000108


	//----- nvinfo : EIATTR_REGCOUNT
	.align		4
.L_90:
        /*01e0*/ 	.byte	0x04, 0x2f
        /*01e2*/ 	.short	(.L_92 - .L_91)
	.align		4
.L_91:
        /*01e4*/ 	.word	index@(_ZN5flash44flash_bwd_dq_dk_dv_loop_seqk_parallel_kernelI23Flash_bwd_kernel_traitsILi32ELi128ELi128ELi8ELi4ELi4ELi4ELb1ELb0EN7cutlass10bfloat16_tE19Flash_kernel_traitsILi32ELi128ELi128ELi8ES3_EELb1ELb1ELb0ELb0ELb0ELb0ELb0EEEvNS_16Flash_bwd_paramsE)
        /*01e8*/ 	.word	0x000000ff


	//----- nvinfo : EIATTR_FRAME_SIZE
	.align		4
.L_92:
        /*01ec*/ 	.byte	0x04, 0x11
        /*01ee*/ 	.short	(.L_94 - .L_93)
	.align		4
.L_93:
        /*01f0*/ 	.word	index@(_ZN5flash44flash_bwd_dq_dk_dv_loop_seqk_parallel_kernelI23Flash_bwd_kernel_traitsILi32ELi128ELi128ELi8ELi4ELi4ELi4ELb1ELb0EN7cutlass10bfloat16_tE19Flash_kernel_traitsILi32ELi128ELi128ELi8ES3_EELb1ELb1ELb0ELb0ELb0ELb0ELb0EEEvNS_16Flash_bwd_paramsE)
        /*01f4*/ 	.word	0x00000000


	//----- nvinfo : EIATTR_REGCOUNT
	.align		4
.L_94:
        /*01f8*/ 	.byte	0x04, 0x2f
        /*01fa*/ 	.short	(.L_96 - .L_95)
	.align		4
.L_95:
        /*01fc*/ 	.word	index@(_ZN5flash27flash_bwd_convert_dq_kernelI23Flash_bwd_kernel_traitsILi32ELi128ELi128ELi8ELi4ELi4ELi4ELb1ELb0EN7cutlass10bfloat16_tE19Flash_kernel_traitsILi32ELi128ELi128ELi8ES3_EEEEvNS_16Flash_bwd_paramsEi)
        /*0200*/ 	.word	0x00000028


	//----- nvinfo : EIATTR_FRAME_SIZE
	.align		4
.L_96:
        /*0204*/ 	.byte	0x04, 0x11
        /*0206*/ 	.short	(.L_98 - .L_97)
	.align		4
.L_97:
        /*0208*/ 	.word	index@(_ZN5flash27flash_bwd_convert_dq_kernelI23Flash_bwd_kernel_traitsILi32ELi128ELi128ELi8ELi4ELi4ELi4ELb1ELb0EN7cutlass10bfloat16_tE19Flash_kernel_traitsILi32ELi128ELi128ELi8ES3_EEEEvNS_16Flash_bwd_paramsEi)
        /*020c*/ 	.word	0x00000000


	//----- nvinfo : EIATTR_REGCOUNT
	.align		4
.L_98:
        /*0210*/ 	.byte	0x04, 0x2f
        /*0212*/ 	.short	(.L_100 - .L_99)
	.align		4
.L_99:
        /*0214*/ 	.word	index@(_ZN5flash44flash_bwd_dq_dk_dv_loop_seqk_parallel_kernelI23Flash_bwd_kernel_traitsILi32ELi128ELi128ELi8ELi4ELi4ELi4ELb1ELb0EN7cutlass10bfloat16_tE19Flash_kernel_traitsILi32ELi128ELi128ELi8ES3_EELb0ELb1ELb0ELb1ELb0ELb0ELb0EEEvNS_16Flash_bwd_paramsE)
        /*0218*/ 	.word	0x000000ff


	//----- nvinfo : EIATTR_FRAME_SIZE
	.align		4
.L_100:
        /*021c*/ 	.byte	0x04, 0x11
        /*021e*/ 	.short	(.L_102 - .L_101)
	.align		4
.L_101:
        /*0220*/ 	.word	index@(_ZN5flash44flash_bwd_dq_dk_dv_loop_seqk_parallel_kernelI23Flash_bwd_kernel_traitsILi32ELi128ELi128ELi8ELi4ELi4ELi4ELb1ELb0EN7cutlass10bfloat16_tE19Flash_kernel_traitsILi32ELi128ELi128ELi8ES3_EELb0ELb1ELb0ELb1ELb0ELb0ELb0EEEvNS_16Flash_bwd_paramsE)
        /*0224*/ 	.word	0x00000080


	//----- nvinfo : EIATTR_REGCOUNT
	.align		4
.L_102:
        /*0228*/ 	.byte	0x04, 0x2f
        /*022a*/ 	.short	(.L_104 - .L_103)
	.align		4
.L_103:
        /*022c*/ 	.word	index@(_ZN5flash44flash_bwd_dq_dk_dv_loop_seqk_parallel_kernelI23Flash_bwd_kernel_traitsILi32ELi128ELi128ELi8ELi4ELi4ELi4ELb1ELb0EN7cutlass10bfloat16_tE19Flash_kernel_traitsILi32ELi128ELi128ELi8ES3_EELb0ELb1ELb0ELb0ELb0ELb1ELb0EEEvNS_16Flash_bwd_paramsE)
        /*0230*/ 	.word	0x000000ff


	//----- nvinfo : EIATTR_FRAME_SIZE
	.align		4
.L_104:
        /*0234*/ 	.byte	0x04, 0x11
        /*0236*/ 	.short	(.L_106 - .L_105)
	.align		4
.L_105:
        /*0238*/ 	.word	index@(_ZN5flash44flash_bwd_dq_dk_dv_loop_seqk_parallel_kernelI23Flash_bwd_kernel_traitsILi32ELi128ELi128ELi8ELi4ELi4ELi4ELb1ELb0EN7cutlass10bfloat16_tE19Flash_kernel_traitsILi32ELi128ELi128ELi8ES3_EELb0ELb1ELb0ELb0ELb0ELb1ELb0EEEvNS_16Flash_bwd_paramsE)
        /*023c*/ 	.word	0x00000000


	//----- nvinfo : EIATTR_REGCOUNT
	.align		4
.L_106:
        /*0240*/ 	.byte	0x04, 0x2f
        /*0242*/ 	.short	(.L_108 - .L_107)
	.align		4
.L_107:
        /*0244*/ 	.word	index@(_ZN5flash44flash_bwd_dq_dk_dv_loop_seqk_parallel_kernelI23Flash_bwd_kernel_traitsILi32ELi128ELi128ELi8ELi4ELi4ELi4ELb1ELb0EN7cutlass10bfloat16_tE19Flash_kernel_traitsILi32ELi128ELi128ELi8ES3_EELb0ELb1ELb0ELb0ELb1ELb1ELb0EEEvNS_16Flash_bwd_paramsE)
        /*0248*/ 	.word	0x000000ff


	//----- nvinfo : EIATTR_FRAME_SIZE
	.align		4
.L_108:
        /*024c*/ 	.byte	0x04, 0x11
        /*024e*/ 	.short	(.L_110 - .L_109)
	.align		4
.L_109:
        /*0250*/ 	.word	index@(_ZN5flash44flash_bwd_dq_dk_dv_loop_seqk_parallel_kernelI23Flash_bwd_kernel_traitsILi32ELi128ELi128ELi8ELi4ELi4ELi4ELb1ELb0EN7cutlass10bfloat16_tE19Flash_kernel_traitsILi32ELi128ELi128ELi8ES3_EELb0ELb1ELb0ELb0ELb1ELb1ELb0EEEvNS_16Flash_bwd_paramsE)
        /*0254*/ 	.word	0x00000000


	//----- nvinfo : EIATTR_REGCOUNT
	.align		4
.L_110:
        /*0258*/ 	.byte	0x04, 0x2f
        /*025a*/ 	.short	(.L_112 - .L_111)
	.align		4
.L_111:
        /*025c*/ 	.word	index@(_ZN5flash44flash_bwd_dq_dk_dv_loop_seqk_parallel_kernelI23Flash_bwd_kernel_traitsILi32ELi128ELi128ELi8ELi4ELi4ELi4ELb1ELb0EN7cutlass10bfloat16_tE19Flash_kernel_traitsILi32ELi128ELi128ELi8ES3_EELb0ELb1ELb0ELb0ELb0ELb0ELb0EEEvNS_16Flash_bwd_paramsE)
        /*0260*/ 	.word	0x000000ff


	//----- nvinfo : EIATTR_FRAME_SIZE
	.align		4
.L_112:
        /*0264*/ 	.byte	0x04, 0x11
        /*0266*/ 	.short	(.L_114 - .L_113)
	.align		4
.L_113:
        /*0268*/ 	.word	index@(_ZN5flash44flash_bwd_dq_dk_dv_loop_seqk_parallel_kernelI23Flash_bwd_kernel_traitsILi32ELi128ELi128ELi8ELi4ELi4ELi4ELb1ELb0EN7cutlass10bfloat16_tE19Flash_kernel_traitsILi32ELi128ELi128ELi8ES3_EELb0ELb1ELb0ELb0ELb0ELb0ELb0EEEvNS_16Flash_bwd_paramsE)
        /*026c*/ 	.word	0x00000008


	//----- nvinfo : EIATTR_MIN_STACK_SIZE
	.align		4
.L_114:
        /*0270*/ 	.byte	0x04, 0x12
        /*0272*/ 	.short	(.L_116 - .L_115)
	.align		4
.L_115:
        /*0274*/ 	.word	index@(_ZN5flash44flash_bwd_dq_dk_dv_loop_seqk_parallel_kernelI23Flash_bwd_kernel_traitsILi32ELi128ELi128ELi8ELi4ELi4ELi4ELb1ELb0EN7cutlass10bfloat16_tE19Flash_kernel_traitsILi32ELi128ELi128ELi8ES3_EELb0ELb1ELb0ELb0ELb0ELb0ELb0EEEvNS_16Flash_bwd_paramsE)
        /*0278*/ 	.word	0x00000008


	//----- nvinfo : EIATTR_MIN_STACK_SIZE
	.align		4
.L_116:
        /*027c*/ 	.byte	0x04, 0x12
        /*027e*/ 	.short	(.L_118 - .L_117)
	.align		4
.L_117:
        /*0280*/ 	.word	index@(_ZN5flash44flash_bwd_dq_dk_dv_loop_seqk_parallel_kernelI23Flash_bwd_kernel_traitsILi32ELi128ELi128ELi8ELi4ELi4ELi4ELb1ELb0EN7cutlass10bfloat16_tE19Flash_kernel_traitsILi32ELi128ELi128ELi8ES3_EELb0ELb1ELb0ELb0ELb1ELb1ELb0EEEvNS_16Flash_bwd_paramsE)
        /*0284*/ 	.word	0x00000000


	//----- nvinfo : EIATTR_MIN_STACK_SIZE
	.align		4
.L_118:
        /*0288*/ 	.byte	0x04, 0x12
        /*028a*/ 	.short	(.L_120 - .L_119)
	.align		4
.L_119:
        /*028c*/ 	.word	index@(_ZN5flash44flash_bwd_dq_dk_dv_loop_seqk_parallel_kernelI23Flash_bwd_kernel_traitsILi32ELi128ELi128ELi8ELi4ELi4ELi4ELb1ELb0EN7cutlass10bfloat16_tE19Flash_kernel_traitsILi32ELi128ELi128ELi8ES3_EELb0ELb1ELb0ELb0ELb0ELb1ELb0EEEvNS_16Flash_bwd_paramsE)
        /*0290*/ 	.word	0x00000000


	//----- nvinfo : EIATTR_MIN_STACK_SIZE
	.align		4
.L_120:
        /*0294*/ 	.byte	0x04, 0x12
        /*0296*/ 	.short	(.L_122 - .L_121)
	.align		4
.L_121:
        /*0298*/ 	.word	index@(_ZN5flash44flash_bwd_dq_dk_dv_loop_seqk_parallel_kernelI23Flash_bwd_kernel_traitsILi32ELi128ELi128ELi8ELi4ELi4ELi4ELb1ELb0EN7cutlass10bfloat16_tE19Flash_kernel_traitsILi32ELi128ELi128ELi8ES3_EELb0ELb1ELb0ELb1ELb0ELb0ELb0EEEvNS_16Flash_bwd_paramsE)
        /*029c*/ 	.word	0x00000080


	//----- nvinfo : EIATTR_MIN_STACK_SIZE
	.align		4
.L_122:
        /*02a0*/ 	.byte	0x04, 0x12
        /*02a2*/ 	.short	(.L_124 - .L_123)
	.align		4
.L_123:
        /*02a4*/ 	.word	index@(_ZN5flash27flash_bwd_convert_dq_kernelI23Flash_bwd_kernel_traitsILi32ELi128ELi128ELi8ELi4ELi4ELi4ELb1ELb0EN7cutlass10bfloat16_tE19Flash_kernel_traitsILi32ELi128ELi128ELi8ES3_EEEEvNS_16Flash_bwd_paramsEi)
        /*02a8*/ 	.word	0x00000000


	//----- nvinfo : EIATTR_MIN_STACK_SIZE
	.align		4
.L_124:
        /*02ac*/ 	.byte	0x04, 0x12
        /*02ae*/ 	.short	(.L_126 - .L_125)
	.align		4
.L_125:
        /*02b0*/ 	.word	index@(_ZN5flash44flash_bwd_dq_dk_dv_loop_seqk_parallel_kernelI23Flash_bwd_kernel_traitsILi32ELi128ELi128ELi8ELi4ELi4ELi4ELb1ELb0EN7cutlass10bfloat16_tE19Flash_kernel_traitsILi32ELi128ELi128ELi8ES3_EELb1ELb1ELb0ELb0ELb0ELb0ELb0EEEvNS_16Flash_bwd_paramsE)
        /*02b4*/ 	.word	0x00000000


	//----- nvinfo : EIATTR_MIN_STACK_SIZE
	.align		4
.L_126:
        /*02b8*/ 	.byte	0x04, 0x12
        /*02ba*/ 	.short	(.L_128 - .L_127)
	.align		4
.L_127:
        /*02bc*/ 	.word	index@(_ZN5flash44flash_bwd_dq_dk_dv_loop_seqk_parallel_kernelI23Flash_bwd_kernel_traitsILi32ELi128ELi128ELi8ELi4ELi4ELi4ELb1ELb0EN7cutlass10bfloat16_tE19Flash_kernel_traitsILi32ELi128ELi128ELi8ES3_EELb0ELb1ELb0ELb0ELb0ELb0ELb1EEEvNS_16Flash_bwd_paramsE)
        /*02c0*/ 	.word	0x00000108


	//----- nvinfo : EIATTR_MIN_STACK_SIZE
	.align		4
.L_128:
        /*02c4*/ 	.byte	0x04, 0x12
        /*02c6*/ 	.short	(.L_130 - .L_129)
	.align		4
.L_129:
        /*02c8*/ 	.word	index@(_ZN5flash44flash_bwd_dq_dk_dv_loop_seqk_parallel_kernelI23Flash_bwd_kernel_traitsILi32ELi128ELi128ELi8ELi4ELi4ELi4ELb1ELb0EN7cutlass10bfloat16_tE19Flash_kernel_traitsILi32ELi128ELi128ELi8ES3_EELb1ELb1ELb0ELb0ELb1ELb1ELb0EEEvNS_16Flash_bwd_paramsE)
        /*02cc*/ 	.word	0x00000000


	//----- nvinfo : EIATTR_MIN_STACK_SIZE
	.align		4
.L_130:
        /*02d0*/ 	.byte	0x04, 0x12
        /*02d2*/ 	.short	(.L_132 - .L_131)
	.align		4
.L_131:
        /*02d4*/ 	.word	index@(_ZN5flash44flash_bwd_dq_dk_dv_loop_seqk_parallel_kernelI23Flash_bwd_kernel_traitsILi32ELi128ELi128ELi8ELi4ELi4ELi4ELb1ELb0EN7cutlass10bfloat16_tE19Flash_kernel_traitsILi32ELi128ELi128ELi8ES3_EELb0ELb1ELb0ELb0ELb1ELb1ELb1EEEvNS_16Flash_bwd_paramsE)
        /*02d8*/ 	.word	0x000000f8


	//----- nvinfo : EIATTR_MIN_STACK_SIZE
	.align		4
.L_132:
        /*02dc*/ 	.byte	0x04, 0x12
        /*02de*/ 	.short	(.L_134 - .L_133)
	.align		4
.L_133:
        /*02e0*/ 	.word	index@(_ZN5flash44flash_bwd_dq_dk_dv_loop_seqk_parallel_kernelI23Flash_bwd_kernel_traitsILi32ELi128ELi128ELi8ELi4ELi4ELi4ELb1ELb0EN7cutlass10bfloat16_tE19Flash_kernel_traitsILi32ELi128ELi128ELi8ES3_EELb1ELb1ELb0ELb0ELb0ELb1ELb0EEEvNS_16Flash_bwd_paramsE)
        /*02e4*/ 	.word	0x00000000


	//----- nvinfo : EIATTR_MIN_STACK_SIZE
	.align		4
.L_134:
        /*02e8*/ 	.byte	0x04, 0x12
        /*02ea*/ 	.short	(.L_136 - .L_135)
	.align		4
.L_135:
        /*02ec*/ 	.word	index@(_ZN5flash44flash_bwd_dq_dk_dv_loop_seqk_parallel_kernelI23Flash_bwd_kernel_traitsILi32ELi128ELi128ELi8ELi4ELi4ELi4ELb1ELb0EN7cutlass10bfloat16_tE19Flash_kernel_traitsILi32ELi128ELi128ELi8ES3_EELb0ELb1ELb0ELb0ELb0ELb1ELb1EEEvNS_16Flash_bwd_paramsE)
        /*02f0*/ 	.word	0x00000100


	//----- nvinfo : EIATTR_MIN_STACK_SIZE
	.align		4
.L_136:
        /*02f4*/ 	.byte	0x04, 0x12
        /*02f6*/ 	.short	(.L_138 - .L_137)
	.align		4
.L_137:
        /*02f8*/ 	.word	index@(_ZN5flash44flash_bwd_dq_dk_dv_loop_seqk_parallel_kernelI23Flash_bwd_kernel_traitsILi32ELi128ELi128ELi8ELi4ELi4ELi4ELb1ELb0EN7cutlass10bfloat16_tE19Flash_kernel_traitsILi32ELi128ELi128ELi8ES3_EELb1ELb1ELb0ELb1ELb0ELb0ELb0EEEvNS_16Flash_bwd_paramsE)
        /*02fc*/ 	.word	0x00000078


	//----- nvinfo : EIATTR_MIN_STACK_SIZE
	.align		4
.L_138:
        /*0300*/ 	.byte	0x04, 0x12
        /*0302*/ 	.short	(.L_140 - .L_139)
	.align		4
.L_139:
        /*0304*/ 	.word	index@(_ZN5flash44flash_bwd_dq_dk_dv_loop_seqk_parallel_kernelI23Flash_bwd_kernel_traitsILi32ELi128ELi128ELi8ELi4ELi4ELi4ELb1ELb0EN7cutlass10bfloat16_tE19Flash_kernel_traitsILi32ELi128ELi128ELi8ES3_EELb0ELb1ELb0ELb1ELb0ELb0ELb1EEEvNS_16Flash_bwd_paramsE)
        /*0308*/ 	.word	0x00000108


	//----- nvinfo : EIATTR_MIN_STACK_SIZE
	.align		4
.L_140:
        /*030c*/ 	.byte	0x04, 0x12
        /*030e*/ 	.short	(.L_142 - .L_141)
	.align		4
.L_141:
        /*0310*/ 	.word	index@(_ZN5flash25flash_bwd_dot_do_o_kernelILb0E23Flash_bwd_kernel_traitsILi32ELi128ELi128ELi8ELi4ELi4ELi4ELb1ELb0EN7cutlass10bfloat16_tE19Flash_kernel_traitsILi32ELi128ELi128ELi8ES3_EEEEvNS_16Flash_bwd_paramsE)
        /*0314*/ 	.word	0x00000000


	//----- nvinfo : EIATTR_MIN_STACK_SIZE
	.align		4
.L_142:
        /*0318*/ 	.byte	0x04, 0x12
        /*031a*/ 	.short	(.L_144 - .L_143)
	.align		4
.L_143:
        /*031c*/ 	.word	index@(_ZN5flash25flash_bwd_dot_do_o_kernelILb1E23Flash_bwd_kernel_traitsILi32ELi128ELi128ELi8ELi4ELi4ELi4ELb1ELb0EN7cutlass10bfloat16_tE19Flash_kernel_traitsILi32ELi128ELi128ELi8ES3_EEEEvNS_16Flash_bwd_paramsE)
        /*0320*/ 	.word	0x00000000


	//----- nvinfo : EIATTR_MIN_STACK_SIZE
	.align		4
.L_144:
        /*0324*/ 	.byte	0x04, 0x12
        /*0326*/ 	.short	(.L_146 - .L_145)
	.align		4
.L_145:
        /*0328*/ 	.word	index@(_ZN5flash27flash_bwd_convert_dq_kernelI23Flash_bwd_kernel_traitsILi32ELi128ELi128ELi8ELi4ELi4ELi4ELb0ELb0EN7cutlass10bfloat16_tE19Flash_kernel_traitsILi32ELi128ELi128ELi8ES3_EEEEvNS_16Flash_bwd_paramsEi)
        /*032c*/ 	.word	0x00000000


	//----- nvinfo : EIATTR_MIN_STACK_SIZE
	.align		4
.L_146:
        /*0330*/ 	.byte	0x04, 0x12
        /*0332*/ 	.short	(.L_148 - .L_147)
	.align		4
.L_147:
        /*0334*/ 	.word	index@(_ZN5flash44flash_bwd_dq_dk_dv_loop_seqk_parallel_kernelI23Flash_bwd_kernel_traitsILi32ELi128ELi128ELi8ELi4ELi4ELi4ELb0ELb0EN7cutlass10bfloat16_tE19Flash_kernel_traitsILi32ELi128ELi128ELi8ES3_EELb1ELb1ELb0ELb0ELb0ELb0ELb0EEEvNS_16Flash_bwd_paramsE)
        /*0338*/ 	.word	0x00000000


	//----- nvinfo : EIATTR_MIN_STACK_SIZE
	.align		4
.L_148:
        /*033c*/ 	.byte	0x04, 0x12
        /*033e*/ 	.short	(.L_150 - .L_149)
	.align		4
.L_149:
        /*0340*/ 	.word	index@(_ZN5flash44flash_bwd_dq_dk_dv_loop_seqk_parallel_kernelI23Flash_bwd_kernel_traitsILi32ELi128ELi128ELi8ELi4ELi4ELi4ELb0ELb0EN7cutlass10bfloat16_tE19Flash_kernel_traitsILi32ELi128ELi128ELi8ES3_EELb0ELb1ELb0ELb0ELb0ELb0ELb1EEEvNS_16Flash_bwd_paramsE)
        /*0344*/ 	.word	0x00000098


	//----- nvinfo : EIATTR_MIN_STACK_SIZE
	.align		4
.L_150:
        /*0348*/ 	.byte	0x04, 0x12
        /*034a*/ 	.short	(.L_152 - .L_151)
	.align		4
.L_151:
        /*034c*/ 	.word	index@(_ZN5flash44flash_bwd_dq_dk_dv_loop_seqk_parallel_kernelI23Flash_bwd_kernel_traitsILi32ELi128ELi128ELi8ELi4ELi4ELi4ELb0ELb0EN7cutlass10bfloat16_tE19Flash_kernel_traitsILi32ELi128ELi128ELi8ES3_EELb1ELb1ELb0ELb0ELb1ELb1ELb0EEEvNS_16Flash_bwd_paramsE)
        /*0350*/ 	.word	0x00000000


	//----- nvinfo : EIATTR_MIN_STACK_SIZE
	.align		4
.L_152:
        /*0354*/ 	.byte	0x04, 0x12
        /*0356*/ 	.short	(.L_154 - .L_153)
	.align		4
.L_153:
        /*0358*/ 	.word	index@(_ZN5flash44flash_bwd_dq_dk_dv_loop_seqk_parallel_kernelI23Flash_bwd_kernel_traitsILi32ELi128ELi128ELi8ELi4ELi4ELi4ELb0ELb0EN7cutlass10bfloat16_tE19Flash_kernel_traitsILi32ELi128ELi128ELi8ES3_EELb0ELb1ELb0ELb0ELb1ELb1ELb1EEEvNS_16Flash_bwd_paramsE)
        /*035c*/ 	.word	0x00000088


	//----- nvinfo : EIATTR_MIN_STACK_SIZE
	.align		4
.L_154:
        /*0360*/ 	.byte	0x04, 0x12
        /*0362*/ 	.short	(.L_156 - .L_155)
	.align		4
.L_155:
        /*0364*/ 	.word	index@(_ZN5flash44flash_bwd_dq_dk_dv_loop_seqk_parallel_kernelI23Flash_bwd_kernel_traitsILi32ELi128ELi128ELi8ELi4ELi4ELi4ELb0ELb0EN7cutlass10bfloat16_tE19Flash_kernel_traitsILi32ELi128ELi128ELi8ES3_EELb1ELb1ELb0ELb0ELb0ELb1ELb0EEEvNS_16Flash_bwd_paramsE)
        /*0368*/ 	.word	0x00000000


	//----- nvinfo : EIATTR_MIN_STACK_SIZE
	.align		4
.L_156:
        /*036c*/ 	.byte	0x04, 0x12
        /*036e*/ 	.short	(.L_158 - .L_157)
	.align		4
.L_157:
        /*0370*/ 	.word	index@(_ZN5flash44flash_bwd_dq_dk_dv_loop_seqk_parallel_kernelI23Flash_bwd_kernel_traitsILi32ELi128ELi128ELi8ELi4ELi4ELi4ELb0ELb0EN7cutlass10bfloat16_tE19Flash_kernel_traitsILi32ELi128ELi128ELi8ES3_EELb0ELb1ELb0ELb0ELb0ELb1ELb1EEEvNS_16Flash_bwd_paramsE)
        /*0374*/ 	.word	0x00000088


	//----- nvinfo : EIATTR_MIN_STACK_SIZE
	.align		4
.L_158:
        /*0378*/ 	.byte	0x04, 0x12
        /*037a*/ 	.short	(.L_160 - .L_159)
	.align		4
.L_159:
        /*037c*/ 	.word	index@(_ZN5flash44flash_bwd_dq_dk_dv_loop_seqk_parallel_kernelI23Flash_bwd_kernel_traitsILi32ELi128ELi128ELi8ELi4ELi4ELi4ELb0ELb0EN7cutlass10bfloat16_tE19Flash_kernel_traitsILi32ELi128ELi128ELi8ES3_EELb1ELb1ELb0ELb1ELb0ELb0ELb0EEEvNS_16Flash_bwd_paramsE)
        /*0380*/ 	.word	0x00000008


	//----- nvinfo : EIATTR_MIN_STACK_SIZE
	.align		4
.L_160:
        /*0384*/ 	.byte	0x04, 0x12
        /*0386*/ 	.short	(.L_162 - .L_161)
	.align		4
.L_161:
        /*0388*/ 	.word	index@(_ZN5flash44flash_bwd_dq_dk_dv_loop_seqk_parallel_kernelI23Flash_bwd_kernel_traitsILi32ELi128ELi128ELi8ELi4ELi4ELi4ELb0ELb0EN7cutlass10bfloat16_tE19Flash_kernel_traitsILi32ELi128ELi128ELi8ES3_EELb0ELb1ELb0ELb1ELb0ELb0ELb1EEEvNS_16Flash_bwd_paramsE)
        /*038c*/ 	.word	0x00000128


	//----- nvinfo : EIATTR_MIN_STACK_SIZE
	.align		4
.L_162:
        /*0390*/ 	.byte	0x04, 0x12
        /*0392*/ 	.short	(.L_164 - .L_163)
	.align		4
.L_163:
        /*0394*/ 	.word	index@(_ZN5flash25flash_bwd_dot_do_o_kernelILb0E23Flash_bwd_kernel_traitsILi32ELi128ELi128ELi8ELi4ELi4ELi4ELb0ELb0EN7cutlass10bfloat16_tE19Flash_kernel_traitsILi32ELi128ELi128ELi8ES3_EEEEvNS_16Flash_bwd_paramsE)
        /*0398*/ 	.word	0x00000000


	//----- nvinfo : EIATTR_MIN_STACK_SIZE
	.align		4
.L_164:
        /*039c*/ 	.byte	0x04, 0x12
        /*039e*/ 	.short	(.L_166 - .L_165)
	.align		4
.L_165:
        /*03a0*/ 	.word	index@(_ZN5flash25flash_bwd_dot_do_o_kernelILb1E23Flash_bwd_kernel_traitsILi32ELi128ELi128ELi8ELi4ELi4ELi4ELb0ELb0EN7cutlass10bfloat16_tE19Flash_kernel_traitsILi32ELi128ELi128ELi8ES3_EEEEvNS_16Flash_bwd_paramsE)
        /*03a4*/ 	.word	0x00000000
.L_166:


//--------------------- .nv.compat                --------------------------
	.section	.nv.compat,"",@"SHT_CUDA_COMPAT_INFO"
	.align	4
        /*0000*/ 	.byte	0x02, 0x09, 0x01, 0x00, 0x02, 0x02, 0x01, 0x00, 0x02, 0x05, 0x05, 0x00, 0x03, 0x07, 0x01, 0x01
        /*0010*/ 	.byte	0x02, 0x03, 0x00, 0x00, 0x02, 0x06, 0x01, 0x00, 0x04, 0x0b, 0x08, 0x00, 0x00, 0x00, 0x00, 0x00
        /*0020*/ 	.byte	0x00, 0x00, 0x00, 0x00


//--------------------- .nv.info._ZN5flash44flash_bwd_dq_dk_dv_loop_seqk_parallel_kernelI23Flash_bwd_kernel_traitsILi32ELi128ELi128ELi8ELi4ELi4ELi4ELb1ELb0EN7cutlass10bfloat16_tE19Flash_kernel_traitsILi32ELi128ELi128ELi8ES3_EELb0ELb1ELb0ELb0ELb0ELb0ELb0EEEvNS_16Flash_bwd_paramsE --------------------------
	.section	.nv.info._ZN5flash44flash_bwd_dq_dk_dv_loop_seqk_parallel_kernelI23Flash_bwd_kernel_traitsILi32ELi128ELi128ELi8ELi4ELi4ELi4ELb1ELb0EN7cutlass10bfloat16_tE19Flash_kernel_traitsILi32ELi128ELi128ELi8ES3_EELb0ELb1ELb0ELb0ELb0ELb0ELb0EEEvNS_16Flash_bwd_paramsE,"",@"SHT_CUDA_INFO"
	.sectionflags	@""
	.align	4


	//----- nvinfo : EIATTR_CUDA_API_VERSION
	.align		4
        /*0000*/ 	.byte	0x04, 0x37
        /*0002*/ 	.short	(.L_168 - .L_167)
.L_167:
        /*0004*/ 	.word	0x00000082


	//----- nvinfo : EIATTR_KPARAM_INFO
	.align		4
.L_168:
        /*0008*/ 	.byte	0x04, 0x17
        /*000a*/ 	.short	(.L_170 - .L_169)
.L_169:
        /*000c*/ 	.word	0x00000000
        /*0010*/ 	.short	0x0000
        /*0012*/ 	.short	0x0000
        /*0014*/ 	.byte	0x00, 0xf0, 0x01, 0x0a


	//----- nvinfo : EIATTR_SPARSE_MMA_MASK
	.align		4
.L_170:
        /*0018*/ 	.byte	0x03, 0x50
        /*001a*/ 	.short	0x0000


	//----- nvinfo : EIATTR_MAXREG_COUNT
	.align		4
        /*001c*/ 	.byte	0x03, 0x1b
        /*001e*/ 	.short	0x00ff


	//----- nvinfo : EIATTR_NUM_BARRIERS
	.align		4
        /*0020*/ 	.byte	0x02, 0x4c
        /*0022*/ 	.byte	0x01
	.zero		1


	//----- nvinfo : EIATTR_ANNOTATIONS
	.align		4
        /*0024*/ 	.byte	0x04, 0x55
        /*0026*/ 	.short	(.L_172 - .L_171)


	//   ....[0]....
.L_171:
        /*0028*/ 	.word	0x00000001
        /*002c*/ 	.byte	0x20, 0x0b, 0x00, 0x00, 0x01, 0x00, 0x00, 0x00, 0x50, 0x77, 0x00, 0x00


	//----- nvinfo : EIATTR_MERCURY_ISA_VERSION
	.align		4
.L_172:
        /*0038*/ 	.byte	0x03, 0x5f
        /*003a*/ 	.short	0x0101


	//----- nvinfo : EIATTR_EXIT_INSTR_OFFSETS
	.align		4
        /*003c*/ 	.byte	0x04, 0x1c
        /*003e*/ 	.short	(.L_174 - .L_173)


	//   ....[0]....
.L_173:
        /*0040*/ 	.word	0x000000a0


	//   ....[1]....
        /*0044*/ 	.word	0x00008410


	//----- nvinfo : EIATTR_CRS_STACK_SIZE
	.align		4
.L_174:
        /*0048*/ 	.byte	0x04, 0x1e
        /*004a*/ 	.short	(.L_176 - .L_175)
.L_175:
        /*004c*/ 	.word	0x00000000


	//----- nvinfo : EIATTR_CBANK_PARAM_SIZE
	.align		4
.L_176:
        /*0050*/ 	.byte	0x03, 0x19
        /*0052*/ 	.short	0x0280


	//----- nvinfo : EIATTR_PARAM_CBANK
	.align		4
        /*0054*/ 	.byte	0x04, 0x0a
        /*0056*/ 	.short	(.L_178 - .L_177)
	.align		4
.L_177:
        /*0058*/ 	.word	index@(.nv.constant0._ZN5flash44flash_bwd_dq_dk_dv_loop_seqk_parallel_kernelI23Flash_bwd_kernel_traitsILi32ELi128ELi128ELi8ELi4ELi4ELi4ELb1ELb0EN7cutlass10bfloat16_tE19Flash_kernel_traitsILi32ELi128ELi128ELi8ES3_EELb0ELb1ELb0ELb0ELb0ELb0ELb0EEEvNS_16Flash_bwd_paramsE)
        /*005c*/ 	.short	0x0210
        /*005e*/ 	.short	0x0280


	//----- nvinfo : EIATTR_SW_WAR
	.align		4
.L_178:
        /*0060*/ 	.byte	0x04, 0x36
        /*0062*/ 	.short	(.L_180 - .L_179)
.L_179:
        /*0064*/ 	.word	0x00000008
.L_180:


//--------------------- .nv.info._ZN5flash44flash_bwd_dq_dk_dv_loop_seqk_parallel_kernelI23Flash_bwd_kernel_traitsILi32ELi128ELi128ELi8ELi4ELi4ELi4ELb1ELb0EN7cutlass10bfloat16_tE19Flash_kernel_traitsILi32ELi128ELi128ELi8ES3_EELb0ELb1ELb0ELb0ELb1ELb1ELb0EEEvNS_16Flash_bwd_paramsE --------------------------
	.section	.nv.info._ZN5flash44flash_bwd_dq_dk_dv_loop_seqk_parallel_kernelI23Flash_bwd_kernel_traitsILi32ELi128ELi128ELi8ELi4ELi4ELi4ELb1ELb0EN7cutlass10bfloat16_tE19Flash_kernel_traitsILi32ELi128ELi128ELi8ES3_EELb0ELb1ELb0ELb0ELb1ELb1ELb0EEEvNS_16Flash_bwd_paramsE,"",@"SHT_CUDA_INFO"
	.sectionflags	@""
	.align	4


	//----- nvinfo : EIATTR_CUDA_API_VERSION
	.align		4
        /*0000*/ 	.byte	0x04, 0x37
        /*0002*/ 	.short	(.L_182 - .L_181)
.L_181:
        /*0004*/ 	.word	0x00000082


	//----- nvinfo : EIATTR_KPARAM_INFO
	.align		4
.L_182:
        /*0008*/ 	.byte	0x04, 0x17
        /*000a*/ 	.short	(.L_184 - .L_183)
.L_183:
        /*000c*/ 	.word	0x00000000
        /*0010*/ 	.short	0x0000
        /*0012*/ 	.short	0x0000
        /*0014*/ 	.byte	0x00, 0xf0, 0x01, 0x0a


	//----- nvinfo : EIATTR_SPARSE_MMA_MASK
	.align		4
.L_184:
        /*0018*/ 	.byte	0x03, 0x50
        /*001a*/ 	.short	0x0000


	//----- nvinfo : EIATTR_MAXREG_COUNT
	.align		4
        /*001c*/ 	.byte	0x03, 0x1b
        /*001e*/ 	.short	0x00ff


	//----- nvinfo : EIATTR_NUM_BARRIERS
	.align		4
        /*0020*/ 	.byte	0x02, 0x4c
        /*0022*/ 	.byte	0x01
	.zero		1


	//----- nvinfo : EIATTR_MERCURY_ISA_VERSION
	.align		4
        /*0024*/ 	.byte	0x03, 0x5f
        /*0026*/ 	.short	0x0101


	//----- nvinfo : EIATTR_EXIT_INSTR_OFFSETS
	.align		4
        /*0028*/ 	.byte	0x04, 0x1c
        /*002a*/ 	.short	(.L_186 - .L_185)


	//   ....[0]....
.L_185:
        /*002c*/ 	.word	0x00000090


	//   ....[1]....
        /*0030*/ 	.word	0x00006620


	//----- nvinfo : EIATTR_CBANK_PARAM_SIZE
	.align		4
.L_186:
        /*0034*/ 	.byte	0x03, 0x19
        /*0036*/ 	.short	0x0280


	//----- nvinfo : EIATTR_PARAM_CBANK
	.align		4
        /*0038*/ 	.byte	0x04, 0x0a
        /*003a*/ 	.short	(.L_188 - .L_187)
	.align		4
.L_187:
        /*003c*/ 	.word	index@(.nv.constant0._ZN5flash44flash_bwd_dq_dk_dv_loop_seqk_parallel_kernelI23Flash_bwd_kernel_traitsILi32ELi128ELi128ELi8ELi4ELi4ELi4ELb1ELb0EN7cutlass10bfloat16_tE19Flash_kernel_traitsILi32ELi128ELi128ELi8ES3_EELb0ELb1ELb0ELb0ELb1ELb1ELb0EEEvNS_16Flash_bwd_paramsE)
        /*0040*/ 	.short	0x0210
        /*0042*/ 	.short	0x0280


	//----- nvinfo : EIATTR_SW_WAR
	.align		4
.L_188:
        /*0044*/ 	.byte	0x04, 0x36
        /*0046*/ 	.short	(.L_190 - .L_189)
.L_189:
        /*0048*/ 	.word	0x00000008
.L_190:


//--------------------- .nv.info._ZN5flash44flash_bwd_dq_dk_dv_loop_seqk_parallel_kernelI23Flash_bwd_kernel_traitsILi32ELi128ELi128ELi8ELi4ELi4ELi4ELb1ELb0EN7cutlass10bfloat16_tE19Flash_kernel_traitsILi32ELi128ELi128ELi8ES3_EELb0ELb1ELb0ELb0ELb0ELb1ELb0EEEvNS_16Flash_bwd_paramsE --------------------------
	.section	.nv.info._ZN5flash44flash_bwd_dq_dk_dv_loop_seqk_parallel_kernelI23Flash_bwd_kernel_traitsILi32ELi128ELi128ELi8ELi4ELi4ELi4ELb1ELb0EN7cutlass10bfloat16_tE19Flash_kernel_traitsILi32ELi128ELi128ELi8ES3_EELb0ELb1ELb0ELb0ELb0ELb1ELb0EEEvNS_16Flash_bwd_paramsE,"",@"SHT_CUDA_INFO"
	.sectionflags	@""
	.align	4


	//----- nvinfo : EIATTR_CUDA_API_VERSION
	.align		4
        /*0000*/ 	.byte	0x04, 0x37
        /*0002*/ 	.short	(.L_192 - .L_191)
.L_191:
        /*0004*/ 	.word	0x00000082


	//----- nvinfo : EIATTR_KPARAM_INFO
	.align		4
.L_192:
        /*0008*/ 	.byte	0x04, 0x17
        /*000a*/ 	.short	(.L_194 - .L_193)
.L_193:
        /*000c*/ 	.word	0x00000000
        /*0010*/ 	.short	0x0000
        /*0012*/ 	.short	0x0000
        /*0014*/ 	.byte	0x00, 0xf0, 0x01, 0x0a


	//----- nvinfo : EIATTR_SPARSE_MMA_MASK
	.align		4
.L_194:
        /*0018*/ 	.byte	0x03, 0x50
        /*001a*/ 	.short	0x0000


	//----- nvinfo : EIATTR_MAXREG_COUNT
	.align		4
        /*001c*/ 	.byte	0x03, 0x1b
        /*001e*/ 	.short	0x00ff


	//----- nvinfo : EIATTR_NUM_BARRIERS
	.align		4
        /*0020*/ 	.byte	0x02, 0x4c
        /*0022*/ 	.byte	0x01
	.zero		1


	//----- nvinfo : EIATTR_MERCURY_ISA_VERSION
	.align		4
        /*0024*/ 	.byte	0x03, 0x5f
        /*0026*/ 	.short	0x0101


	//----- nvinfo : EIATTR_EXIT_INSTR_OFFSETS
	.align		4
        /*0028*/ 	.byte	0x04, 0x1c
        /*002a*/ 	.short	(.L_196 - .L_195)


	//   ....[0]....
.L_195:
        /*002c*/ 	.word	0x00000090


	//   ....[1]....
        /*0030*/ 	.word	0x00007e50


	//----- nvinfo : EIATTR_CRS_STACK_SIZE
	.align		4
.L_196:
        /*0034*/ 	.byte	0x04, 0x1e
        /*0036*/ 	.short	(.L_198 - .L_197)
.L_197:
        /*0038*/ 	.word	0x00000000


	//----- nvinfo : EIATTR_CBANK_PARAM_SIZE
	.align		4
.L_198:
        /*003c*/ 	.byte	0x03, 0x19
        /*003e*/ 	.short	0x0280


	//----- nvinfo : EIATTR_PARAM_CBANK
	.align		4
        /*0040*/ 	.byte	0x04, 0x0a
        /*0042*/ 	.short	(.L_200 - .L_199)
	.align		4
.L_199:
        /*0044*/ 	.word	index@(.nv.constant0._ZN5flash44flash_bwd_dq_dk_dv_loop_seqk_parallel_kernelI23Flash_bwd_kernel_traitsILi32ELi128ELi128ELi8ELi4ELi4ELi4ELb1ELb0EN7cutlass10bfloat16_tE19Flash_kernel_traitsILi32ELi128ELi128ELi8ES3_EELb0ELb1ELb0ELb0ELb0ELb1ELb0EEEvNS_16Flash_bwd_paramsE)
        /*0048*/ 	.short	0x0210
        /*004a*/ 	.short	0x0280


	//----- nvinfo : EIATTR_SW_WAR
	.align		4
.L_200:
        /*004c*/ 	.byte	0x04, 0x36
        /*004e*/ 	.short	(.L_202 - .L_201)
.L_201:
        /*0050*/ 	.word	0x00000008
.L_202:


//--------------------- .nv.info._ZN5flash44flash_bwd_dq_dk_dv_loop_seqk_parallel_kernelI23Flash_bwd_kernel_traitsILi32ELi128ELi128ELi8ELi4ELi4ELi4ELb1ELb0EN7cutlass10bfloat16_tE19Flash_kernel_traitsILi32ELi128ELi128ELi8ES3_EELb0ELb1ELb0ELb1ELb0ELb0ELb0EEEvNS_16Flash_bwd_paramsE --------------------------
	.section	.nv.info._ZN5flash44flash_bwd_dq_dk_dv_loop_seqk_parallel_kernelI23Flash_bwd_kernel_traitsILi32ELi128ELi128ELi8ELi4ELi4ELi4ELb1ELb0EN7cutlass10bfloat16_tE19Flash_kernel_traitsILi32ELi128ELi128ELi8ES3_EELb0ELb1ELb0ELb1ELb0ELb0ELb0EEEvNS_16Flash_bwd_paramsE,"",@"SHT_CUDA_INFO"
	.sectionflags	@""
	.align	4


	//----- nvinfo : EIATTR_CUDA_API_VERSION
	.align		4
        /*0000*/ 	.byte	0x04, 0x37
        /*0002*/ 	.short	(.L_204 - .L_203)
.L_203:
        /*0004*/ 	.word	0x00000082


	//----- nvinfo : EIATTR_KPARAM_INFO
	.align		4
.L_204:
        /*0008*/ 	.byte	0x04, 0x17
        /*000a*/ 	.short	(.L_206 - .L_205)
.L_205:
        /*000c*/ 	.word	0x00000000
        /*0010*/ 	.short	0x0000
        /*0012*/ 	.short	0x0000
        /*0014*/ 	.byte	0x00, 0xf0, 0x01, 0x0a


	//----- nvinfo : EIATTR_SPARSE_MMA_MASK
	.align		4
.L_206:
        /*0018*/ 	.byte	0x03, 0x50
        /*001a*/ 	.short	0x0000


	//----- nvinfo : EIATTR_MAXREG_COUNT
	.align		4
        /*001c*/ 	.byte	0x03, 0x1b
        /*001e*/ 	.short	0x00ff


	//----- nvinfo : EIATTR_NUM_BARRIERS
	.align		4
        /*0020*/ 	.byte	0x02, 0x4c
        /*0022*/ 	.byte	0x01
	.zero		1


	//----- nvinfo : EIATTR_ANNOTATIONS
	.align		4
        /*0024*/ 	.byte	0x04, 0x55
        /*0026*/ 	.short	(.L_208 - .L_207)


	//   ....[0]....
.L_207:
        /*0028*/ 	.word	0x00000001
        /*002c*/ 	.byte	0xa0, 0x00, 0x00, 0x00, 0x01, 0x00, 0x00, 0x00, 0x30, 0x03, 0x00, 0x00, 0x01, 0x00, 0x00, 0x00
        /* <DEDUP_REMOVED lines=36> */
        /*027c*/ 	.byte	0x10, 0x8f, 0x00, 0x00


	//----- nvinfo : EIATTR_MERCURY_ISA_VERSION
	.align		4
.L_208:
        /*0280*/ 	.byte	0x03, 0x5f
        /*0282*/ 	.short	0x0101


	//----- nvinfo : EIATTR_EXIT_INSTR_OFFSETS
	.align		4
        /*0284*/ 	.byte	0x04, 0x1c
        /*0286*/ 	.short	(.L_210 - .L_209)


	//   ....[0]....
.L_209:
        /*0288*/ 	.word	0x000000c0


	//   ....[1]....
        /*028c*/ 	.word	0x00008f90


	//----- nvinfo : EIATTR_CRS_STACK_SIZE
	.align		4
.L_210:
        /*0290*/ 	.byte	0x04, 0x1e
        /*0292*/ 	.short	(.L_212 - .L_211)
.L_211:
        /*0294*/ 	.word	0x00000000


	//----- nvinfo : EIATTR_CBANK_PARAM_SIZE
	.align		4
.L_212:
        /*0298*/ 	.byte	0x03, 0x19
        /*029a*/ 	.short	0x0280


	//----- nvinfo : EIATTR_PARAM_CBANK
	.align		4
        /*029c*/ 	.byte	0x04, 0x0a
        /*029e*/ 	.short	(.L_214 - .L_213)
	.align		4
.L_213:
        /*02a0*/ 	.word	index@(.nv.constant0._ZN5flash44flash_bwd_dq_dk_dv_loop_seqk_parallel_kernelI23Flash_bwd_kernel_traitsILi32ELi128ELi128ELi8ELi4ELi4ELi4ELb1ELb0EN7cutlass10bfloat16_tE19Flash_kernel_traitsILi32ELi128ELi128ELi8ES3_EELb0ELb1ELb0ELb1ELb0ELb0ELb0EEEvNS_16Flash_bwd_paramsE)
        /*02a4*/ 	.short	0x0210
        /*02a6*/ 	.short	0x0280


	//----- nvinfo : EIATTR_SW_WAR
	.align		4
.L_214:
        /*02a8*/ 	.byte	0x04, 0x36
        /*02aa*/ 	.short	(.L_216 - .L_215)
.L_215:
        /*02ac*/ 	.word	0x00000008
.L_216:


//--------------------- .nv.info._ZN5flash27flash_bwd_convert_dq_kernelI23Flash_bwd_kernel_traitsILi32ELi128ELi128ELi8ELi4ELi4ELi4ELb1ELb0EN7cutlass10bfloat16_tE19Flash_kernel_traitsILi32ELi128ELi128ELi8ES3_EEEEvNS_16Flash_bwd_paramsEi --------------------------
	.section	.nv.info._ZN5flash27flash_bwd_convert_dq_kernelI23Flash_bwd_kernel_traitsILi32ELi128ELi128ELi8ELi4ELi4ELi4ELb1ELb0EN7cutlass10bfloat16_tE19Flash_kernel_traitsILi32ELi128ELi128ELi8ES3_EEEEvNS_16Flash_bwd_paramsEi,"",@"SHT_CUDA_INFO"
	.sectionflags	@""
	.align	4


	//----- nvinfo : EIATTR_CUDA_API_VERSION
	.align		4
        /*0000*/ 	.byte	0x04, 0x37
        /*0002*/ 	.short	(.L_218 - .L_217)
.L_217:
        /*0004*/ 	.word	0x00000082


	//----- nvinfo : EIATTR_KPARAM_INFO
	.align		4
.L_218:
        /*0008*/ 	.byte	0x04, 0x17
        /*000a*/ 	.short	(.L_220 - .L_219)
.L_219:
        /*000c*/ 	.word	0x00000000
        /*0010*/ 	.short	0x0001
        /*0012*/ 	.short	0x0280
        /*0014*/ 	.byte	0x00, 0xf0, 0x11, 0x00


	//----- nvinfo : EIATTR_KPARAM_INFO
	.align		4
.L_220:
        /*0018*/ 	.byte	0x04, 0x17
        /*001a*/ 	.short	(.L_222 - .L_221)
.L_221:
        /*001c*/ 	.word	0x00000000
        /*0020*/ 	.short	0x0000
        /*0022*/ 	.short	0x0000
        /*0024*/ 	.byte	0x00, 0xf0, 0x01, 0x0a


	//----- nvinfo : EIATTR_SPARSE_MMA_MASK
	.align		4
.L_222:
        /*0028*/ 	.byte	0x03, 0x50
        /*002a*/ 	.short	0x0000


	//----- nvinfo : EIATTR_MAXREG_COUNT
	.align		4
        /*002c*/ 	.byte	0x03, 0x1b
        /*002e*/ 	.short	0x00ff


	//----- nvinfo : EIATTR_NUM_BARRIERS
	.align		4
        /*0030*/ 	.byte	0x02, 0x4c
        /*0032*/ 	.byte	0x01
	.zero		1


	//----- nvinfo : EIATTR_MERCURY_ISA_VERSION
	.align		4
        /*0034*/ 	.byte	0x03, 0x5f
        /*0036*/ 	.short	0x0101


	//----- nvinfo : EIATTR_EXIT_INSTR_OFFSETS
	.align		4
        /*0038*/ 	.byte	0x04, 0x1c
        /*003a*/ 	.short	(.L_224 - .L_223)


	//   ....[0]....
.L_223:
        /*003c*/ 	.word	0x00000100


	//   ....[1]....
        /*0040*/ 	.word	0x000018e0


	//   ....[2]....
        /*0044*/ 	.word	0x000019b0


	//----- nvinfo : EIATTR_CRS_STACK_SIZE
	.align		4
.L_224:
        /*0048*/ 	.byte	0x04, 0x1e
        /*004a*/ 	.short	(.L_226 - .L_225)
.L_225:
        /*004c*/ 	.word	0x00000000


	//----- nvinfo : EIATTR_CBANK_PARAM_SIZE
	.align		4
.L_226:
        /*0050*/ 	.byte	0x03, 0x19
        /*0052*/ 	.short	0x0284


	//----- nvinfo : EIATTR_PARAM_CBANK
	.align		4
        /*0054*/ 	.byte	0x04, 0x0a
        /*0056*/ 	.short	(.L_228 - .L_227)
	.align		4
.L_227:
        /*0058*/ 	.word	index@(.nv.constant0._ZN5flash27flash_bwd_convert_dq_kernelI23Flash_bwd_kernel_traitsILi32ELi128ELi128ELi8ELi4ELi4ELi4ELb1ELb0EN7cutlass10bfloat16_tE19Flash_kernel_traitsILi32ELi128ELi128ELi8ES3_EEEEvNS_16Flash_bwd_paramsEi)
        /*005c*/ 	.short	0x0210
        /*005e*/ 	.short	0x0284


	//----- nvinfo : EIATTR_SW_WAR
	.align		4
.L_228:
        /*0060*/ 	.byte	0x04, 0x36
        /*0062*/ 	.short	(.L_230 - .L_229)
.L_229:
        /*0064*/ 	.word	0x00000008
.L_230:


//--------------------- .nv.info._ZN5flash44flash_bwd_dq_dk_dv_loop_seqk_parallel_kernelI23Flash_bwd_kernel_traitsILi32ELi128ELi128ELi8ELi4ELi4ELi4ELb1ELb0EN7cutlass10bfloat16_tE19Flash_kernel_traitsILi32ELi128ELi128ELi8ES3_EELb1ELb1ELb0ELb0ELb0ELb0ELb0EEEvNS_16Flash_bwd_paramsE --------------------------
	.section	.nv.info._ZN5flash44flash_bwd_dq_dk_dv_loop_seqk_parallel_kernelI23Flash_bwd_kernel_traitsILi32ELi128ELi128ELi8ELi4ELi4ELi4ELb1ELb0EN7cutlass10bfloat16_tE19Flash_kernel_traitsILi32ELi128ELi128ELi8ES3_EELb1ELb1ELb0ELb0ELb0ELb0ELb0EEEvNS_16Flash_bwd_paramsE,"",@"SHT_CUDA_INFO"
	.sectionflags	@""
	.align	4


	//----- nvinfo : EIATTR_CUDA_API_VERSION
	.align		4
        /*0000*/ 	.byte	0x04, 0x37
        /*0002*/ 	.short	(.L_232 - .L_231)
.L_231:
        /*0004*/ 	.word	0x00000082


	//----- nvinfo : EIATTR_KPARAM_INFO
	.align		4
.L_232:
        /*0008*/ 	.byte	0x04, 0x17
        /*000a*/ 	.short	(.L_234 - .L_233)
.L_233:
        /*000c*/ 	.word	0x00000000
        /*0010*/ 	.short	0x0000
        /*0012*/ 	.short	0x0000
        /*0014*/ 	.byte	0x00, 0xf0, 0x01, 0x0a


	//----- nvinfo : EIATTR_SPARSE_MMA_MASK
	.align		4
.L_234:
        /*0018*/ 	.byte	0x03, 0x50
        /*001a*/ 	.short	0x0000


	//----- nvinfo : EIATTR_MAXREG_COUNT
	.align		4
        /*001c*/ 	.byte	0x03, 0x1b
        /*001e*/ 	.short	0x00ff


	//----- nvinfo : EIATTR_NUM_BARRIERS
	.align		4
        /*0020*/ 	.byte	0x02, 0x4c
        /*0022*/ 	.byte	0x01
	.zero		1


	//----- nvinfo : EIATTR_MERCURY_ISA_VERSION
	.align		4
        /*0024*/ 	.byte	0x03, 0x5f
        /*0026*/ 	.short	0x0101


	//----- nvinfo : EIATTR_EXIT_INSTR_OFFSETS
	.align		4
        /*0028*/ 	.byte	0x04, 0x1c
        /*002a*/ 	.short	(.L_236 - .L_235)


	//   ....[0]....
.L_235:
        /*002c*/ 	.word	0x00000090


	//   ....[1]....
        /*0030*/ 	.word	0x0000a3e0


	//----- nvinfo : EIATTR_CRS_STACK_SIZE
	.align		4
.L_236:
        /*0034*/ 	.byte	0x04, 0x1e
        /*0036*/ 	.short	(.L_238 - .L_237)
.L_237:
        /*0038*/ 	.word	0x00000000


	//----- nvinfo : EIATTR_CBANK_PARAM_SIZE
	.align		4
.L_238:
        /*003c*/ 	.byte	0x03, 0x19
        /*003e*/ 	.short	0x0280


	//----- nvinfo : EIATTR_PARAM_CBANK
	.align		4
        /*0040*/ 	.byte	0x04, 0x0a
        /*0042*/ 	.short	(.L_240 - .L_239)
	.align		4
.L_239:
        /*0044*/ 	.word	index@(.nv.constant0._ZN5flash44flash_bwd_dq_dk_dv_loop_seqk_parallel_kernelI23Flash_bwd_kernel_traitsILi32ELi128ELi128ELi8ELi4ELi4ELi4ELb1ELb0EN7cutlass10bfloat16_tE19Flash_kernel_traitsILi32ELi128ELi128ELi8ES3_EELb1ELb1ELb0ELb0ELb0ELb0ELb0EEEvNS_16Flash_bwd_paramsE)
        /*0048*/ 	.short	0x0210
        /*004a*/ 	.short	0x0280


	//----- nvinfo : EIATTR_SW_WAR
	.align		4
.L_240:
        /*004c*/ 	.byte	0x04, 0x36
        /*004e*/ 	.short	(.L_242 - .L_241)
.L_241:
        /*0050*/ 	.word	0x00000008
.L_242:


//--------------------- .nv.info._ZN5flash44flash_bwd_dq_dk_dv_loop_seqk_parallel_kernelI23Flash_bwd_kernel_traitsILi32ELi128ELi128ELi8ELi4ELi4ELi4ELb1ELb0EN7cutlass10bfloat16_tE19Flash_kernel_traitsILi32ELi128ELi128ELi8ES3_EELb0ELb1ELb0ELb0ELb0ELb0ELb1EEEvNS_16Flash_bwd_paramsE --------------------------
	.section	.nv.info._ZN5flash44flash_bwd_dq_dk_dv_loop_seqk_parallel_kernelI23Flash_bwd_kernel_traitsILi32ELi128ELi128ELi8ELi4ELi4ELi4ELb1ELb0EN7cutlass10bfloat16_tE19Flash_kernel_traitsILi32ELi128ELi128ELi8ES3_EELb0ELb1ELb0ELb0ELb0ELb0ELb1EEEvNS_16Flash_bwd_paramsE,"",@"SHT_CUDA_INFO"
	.sectionflags	@""
	.align	4


	//----- nvinfo : EIATTR_CUDA_API_VERSION
	.align		4
        /*0000*/ 	.byte	0x04, 0x37
        /*0002*/ 	.short	(.L_244 - .L_243)
.L_243:
        /*0004*/ 	.word	0x00000082


	//----- nvinfo : EIATTR_KPARAM_INFO
	.align		4
.L_244:
        /*0008*/ 	.byte	0x04, 0x17
        /*000a*/ 	.short	(.L_246 - .L_245)
.L_245:
        /*000c*/ 	.word	0x00000000
        /*0010*/ 	.short	0x0000
        /*0012*/ 	.short	0x0000
        /*0014*/ 	.byte	0x00, 0xf0, 0x01, 0x0a


	//----- nvinfo : EIATTR_SPARSE_MMA_MASK
	.align		4
.L_246:
        /*0018*/ 	.byte	0x03, 0x50
        /*001a*/ 	.short	0x0000


	//----- nvinfo : EIATTR_MAXREG_COUNT
	.align		4
        /*001c*/ 	.byte	0x03, 0x1b
        /*001e*/ 	.short	0x00ff


	//----- nvinfo : EIATTR_NUM_BARRIERS
	.align		4
        /*0020*/ 	.byte	0x02, 0x4c
        /*0022*/ 	.byte	0x01
	.zero		1


	//----- nvinfo : EIATTR_ANNOTATIONS
	.align		4
        /*0024*/ 	.byte	0x04, 0x55
        /*0026*/ 	.short	(.L_248 - .L_247)


	//   ....[0]....
.L_247:
        /* <DEDUP_REMOVED lines=72> */


	//----- nvinfo : EIATTR_MERCURY_ISA_VERSION
	.align		4
.L_248:
        /*0490*/ 	.byte	0x03, 0x5f
        /*0492*/ 	.short	0x0101


	//----- nvinfo : EIATTR_EXIT_INSTR_OFFSETS
	.align		4
        /*0494*/ 	.byte	0x04, 0x1c
        /*0496*/ 	.short	(.L_250 - .L_249)


	//   ....[0]....
.L_249:
        /*0498*/ 	.word	0x000000a0


	//   ....[1]....
        /*049c*/ 	.word	0x0000a510


	//----- nvinfo : EIATTR_CRS_STACK_SIZE
	.align		4
.L_250:
        /*04a0*/ 	.byte	0x04, 0x1e
        /*04a2*/ 	.short	(.L_252 - .L_251)
.L_251:
        /*04a4*/ 	.word	0x00000000


	//----- nvinfo : EIATTR_CBANK_PARAM_SIZE
	.align		4
.L_252:
        /*04a8*/ 	.byte	0x03, 0x19
        /*04aa*/ 	.short	0x0280


	//----- nvinfo : EIATTR_PARAM_CBANK
	.align		4
        /*04ac*/ 	.byte	0x04, 0x0a
        /*04ae*/ 	.short	(.L_254 - .L_253)
	.align		4
.L_253:
        /*04b0*/ 	.word	index@(.nv.constant0._ZN5flash44flash_bwd_dq_dk_dv_loop_seqk_parallel_kernelI23Flash_bwd_kernel_traitsILi32ELi128ELi128ELi8ELi4ELi4ELi4ELb1ELb0EN7cutlass10bfloat16_tE19Flash_kernel_traitsILi32ELi128ELi128ELi8ES3_EELb0ELb1ELb0ELb0ELb0ELb0ELb1EEEvNS_16Flash_bwd_paramsE)
        /*04b4*/ 	.short	0x0210
        /*04b6*/ 	.short	0x0280


	//----- nvinfo : EIATTR_SW_WAR
	.align		4
.L_254:
        /*04b8*/ 	.byte	0x04, 0x36
        /*04ba*/ 	.short	(.L_256 - .L_255)
.L_255:
        /*04bc*/ 	.word	0x00000008
.L_256:


//--------------------- .nv.info._ZN5flash44flash_bwd_dq_dk_dv_loop_seqk_parallel_kernelI23Flash_bwd_kernel_traitsILi32ELi128ELi128ELi8ELi4ELi4ELi4ELb1ELb0EN7cutlass10bfloat16_tE19Flash_kernel_traitsILi32ELi128ELi128ELi8ES3_EELb1ELb1ELb0ELb0ELb1ELb1ELb0EEEvNS_16Flash_bwd_paramsE --------------------------
	.section	.nv.info._ZN5flash44flash_bwd_dq_dk_dv_loop_seqk_parallel_kernelI23Flash_bwd_kernel_traitsILi32ELi128ELi128ELi8ELi4ELi4ELi4ELb1ELb0EN7cutlass10bfloat16_tE19Flash_kernel_traitsILi32ELi128ELi128ELi8ES3_EELb1ELb1ELb0ELb0ELb1ELb1ELb0EEEvNS_16Flash_bwd_paramsE,"",@"SHT_CUDA_INFO"
	.sectionflags	@""
	.align	4


	//----- nvinfo : EIATTR_CUDA_API_VERSION
	.align		4
        /*0000*/ 	.byte	0x04, 0x37
        /*0002*/ 	.short	(.L_258 - .L_257)
.L_257:
        /*0004*/ 	.word	0x00000082


	//----- nvinfo : EIATTR_KPARAM_INFO
	.align		4
.L_258:
        /*0008*/ 	.byte	0x04, 0x17
        /*000a*/ 	.short	(.L_260 - .L_259)
.L_259:
        /*000c*/ 	.word	0x00000000
        /*0010*/ 	.short	0x0000
        /*0012*/ 	.short	0x0000
        /*0014*/ 	.byte	0x00, 0xf0, 0x01, 0x0a


	//----- nvinfo : EIATTR_SPARSE_MMA_MASK
	.align		4
.L_260:
        /*0018*/ 	.byte	0x03, 0x50
        /*001a*/ 	.short	0x0000


	//----- nvinfo : EIATTR_MAXREG_COUNT
	.align		4
        /*001c*/ 	.byte	0x03, 0x1b
        /*001e*/ 	.short	0x00ff


	//----- nvinfo : EIATTR_NUM_BARRIERS
	.align		4
        /*0020*/ 	.byte	0x02, 0x4c
        /*0022*/ 	.byte	0x01
	.zero		1


	//----- nvinfo : EIATTR_MERCURY_ISA_VERSION
	.align		4
        /*0024*/ 	.byte	0x03, 0x5f
        /*0026*/ 	.short	0x0101


	//----- nvinfo : EIATTR_EXIT_INSTR_OFFSETS
	.align		4
        /*0028*/ 	.byte	0x04, 0x1c
        /*002a*/ 	.short	(.L_262 - .L_261)


	//   ....[0]....
.L_261:
        /*002c*/ 	.word	0x00000090


	//   ....[1]....
        /*0030*/ 	.word	0x000086f0


	//----- nvinfo : EIATTR_CBANK_PARAM_SIZE
	.align		4
.L_262:
        /*0034*/ 	.byte	0x03, 0x19
        /*0036*/ 	.short	0x0280


	//----- nvinfo : EIATTR_PARAM_CBANK
	.align		4
        /*0038*/ 	.byte	0x04, 0x0a
        /*003a*/ 	.short	(.L_264 - .L_263)
	.align		4
.L_263:
        /*003c*/ 	.word	index@(.nv.constant0._ZN5flash44flash_bwd_dq_dk_dv_loop_seqk_parallel_kernelI23Flash_bwd_kernel_traitsILi32ELi128ELi128ELi8ELi4ELi4ELi4ELb1ELb0EN7cutlass10bfloat16_tE19Flash_kernel_traitsILi32ELi128ELi128ELi8ES3_EELb1ELb1ELb0ELb0ELb1ELb1ELb0EEEvNS_16Flash_bwd_paramsE)
        /*0040*/ 	.short	0x0210
        /*0042*/ 	.short	0x0280


	//----- nvinfo : EIATTR_SW_WAR
	.align		4
.L_264:
        /*0044*/ 	.byte	0x04, 0x36
        /*0046*/ 	.short	(.L_266 - .L_265)
.L_265:
        /*0048*/ 	.word	0x00000008
.L_266:


//--------------------- .nv.info._ZN5flash44flash_bwd_dq_dk_dv_loop_seqk_parallel_kernelI23Flash_bwd_kernel_traitsILi32ELi128ELi128ELi8ELi4ELi4ELi4ELb1ELb0EN7cutlass10bfloat16_tE19Flash_kernel_traitsILi32ELi128ELi128ELi8ES3_EELb0ELb1ELb0ELb0ELb1ELb1ELb1EEEvNS_16Flash_bwd_paramsE --------------------------
	.section	.nv.info._ZN5flash44flash_bwd_dq_dk_dv_loop_seqk_parallel_kernelI23Flash_bwd_kernel_traitsILi32ELi128ELi128ELi8ELi4ELi4ELi4ELb1ELb0EN7cutlass10bfloat16_tE19Flash_kernel_traitsILi32ELi128ELi128ELi8ES3_EELb0ELb1ELb0ELb0ELb1ELb1ELb1EEEvNS_16Flash_bwd_paramsE,"",@"SHT_CUDA_INFO"
	.sectionflags	@""
	.align	4


	//----- nvinfo : EIATTR_CUDA_API_VERSION
	.align		4
        /*0000*/ 	.byte	0x04, 0x37
        /*0002*/ 	.short	(.L_268 - .L_267)
.L_267:
        /*0004*/ 	.word	0x00000082


	//----- nvinfo : EIATTR_KPARAM_INFO
	.align		4
.L_268:
        /*0008*/ 	.byte	0x04, 0x17
        /*000a*/ 	.short	(.L_270 - .L_269)
.L_269:
        /*000c*/ 	.word	0x00000000
        /*0010*/ 	.short	0x0000
        /*0012*/ 	.short	0x0000
        /*0014*/ 	.byte	0x00, 0xf0, 0x01, 0x0a


	//----- nvinfo : EIATTR_SPARSE_MMA_MASK
	.align		4
.L_270:
        /*0018*/ 	.byte	0x03, 0x50
        /*001a*/ 	.short	0x0000


	//----- nvinfo : EIATTR_MAXREG_COUNT
	.align		4
        /*001c*/ 	.byte	0x03, 0x1b
        /*001e*/ 	.short	0x00ff


	//----- nvinfo : EIATTR_NUM_BARRIERS
	.align		4
        /*0020*/ 	.byte	0x02, 0x4c
        /*0022*/ 	.byte	0x01
	.zero		1


	//----- nvinfo : EIATTR_ANNOTATIONS
	.align		4
        /*0024*/ 	.byte	0x04, 0x55
        /*0026*/ 	.short	(.L_272 - .L_271)


	//   ....[0]....
.L_271:
        /* <DEDUP_REMOVED lines=67> */


	//----- nvinfo : EIATTR_MERCURY_ISA_VERSION
	.align		4
.L_272:
        /*0440*/ 	.byte	0x03, 0x5f
        /*0442*/ 	.short	0x0101


	//----- nvinfo : EIATTR_EXIT_INSTR_OFFSETS
	.align		4
        /*0444*/ 	.byte	0x04, 0x1c
        /*0446*/ 	.short	(.L_274 - .L_273)


	//   ....[0]....
.L_273:
        /*0448*/ 	.word	0x000000a0


	//   ....[1]....
        /*044c*/ 	.word	0x000086d0


	//----- nvinfo : EIATTR_CBANK_PARAM_SIZE
	.align		4
.L_274:
        /*0450*/ 	.byte	0x03, 0x19
        /*0452*/ 	.short	0x0280


	//----- nvinfo : EIATTR_PARAM_CBANK
	.align		4
        /*0454*/ 	.byte	0x04, 0x0a
        /*0456*/ 	.short	(.L_276 - .L_275)
	.align		4
.L_275:
        /*0458*/ 	.word	index@(.nv.constant0._ZN5flash44flash_bwd_dq_dk_dv_loop_seqk_parallel_kernelI23Flash_bwd_kernel_traitsILi32ELi128ELi128ELi8ELi4ELi4ELi4ELb1ELb0EN7cutlass10bfloat16_tE19Flash_kernel_traitsILi32ELi128ELi128ELi8ES3_EELb0ELb1ELb0ELb0ELb1ELb1ELb1EEEvNS_16Flash_bwd_paramsE)
        /*045c*/ 	.short	0x0210
        /*045e*/ 	.short	0x0280


	//----- nvinfo : EIATTR_SW_WAR
	.align		4
.L_276:
        /*0460*/ 	.byte	0x04, 0x36
        /*0462*/ 	.short	(.L_278 - .L_277)
.L_277:
        /*0464*/ 	.word	0x00000008
.L_278:


//--------------------- .nv.info._ZN5flash44flash_bwd_dq_dk_dv_loop_seqk_parallel_kernelI23Flash_bwd_kernel_traitsILi32ELi128ELi128ELi8ELi4ELi4ELi4ELb1ELb0EN7cutlass10bfloat16_tE19Flash_kernel_traitsILi32ELi128ELi128ELi8ES3_EELb1ELb1ELb0ELb0ELb0ELb1ELb0EEEvNS_16Flash_bwd_paramsE --------------------------
	.section	.nv.info._ZN5flash44flash_bwd_dq_dk_dv_loop_seqk_parallel_kernelI23Flash_bwd_kernel_traitsILi32ELi128ELi128ELi8ELi4ELi4ELi4ELb1ELb0EN7cutlass10bfloat16_tE19Flash_kernel_traitsILi32ELi128ELi128ELi8ES3_EELb1ELb1ELb0ELb0ELb0ELb1ELb0EEEvNS_16Flash_bwd_paramsE,"",@"SHT_CUDA_INFO"
	.sectionflags	@""
	.align	4


	//----- nvinfo : EIATTR_CUDA_API_VERSION
	.align		4
        /*0000*/ 	.byte	0x04, 0x37
        /*0002*/ 	.short	(.L_280 - .L_279)
.L_279:
        /*0004*/ 	.word	0x00000082


	//----- nvinfo : EIATTR_KPARAM_INFO
	.align		4
.L_280:
        /*0008*/ 	.byte	0x04, 0x17
        /*000a*/ 	.short	(.L_282 - .L_281)
.L_281:
        /*000c*/ 	.word	0x00000000
        /*0010*/ 	.short	0x0000
        /*0012*/ 	.short	0x0000
        /*0014*/ 	.byte	0x00, 0xf0, 0x01, 0x0a


	//----- nvinfo : EIATTR_SPARSE_MMA_MASK
	.align		4
.L_282:
        /*0018*/ 	.byte	0x03, 0x50
        /*001a*/ 	.short	0x0000


	//----- nvinfo : EIATTR_MAXREG_COUNT
	.align		4
        /*001c*/ 	.byte	0x03, 0x1b
        /*001e*/ 	.short	0x00ff


	//----- nvinfo : EIATTR_NUM_BARRIERS
	.align		4
        /*0020*/ 	.byte	0x02, 0x4c
        /*0022*/ 	.byte	0x01
	.zero		1


	//----- nvinfo : EIATTR_MERCURY_ISA_VERSION
	.align		4
        /*0024*/ 	.byte	0x03, 0x5f
        /*0026*/ 	.short	0x0101


	//----- nvinfo : EIATTR_EXIT_INSTR_OFFSETS
	.align		4
        /*0028*/ 	.byte	0x04, 0x1c
        /*002a*/ 	.short	(.L_284 - .L_283)


	//   ....[0]....
.L_283:
        /*002c*/ 	.word	0x000000a0


	//   ....[1]....
        /*0030*/ 	.word	0x00009dd0


	//----- nvinfo : EIATTR_CRS_STACK_SIZE
	.align		4
.L_284:
        /*0034*/ 	.byte	0x04, 0x1e
        /*0036*/ 	.short	(.L_286 - .L_285)
.L_285:
        /*0038*/ 	.word	0x00000000


	//----- nvinfo : EIATTR_CBANK_PARAM_SIZE
	.align		4
.L_286:
        /*003c*/ 	.byte	0x03, 0x19
        /*003e*/ 	.short	0x0280


	//----- nvinfo : EIATTR_PARAM_CBANK
	.align		4
        /*0040*/ 	.byte	0x04, 0x0a
        /*0042*/ 	.short	(.L_288 - .L_287)
	.align		4
.L_287:
        /*0044*/ 	.word	index@(.nv.constant0._ZN5flash44flash_bwd_dq_dk_dv_loop_seqk_parallel_kernelI23Flash_bwd_kernel_traitsILi32ELi128ELi128ELi8ELi4ELi4ELi4ELb1ELb0EN7cutlass10bfloat16_tE19Flash_kernel_traitsILi32ELi128ELi128ELi8ES3_EELb1ELb1ELb0ELb0ELb0ELb1ELb0EEEvNS_16Flash_bwd_paramsE)
        /*0048*/ 	.short	0x0210
        /*004a*/ 	.short	0x0280


	//----- nvinfo : EIATTR_SW_WAR
	.align		4
.L_288:
        /*004c*/ 	.byte	0x04, 0x36
        /*004e*/ 	.short	(.L_290 - .L_289)
.L_289:
        /*0050*/ 	.word	0x00000008
.L_290:


//--------------------- .nv.info._ZN5flash44flash_bwd_dq_dk_dv_loop_seqk_parallel_kernelI23Flash_bwd_kernel_traitsILi32ELi128ELi128ELi8ELi4ELi4ELi4ELb1ELb0EN7cutlass10bfloat16_tE19Flash_kernel_traitsILi32ELi128ELi128ELi8ES3_EELb0ELb1ELb0ELb0ELb0ELb1ELb1EEEvNS_16Flash_bwd_paramsE --------------------------
	.section	.nv.info._ZN5flash44flash_bwd_dq_dk_dv_loop_seqk_parallel_kernelI23Flash_bwd_kernel_traitsILi32ELi128ELi128ELi8ELi4ELi4ELi4ELb1ELb0EN7cutlass10bfloat16_tE19Flash_kernel_traitsILi32ELi128ELi128ELi8ES3_EELb0ELb1ELb0ELb0ELb0ELb1ELb1EEEvNS_16Flash_bwd_paramsE,"",@"SHT_CUDA_INFO"
	.sectionflags	@""
	.align	4


	//----- nvinfo : EIATTR_CUDA_API_VERSION
	.align		4
        /*0000*/ 	.byte	0x04, 0x37
        /*0002*/ 	.short	(.L_292 - .L_291)
.L_291:
        /*0004*/ 	.word	0x00000082


	//----- nvinfo : EIATTR_KPARAM_INFO
	.align		4
.L_292:
        /*0008*/ 	.byte	0x04, 0x17
        /*000a*/ 	.short	(.L_294 - .L_293)
.L_293:
        /*000c*/ 	.word	0x00000000
        /*0010*/ 	.short	0x0000
        /*0012*/ 	.short	0x0000
        /*0014*/ 	.byte	0x00, 0xf0, 0x01, 0x0a


	//----- nvinfo : EIATTR_SPARSE_MMA_MASK
	.align		4
.L_294:
        /*0018*/ 	.byte	0x03, 0x50
        /*001a*/ 	.short	0x0000


	//----- nvinfo : EIATTR_MAXREG_COUNT
	.align		4
        /*001c*/ 	.byte	0x03, 0x1b
        /*001e*/ 	.short	0x00ff


	//----- nvinfo : EIATTR_NUM_BARRIERS
	.align		4
        /*0020*/ 	.byte	0x02, 0x4c
        /*0022*/ 	.byte	0x01
	.zero		1


	//----- nvinfo : EIATTR_ANNOTATIONS
	.align		4
        /*0024*/ 	.byte	0x04, 0x55
        /*0026*/ 	.short	(.L_296 - .L_295)


	//   ....[0]....
.L_295:
        /* <DEDUP_REMOVED lines=68> */
        /*045c*/ 	.byte	0x70, 0x92, 0x00, 0x00, 0x01, 0x00, 0x00, 0x00, 0x70, 0x9e, 0x00, 0x00


	//----- nvinfo : EIATTR_MERCURY_ISA_VERSION
	.align		4
.L_296:
        /*0468*/ 	.byte	0x03, 0x5f
        /*046a*/ 	.short	0x0101


	//----- nvinfo : EIATTR_EXIT_INSTR_OFFSETS
	.align		4
        /*046c*/ 	.byte	0x04, 0x1c
        /*046e*/ 	.short	(.L_298 - .L_297)


	//   ....[0]....
.L_297:
        /*0470*/ 	.word	0x000000c0


	//   ....[1]....
        /*0474*/ 	.word	0x00009ef0


	//----- nvinfo : EIATTR_CRS_STACK_SIZE
	.align		4
.L_298:
        /*0478*/ 	.byte	0x04, 0x1e
        /*047a*/ 	.short	(.L_300 - .L_299)
.L_299:
        /*047c*/ 	.word	0x00000000


	//----- nvinfo : EIATTR_CBANK_PARAM_SIZE
	.align		4
.L_300:
        /*0480*/ 	.byte	0x03, 0x19
        /*0482*/ 	.short	0x0280


	//----- nvinfo : EIATTR_PARAM_CBANK
	.align		4
        /*0484*/ 	.byte	0x04, 0x0a
        /*0486*/ 	.short	(.L_302 - .L_301)
	.align		4
.L_301:
        /*0488*/ 	.word	index@(.nv.constant0._ZN5flash44flash_bwd_dq_dk_dv_loop_seqk_parallel_kernelI23Flash_bwd_kernel_traitsILi32ELi128ELi128ELi8ELi4ELi4ELi4ELb1ELb0EN7cutlass10bfloat16_tE19Flash_kernel_traitsILi32ELi128ELi128ELi8ES3_EELb0ELb1ELb0ELb0ELb0ELb1ELb1EEEvNS_16Flash_bwd_paramsE)
        /*048c*/ 	.short	0x0210
        /*048e*/ 	.short	0x0280


	//----- nvinfo : EIATTR_SW_WAR
	.align		4
.L_302:
        /*0490*/ 	.byte	0x04, 0x36
        /*0492*/ 	.short	(.L_304 - .L_303)
.L_303:
        /*0494*/ 	.word	0x00000008
.L_304:


//--------------------- .nv.info._ZN5flash44flash_bwd_dq_dk_dv_loop_seqk_parallel_kernelI23Flash_bwd_kernel_traitsILi32ELi128ELi128ELi8ELi4ELi4ELi4ELb1ELb0EN7cutlass10bfloat16_tE19Flash_kernel_traitsILi32ELi128ELi128ELi8ES3_EELb1ELb1ELb0ELb1ELb0ELb0ELb0EEEvNS_16Flash_bwd_paramsE --------------------------
	.section	.nv.info._ZN5flash44flash_bwd_dq_dk_dv_loop_seqk_parallel_kernelI23Flash_bwd_kernel_traitsILi32ELi128ELi128ELi8ELi4ELi4ELi4ELb1ELb0EN7cutlass10bfloat16_tE19Flash_kernel_traitsILi32ELi128ELi128ELi8ES3_EELb1ELb1ELb0ELb1ELb0ELb0ELb0EEEvNS_16Flash_bwd_paramsE,"",@"SHT_CUDA_INFO"
	.sectionflags	@""
	.align	4


	//----- nvinfo : EIATTR_CUDA_API_VERSION
	.align		4
        /*0000*/ 	.byte	0x04, 0x37
        /*0002*/ 	.short	(.L_306 - .L_305)
.L_305:
        /*0004*/ 	.word	0x00000082


	//----- nvinfo : EIATTR_KPARAM_INFO
	.align		4
.L_306:
        /*0008*/ 	.byte	0x04, 0x17
        /*000a*/ 	.short	(.L_308 - .L_307)
.L_307:
        /*000c*/ 	.word	0x00000000
        /*0010*/ 	.short	0x0000
        /*0012*/ 	.short	0x0000
        /*0014*/ 	.byte	0x00, 0xf0, 0x01, 0x0a


	//----- nvinfo : EIATTR_SPARSE_MMA_MASK
	.align		4
.L_308:
        /*0018*/ 	.byte	0x03, 0x50
        /*001a*/ 	.short	0x0000


	//----- nvinfo : EIATTR_MAXREG_COUNT
	.align		4
        /*001c*/ 	.byte	0x03, 0x1b
        /*001e*/ 	.short	0x00ff


	//----- nvinfo : EIATTR_NUM_BARRIERS
	.align		4
        /*0020*/ 	.byte	0x02, 0x4c
        /*0022*/ 	.byte	0x01
	.zero		1


	//----- nvinfo : EIATTR_ANNOTATIONS
	.align		4
        /*0024*/ 	.byte	0x04, 0x55
        /*0026*/ 	.short	(.L_310 - .L_309)


	//   ....[0]....
.L_309:
        /* <DEDUP_REMOVED lines=34> */


	//----- nvinfo : EIATTR_MERCURY_ISA_VERSION
	.align		4
.L_310:
        /*0230*/ 	.byte	0x03, 0x5f
        /*0232*/ 	.short	0x0101


	//----- nvinfo : EIATTR_EXIT_INSTR_OFFSETS
	.align		4
        /*0234*/ 	.byte	0x04, 0x1c
        /*0236*/ 	.short	(.L_312 - .L_311)


	//   ....[0]....
.L_311:
        /*0238*/ 	.word	0x000000a0


	//   ....[1]....
        /*023c*/ 	.word	0x0000b0c0


	//----- nvinfo : EIATTR_CRS_STACK_SIZE
	.align		4
.L_312:
        /*0240*/ 	.byte	0x04, 0x1e
        /*0242*/ 	.short	(.L_314 - .L_313)
.L_313:
        /*0244*/ 	.word	0x00000000


	//----- nvinfo : EIATTR_CBANK_PARAM_SIZE
	.align		4
.L_314:
        /*0248*/ 	.byte	0x03, 0x19
        /*024a*/ 	.short	0x0280


	//----- nvinfo : EIATTR_PARAM_CBANK
	.align		4
        /*024c*/ 	.byte	0x04, 0x0a
        /*024e*/ 	.short	(.L_316 - .L_315)
	.align		4
.L_315:
        /*0250*/ 	.word	index@(.nv.constant0._ZN5flash44flash_bwd_dq_dk_dv_loop_seqk_parallel_kernelI23Flash_bwd_kernel_traitsILi32ELi128ELi128ELi8ELi4ELi4ELi4ELb1ELb0EN7cutlass10bfloat16_tE19Flash_kernel_traitsILi32ELi128ELi128ELi8ES3_EELb1ELb1ELb0ELb1ELb0ELb0ELb0EEEvNS_16Flash_bwd_paramsE)
        /*0254*/ 	.short	0x0210
        /*0256*/ 	.short	0x0280


	//----- nvinfo : EIATTR_SW_WAR
	.align		4
.L_316:
        /*0258*/ 	.byte	0x04, 0x36
        /*025a*/ 	.short	(.L_318 - .L_317)
.L_317:
        /*025c*/ 	.word	0x00000008
.L_318:


//--------------------- .nv.info._ZN5flash44flash_bwd_dq_dk_dv_loop_seqk_parallel_kernelI23Flash_bwd_kernel_traitsILi32ELi128ELi128ELi8ELi4ELi4ELi4ELb1ELb0EN7cutlass10bfloat16_tE19Flash_kernel_traitsILi32ELi128ELi128ELi8ES3_EELb0ELb1ELb0ELb1ELb0ELb0ELb1EEEvNS_16Flash_bwd_paramsE --------------------------
	.section	.nv.info._ZN5flash44flash_bwd_dq_dk_dv_loop_seqk_parallel_kernelI23Flash_bwd_kernel_traitsILi32ELi128ELi128ELi8ELi4ELi4ELi4ELb1ELb0EN7cutlass10bfloat16_tE19Flash_kernel_traitsILi32ELi128ELi128ELi8ES3_EELb0ELb1ELb0ELb1ELb0ELb0ELb1EEEvNS_16Flash_bwd_paramsE,"",@"SHT_CUDA_INFO"
	.sectionflags	@""
	.align	4


	//----- nvinfo : EIATTR_CUDA_API_VERSION
	.align		4
        /*0000*/ 	.byte	0x04, 0x37
        /*0002*/ 	.short	(.L_320 - .L_319)
.L_319:
        /*0004*/ 	.word	0x00000082


	//----- nvinfo : EIATTR_KPARAM_INFO
	.align		4
.L_320:
        /*0008*/ 	.byte	0x04, 0x17
        /*000a*/ 	.short	(.L_322 - .L_321)
.L_321:
        /*000c*/ 	.word	0x00000000
        /*0010*/ 	.short	0x0000
        /*0012*/ 	.short	0x0000
        /*0014*/ 	.byte	0x00, 0xf0, 0x01, 0x0a


	//----- nvinfo : EIATTR_SPARSE_MMA_MASK
	.align		4
.L_322:
        /*0018*/ 	.byte	0x03, 0x50
        /*001a*/ 	.short	0x0000


	//----- nvinfo : EIATTR_MAXREG_COUNT
	.align		4
        /*001c*/ 	.byte	0x03, 0x1b
        /*001e*/ 	.short	0x00ff


	//----- nvinfo : EIATTR_NUM_BARRIERS
	.align		4
        /*0020*/ 	.byte	0x02, 0x4c
        /*0022*/ 	.byte	0x01
	.zero		1


	//----- nvinfo : EIATTR_ANNOTATIONS
	.align		4
        /*0024*/ 	.byte	0x04, 0x55
        /*0026*/ 	.short	(.L_324 - .L_323)


	//   ....[0]....
.L_323:
        /* <DEDUP_REMOVED lines=72> */


	//----- nvinfo : EIATTR_MERCURY_ISA_VERSION
	.align		4
.L_324:
        /*0490*/ 	.byte	0x03, 0x5f
        /*0492*/ 	.short	0x0101


	//----- nvinfo : EIATTR_EXIT_INSTR_OFFSETS
	.align		4
        /*0494*/ 	.byte	0x04, 0x1c
        /*0496*/ 	.short	(.L_326 - .L_325)


	//   ....[0]....
.L_325:
        /*0498*/ 	.word	0x000000a0


	//   ....[1]....
        /*049c*/ 	.word	0x0000a760


	//----- nvinfo : EIATTR_CRS_STACK_SIZE
	.align		4
.L_326:
        /*04a0*/ 	.byte	0x04, 0x1e
        /*04a2*/ 	.short	(.L_328 - .L_327)
.L_327:
        /*04a4*/ 	.word	0x00000000


	//----- nvinfo : EIATTR_CBANK_PARAM_SIZE
	.align		4
.L_328:
        /*04a8*/ 	.byte	0x03, 0x19
        /*04aa*/ 	.short	0x0280


	//----- nvinfo : EIATTR_PARAM_CBANK
	.align		4
        /*04ac*/ 	.byte	0x04, 0x0a
        /*04ae*/ 	.short	(.L_330 - .L_329)
	.align		4
.L_329:
        /*04b0*/ 	.word	index@(.nv.constant0._ZN5flash44flash_bwd_dq_dk_dv_loop_seqk_parallel_kernelI23Flash_bwd_kernel_traitsILi32ELi128ELi128ELi8ELi4ELi4ELi4ELb1ELb0EN7cutlass10bfloat16_tE19Flash_kernel_traitsILi32ELi128ELi128ELi8ES3_EELb0ELb1ELb0ELb1ELb0ELb0ELb1EEEvNS_16Flash_bwd_paramsE)
        /*04b4*/ 	.short	0x0210
        /*04b6*/ 	.short	0x0280


	//----- nvinfo : EIATTR_SW_WAR
	.align		4
.L_330:
        /*04b8*/ 	.byte	0x04, 0x36
        /*04ba*/ 	.short	(.L_332 - .L_331)
.L_331:
        /*04bc*/ 	.word	0x00000008
.L_332:


//--------------------- .nv.info._ZN5flash25flash_bwd_dot_do_o_kernelILb0E23Flash_bwd_kernel_traitsILi32ELi128ELi128ELi8ELi4ELi4ELi4ELb1ELb0EN7cutlass10bfloat16_tE19Flash_kernel_traitsILi32ELi128ELi128ELi8ES3_EEEEvNS_16Flash_bwd_paramsE --------------------------
	.section	.nv.info._ZN5flash25flash_bwd_dot_do_o_kernelILb0E23Flash_bwd_kernel_traitsILi32ELi128ELi128ELi8ELi4ELi4ELi4ELb1ELb0EN7cutlass10bfloat16_tE19Flash_kernel_traitsILi32ELi128ELi128ELi8ES3_EEEEvNS_16Flash_bwd_paramsE,"",@"SHT_CUDA_INFO"
	.sectionflags	@""
	.align	4


	//----- nvinfo : EIATTR_CUDA_API_VERSION
	.align		4
        /*0000*/ 	.byte	0x04, 0x37
        /*0002*/ 	.short	(.L_334 - .L_333)
.L_333:
        /*0004*/ 	.word	0x00000082


	//----- nvinfo : EIATTR_KPARAM_INFO
	.align		4
.L_334:
        /*0008*/ 	.byte	0x04, 0x17
        /*000a*/ 	.short	(.L_336 - .L_335)
.L_335:
        /*000c*/ 	.word	0x00000000
        /*0010*/ 	.short	0x0000
        /*0012*/ 	.short	0x0000
        /*0014*/ 	.byte	0x00, 0xf0, 0x01, 0x0a


	//----- nvinfo : EIATTR_SPARSE_MMA_MASK
	.align		4
.L_336:
        /*0018*/ 	.byte	0x03, 0x50
        /*001a*/ 	.short	0x0000


	//----- nvinfo : EIATTR_MAXREG_COUNT
	.align		4
        /*001c*/ 	.byte	0x03, 0x1b
        /*001e*/ 	.short	0x00ff


	//----- nvinfo : EIATTR_MERCURY_ISA_VERSION
	.align		4
        /*0020*/ 	.byte	0x03, 0x5f
        /*0022*/ 	.short	0x0101


	//----- nvinfo : EIATTR_COOP_GROUP_MASK_REGIDS
	.align		4
        /*0024*/ 	.byte	0x04, 0x29
        /*0026*/ 	.short	(.L_338 - .L_337)


	//   ....[0]....
.L_337:
        /*0028*/ 	.word	0xffffffff


	//   ....[1]....
        /*002c*/ 	.word	0xffffffff


	//   ....[2]....
        /*0030*/ 	.word	0xffffffff


	//   ....[3]....
        /*0034*/ 	.word	0xffffffff


	//----- nvinfo : EIATTR_COOP_GROUP_INSTR_OFFSETS
	.align		4
.L_338:
        /*0038*/ 	.byte	0x04, 0x28
        /*003a*/ 	.short	(.L_340 - .L_339)


	//   ....[0]....
.L_339:
        /*003c*/ 	.word	0x00000c30


	//   ....[1]....
        /*0040*/ 	.word	0x00000c40


	//   ....[2]....
        /*0044*/ 	.word	0x00000c90


	//   ....[3]....
        /*0048*/ 	.word	0x00000ca0


	//----- nvinfo : EIATTR_EXIT_INSTR_OFFSETS
	.align		4
.L_340:
        /*004c*/ 	.byte	0x04, 0x1c
        /*004e*/ 	.short	(.L_342 - .L_341)


	//   ....[0]....
.L_341:
        /*0050*/ 	.word	0x00000130


	//   ....[1]....
        /*0054*/ 	.word	0x00000d60


	//   ....[2]....
        /*0058*/ 	.word	0x00000d80


	//----- nvinfo : EIATTR_CBANK_PARAM_SIZE
	.align		4
.L_342:
        /*005c*/ 	.byte	0x03, 0x19
        /*005e*/ 	.short	0x0280


	//----- nvinfo : EIATTR_PARAM_CBANK
	.align		4
        /*0060*/ 	.byte	0x04, 0x0a
        /*0062*/ 	.short	(.L_344 - .L_343)
	.align		4
.L_343:
        /*0064*/ 	.word	index@(.nv.constant0._ZN5flash25flash_bwd_dot_do_o_kernelILb0E23Flash_bwd_kernel_traitsILi32ELi128ELi128ELi8ELi4ELi4ELi4ELb1ELb0EN7cutlass10bfloat16_tE19Flash_kernel_traitsILi32ELi128ELi128ELi8ES3_EEEEvNS_16Flash_bwd_paramsE)
        /*0068*/ 	.short	0x0210
        /*006a*/ 	.short	0x0280


	//----- nvinfo : EIATTR_SW_WAR
	.align		4
.L_344:
        /*006c*/ 	.byte	0x04, 0x36
        /*006e*/ 	.short	(.L_346 - .L_345)
.L_345:
        /*0070*/ 	.word	0x00000008
.L_346:


//--------------------- .nv.info._ZN5flash25flash_bwd_dot_do_o_kernelILb1E23Flash_bwd_kernel_traitsILi32ELi128ELi128ELi8ELi4ELi4ELi4ELb1ELb0EN7cutlass10bfloat16_tE19Flash_kernel_traitsILi32ELi128ELi128ELi8ES3_EEEEvNS_16Flash_bwd_paramsE --------------------------
	.section	.nv.info._ZN5flash25flash_bwd_dot_do_o_kernelILb1E23Flash_bwd_kernel_traitsILi32ELi128ELi128ELi8ELi4ELi4ELi4ELb1ELb0EN7cutlass10bfloat16_tE19Flash_kernel_traitsILi32ELi128ELi128ELi8ES3_EEEEvNS_16Flash_bwd_paramsE,"",@"SHT_CUDA_INFO"
	.sectionflags	@""
	.align	4


	//----- nvinfo : EIATTR_CUDA_API_VERSION
	.align		4
        /*0000*/ 	.byte	0x04, 0x37
        /*0002*/ 	.short	(.L_348 - .L_347)
.L_347:
        /*0004*/ 	.word	0x00000082


	//----- nvinfo : EIATTR_KPARAM_INFO
	.align		4
.L_348:
        /*0008*/ 	.byte	0x04, 0x17
        /*000a*/ 	.short	(.L_350 - .L_349)
.L_349:
        /*000c*/ 	.word	0x00000000
        /*0010*/ 	.short	0x0000
        /*0012*/ 	.short	0x0000
        /*0014*/ 	.byte	0x00, 0xf0, 0x01, 0x0a


	//----- nvinfo : EIATTR_SPARSE_MMA_MASK
	.align		4
.L_350:
        /*0018*/ 	.byte	0x03, 0x50
        /*001a*/ 	.short	0x0000


	//----- nvinfo : EIATTR_MAXREG_COUNT
	.align		4
        /*001c*/ 	.byte	0x03, 0x1b
        /*001e*/ 	.short	0x00ff


	//----- nvinfo : EIATTR_MERCURY_ISA_VERSION
	.align		4
        /*0020*/ 	.byte	0x03, 0x5f
        /*0022*/ 	.short	0x0101


	//----- nvinfo : EIATTR_COOP_GROUP_MASK_REGIDS
	.align		4
        /*0024*/ 	.byte	0x04, 0x29
        /*0026*/ 	.short	(.L_352 - .L_351)


	//   ....[0]....
.L_351:
        /*0028*/ 	.word	0xffffffff


	//   ....[1]....
        /*002c*/ 	.word	0xffffffff


	//   ....[2]....
        /*0030*/ 	.word	0xffffffff


	//   ....[3]....
        /*0034*/ 	.word	0xffffffff


	//----- nvinfo : EIATTR_COOP_GROUP_INSTR_OFFSETS
	.align		4
.L_352:
        /*0038*/ 	.byte	0x04, 0x28
        /*003a*/ 	.short	(.L_354 - .L_353)


	//   ....[0]....
.L_353:
        /*003c*/ 	.word	0x00000eb0


	//   ....[1]....
        /*0040*/ 	.word	0x00000ed0


	//   ....[2]....
        /*0044*/ 	.word	0x00000f80


	//   ....[3]....
        /*0048*/ 	.word	0x00000fc0


	//----- nvinfo : EIATTR_EXIT_INSTR_OFFSETS
	.align		4
.L_354:
        /*004c*/ 	.byte	0x04, 0x1c
        /*004e*/ 	.short	(.L_356 - .L_355)


	//   ....[0]....
.L_355:
        /*0050*/ 	.word	0x00000130


	//   ....[1]....
        /*0054*/ 	.word	0x000010e0


	//----- nvinfo : EIATTR_CBANK_PARAM_SIZE
	.align		4
.L_356:
        /*0058*/ 	.byte	0x03, 0x19
        /*005a*/ 	.short	0x0280


	//----- nvinfo : EIATTR_PARAM_CBANK
	.align		4
        /*005c*/ 	.byte	0x04, 0x0a
        /*005e*/ 	.short	(.L_358 - .L_357)
	.align		4
.L_357:
        /*0060*/ 	.word	index@(.nv.constant0._ZN5flash25flash_bwd_dot_do_o_kernelILb1E23Flash_bwd_kernel_traitsILi32ELi128ELi128ELi8ELi4ELi4ELi4ELb1ELb0EN7cutlass10bfloat16_tE19Flash_kernel_traitsILi32ELi128ELi128ELi8ES3_EEEEvNS_16Flash_bwd_paramsE)
        /*0064*/ 	.short	0x0210
        /*0066*/ 	.short	0x0280


	//----- nvinfo : EIATTR_SW_WAR
	.align		4
.L_358:
        /*0068*/ 	.byte	0x04, 0x36
        /*006a*/ 	.short	(.L_360 - .L_359)
.L_359:
        /*006c*/ 	.word	0x00000008
.L_360:


//--------------------- .nv.info._ZN5flash27flash_bwd_convert_dq_kernelI23Flash_bwd_kernel_traitsILi32ELi128ELi128ELi8ELi4ELi4ELi4ELb0ELb0EN7cutlass10bfloat16_tE19Flash_kernel_traitsILi32ELi128ELi128ELi8ES3_EEEEvNS_16Flash_bwd_paramsEi --------------------------
	.section	.nv.info._ZN5flash27flash_bwd_convert_dq_kernelI23Flash_bwd_kernel_traitsILi32ELi128ELi128ELi8ELi4ELi4ELi4ELb0ELb0EN7cutlass10bfloat16_tE19Flash_kernel_traitsILi32ELi128ELi128ELi8ES3_EEEEvNS_16Flash_bwd_paramsEi,"",@"SHT_CUDA_INFO"
	.sectionflags	@""
	.align	4


	//----- nvinfo : EIATTR_CUDA_API_VERSION
	.align		4
        /*0000*/ 	.byte	0x04, 0x37
        /*0002*/ 	.short	(.L_362 - .L_361)
.L_361:
        /*0004*/ 	.word	0x00000082


	//----- nvinfo : EIATTR_KPARAM_INFO
	.align		4
.L_362:
        /*0008*/ 	.byte	0x04, 0x17
        /*000a*/ 	.short	(.L_364 - .L_363)
.L_363:
        /*000c*/ 	.word	0x00000000
        /*0010*/ 	.short	0x0001
        /*0012*/ 	.short	0x0280
        /*0014*/ 	.byte	0x00, 0xf0, 0x11, 0x00


	//----- nvinfo : EIATTR_KPARAM_INFO
	.align		4
.L_364:
        /*0018*/ 	.byte	0x04, 0x17
        /*001a*/ 	.short	(.L_366 - .L_365)
.L_365:
        /*001c*/ 	.word	0x00000000
        /*0020*/ 	.short	0x0000
        /*0022*/ 	.short	0x0000
        /*0024*/ 	.byte	0x00, 0xf0, 0x01, 0x0a


	//----- nvinfo : EIATTR_SPARSE_MMA_MASK
	.align		4
.L_366:
        /*0028*/ 	.byte	0x03, 0x50
        /*002a*/ 	.short	0x0000


	//----- nvinfo : EIATTR_MAXREG_COUNT
	.align		4
        /*002c*/ 	.byte	0x03, 0x1b
        /*002e*/ 	.short	0x00ff


	//----- nvinfo : EIATTR_NUM_BARRIERS
	.align		4
        /*0030*/ 	.byte	0x02, 0x4c
        /*0032*/ 	.byte	0x01
	.zero		1


	//----- nvinfo : EIATTR_MERCURY_ISA_VERSION
	.align		4
        /*0034*/ 	.byte	0x03, 0x5f
        /*0036*/ 	.short	0x0101


	//----- nvinfo : EIATTR_EXIT_INSTR_OFFSETS
	.align		4
        /*0038*/ 	.byte	0x04, 0x1c
        /*003a*/ 	.short	(.L_368 - .L_367)


	//   ....[0]....
.L_367:
        /*003c*/ 	.word	0x00000100


	//   ....[1]....
        /*0040*/ 	.word	0x000018e0


	//   ....[2]....
        /*0044*/ 	.word	0x000019b0


	//----- nvinfo : EIATTR_CRS_STACK_SIZE
	.align		4
.L_368:
        /*0048*/ 	.byte	0x04, 0x1e
        /*004a*/ 	.short	(.L_370 - .L_369)
.L_369:
        /*004c*/ 	.word	0x00000000


	//----- nvinfo : EIATTR_CBANK_PARAM_SIZE
	.align		4
.L_370:
        /*0050*/ 	.byte	0x03, 0x19
        /*0052*/ 	.short	0x0284


	//----- nvinfo : EIATTR_PARAM_CBANK
	.align		4
        /*0054*/ 	.byte	0x04, 0x0a
        /*0056*/ 	.short	(.L_372 - .L_371)
	.align		4
.L_371:
        /*0058*/ 	.word	index@(.nv.constant0._ZN5flash27flash_bwd_convert_dq_kernelI23Flash_bwd_kernel_traitsILi32ELi128ELi128ELi8ELi4ELi4ELi4ELb0ELb0EN7cutlass10bfloat16_tE19Flash_kernel_traitsILi32ELi128ELi128ELi8ES3_EEEEvNS_16Flash_bwd_paramsEi)
        /*005c*/ 	.short	0x0210
        /*005e*/ 	.short	0x0284


	//----- nvinfo : EIATTR_SW_WAR
	.align		4
.L_372:
        /*0060*/ 	.byte	0x04, 0x36
        /*0062*/ 	.short	(.L_374 - .L_373)
.L_373:
        /*0064*/ 	.word	0x00000008
.L_374:


//--------------------- .nv.info._ZN5flash44flash_bwd_dq_dk_dv_loop_seqk_parallel_kernelI23Flash_bwd_kernel_traitsILi32ELi128ELi128ELi8ELi4ELi4ELi4ELb0ELb0EN7cutlass10bfloat16_tE19Flash_kernel_traitsILi32ELi128ELi128ELi8ES3_EELb1ELb1ELb0ELb0ELb0ELb0ELb0EEEvNS_16Flash_bwd_paramsE --------------------------
	.section	.nv.info._ZN5flash44flash_bwd_dq_dk_dv_loop_seqk_parallel_kernelI23Flash_bwd_kernel_traitsILi32ELi128ELi128ELi8ELi4ELi4ELi4ELb0ELb0EN7cutlass10bfloat16_tE19Flash_kernel_traitsILi32ELi128ELi128ELi8ES3_EELb1ELb1ELb0ELb0ELb0ELb0ELb0EEEvNS_16Flash_bwd_paramsE,"",@"SHT_CUDA_INFO"
	.sectionflags	@""
	.align	4


	//----- nvinfo : EIATTR_CUDA_API_VERSION
	.align		4
        /*0000*/ 	.byte	0x04, 0x37
        /*0002*/ 	.short	(.L_376 - .L_375)
.L_375:
        /*0004*/ 	.word	0x00000082


	//----- nvinfo : EIATTR_KPARAM_INFO
	.align		4
.L_376:
        /*0008*/ 	.byte	0x04, 0x17
        /*000a*/ 	.short	(.L_378 - .L_377)
.L_377:
        /*000c*/ 	.word	0x00000000
        /*0010*/ 	.short	0x0000
        /*0012*/ 	.short	0x0000
        /*0014*/ 	.byte	0x00, 0xf0, 0x01, 0x0a


	//----- nvinfo : EIATTR_SPARSE_MMA_MASK
	.align		4
.L_378:
        /*0018*/ 	.byte	0x03, 0x50
        /*001a*/ 	.short	0x0000


	//----- nvinfo : EIATTR_MAXREG_COUNT
	.align		4
        /*001c*/ 	.byte	0x03, 0x1b
        /*001e*/ 	.short	0x00ff


	//----- nvinfo : EIATTR_NUM_BARRIERS
	.align		4
        /*0020*/ 	.byte	0x02, 0x4c
        /*0022*/ 	.byte	0x01
	.zero		1


	//----- nvinfo : EIATTR_MERCURY_ISA_VERSION
	.align		4
        /*0024*/ 	.byte	0x03, 0x5f
        /*0026*/ 	.short	0x0101


	//----- nvinfo : EIATTR_EXIT_INSTR_OFFSETS
	.align		4
        /*0028*/ 	.byte	0x04, 0x1c
        /*002a*/ 	.short	(.L_380 - .L_379)


	//   ....[0]....
.L_379:
        /*002c*/ 	.word	0x00000090


	//   ....[1]....
        /*0030*/ 	.word	0x0000a2b0


	//----- nvinfo : EIATTR_CRS_STACK_SIZE
	.align		4
.L_380:
        /*0034*/ 	.byte	0x04, 0x1e
        /*0036*/ 	.short	(.L_382 - .L_381)
.L_381:
        /*0038*/ 	.word	0x00000000


	//----- nvinfo : EIATTR_CBANK_PARAM_SIZE
	.align		4
.L_382:
        /*003c*/ 	.byte	0x03, 0x19
        /*003e*/ 	.short	0x0280


	//----- nvinfo : EIATTR_PARAM_CBANK
	.align		4
        /*0040*/ 	.byte	0x04, 0x0a
        /*0042*/ 	.short	(.L_384 - .L_383)
	.align		4
.L_383:
        /*0044*/ 	.word	index@(.nv.constant0._ZN5flash44flash_bwd_dq_dk_dv_loop_seqk_parallel_kernelI23Flash_bwd_kernel_traitsILi32ELi128ELi128ELi8ELi4ELi4ELi4ELb0ELb0EN7cutlass10bfloat16_tE19Flash_kernel_traitsILi32ELi128ELi128ELi8ES3_EELb1ELb1ELb0ELb0ELb0ELb0ELb0EEEvNS_16Flash_bwd_paramsE)
        /*0048*/ 	.short	0x0210
        /*004a*/ 	.short	0x0280


	//----- nvinfo : EIATTR_SW_WAR
	.align		4
.L_384:
        /*004c*/ 	.byte	0x04, 0x36
        /*004e*/ 	.short	(.L_386 - .L_385)
.L_385:
        /*0050*/ 	.word	0x00000008
.L_386:


//--------------------- .nv.info._ZN5flash44flash_bwd_dq_dk_dv_loop_seqk_parallel_kernelI23Flash_bwd_kernel_traitsILi32ELi128ELi128ELi8ELi4ELi4ELi4ELb0ELb0EN7cutlass10bfloat16_tE19Flash_kernel_traitsILi32ELi128ELi128ELi8ES3_EELb0ELb1ELb0ELb0ELb0ELb0ELb1EEEvNS_16Flash_bwd_paramsE --------------------------
	.section	.nv.info._ZN5flash44flash_bwd_dq_dk_dv_loop_seqk_parallel_kernelI23Flash_bwd_kernel_traitsILi32ELi128ELi128ELi8ELi4ELi4ELi4ELb0ELb0EN7cutlass10bfloat16_tE19Flash_kernel_traitsILi32ELi128ELi128ELi8ES3_EELb0ELb1ELb0ELb0ELb0ELb0ELb1EEEvNS_16Flash_bwd_paramsE,"",@"SHT_CUDA_INFO"
	.sectionflags	@""
	.align	4


	//----- nvinfo : EIATTR_CUDA_API_VERSION
	.align		4
        /*0000*/ 	.byte	0x04, 0x37
        /*0002*/ 	.short	(.L_388 - .L_387)
.L_387:
        /*0004*/ 	.word	0x00000082


	//----- nvinfo : EIATTR_KPARAM_INFO
	.align		4
.L_388:
        /*0008*/ 	.byte	0x04, 0x17
        /*000a*/ 	.short	(.L_390 - .L_389)
.L_389:
        /*000c*/ 	.word	0x00000000
        /*0010*/ 	.short	0x0000
        /*0012*/ 	.short	0x0000
        /*0014*/ 	.byte	0x00, 0xf0, 0x01, 0x0a


	//----- nvinfo : EIATTR_SPARSE_MMA_MASK
	.align		4
.L_390:
        /*0018*/ 	.byte	0x03, 0x50
        /*001a*/ 	.short	0x0000


	//----- nvinfo : EIATTR_MAXREG_COUNT
	.align		4
        /*001c*/ 	.byte	0x03, 0x1b
        /*001e*/ 	.short	0x00ff


	//----- nvinfo : EIATTR_NUM_BARRIERS
	.align		4
        /*0020*/ 	.byte	0x02, 0x4c
        /*0022*/ 	.byte	0x01
	.zero		1


	//----- nvinfo : EIATTR_ANNOTATIONS
	.align		4
        /*0024*/ 	.byte	0x04, 0x55
        /*0026*/ 	.short	(.L_392 - .L_391)


	//   ....[0]....
.L_391:
        /* <DEDUP_REMOVED lines=44> */


	//----- nvinfo : EIATTR_MERCURY_ISA_VERSION
	.align		4
.L_392:
        /*02d0*/ 	.byte	0x03, 0x5f
        /*02d2*/ 	.short	0x0101


	//----- nvinfo : EIATTR_EXIT_INSTR_OFFSETS
	.align		4
        /*02d4*/ 	.byte	0x04, 0x1c
        /*02d6*/ 	.short	(.L_394 - .L_393)


	//   ....[0]....
.L_393:
        /*02d8*/ 	.word	0x000000a0


	//   ....[1]....
        /*02dc*/ 	.word	0x0000a180


	//----- nvinfo : EIATTR_CRS_STACK_SIZE
	.align		4
.L_394:
        /*02e0*/ 	.byte	0x04, 0x1e
        /*02e2*/ 	.short	(.L_396 - .L_395)
.L_395:
        /*02e4*/ 	.word	0x00000000


	//----- nvinfo : EIATTR_CBANK_PARAM_SIZE
	.align		4
.L_396:
        /*02e8*/ 	.byte	0x03, 0x19
        /*02ea*/ 	.short	0x0280


	//----- nvinfo : EIATTR_PARAM_CBANK
	.align		4
        /*02ec*/ 	.byte	0x04, 0x0a
        /*02ee*/ 	.short	(.L_398 - .L_397)
	.align		4
.L_397:
        /*02f0*/ 	.word	index@(.nv.constant0._ZN5flash44flash_bwd_dq_dk_dv_loop_seqk_parallel_kernelI23Flash_bwd_kernel_traitsILi32ELi128ELi128ELi8ELi4ELi4ELi4ELb0ELb0EN7cutlass10bfloat16_tE19Flash_kernel_traitsILi32ELi128ELi128ELi8ES3_EELb0ELb1ELb0ELb0ELb0ELb0ELb1EEEvNS_16Flash_bwd_paramsE)
        /*02f4*/ 	.short	0x0210
        /*02f6*/ 	.short	0x0280


	//----- nvinfo : EIATTR_SW_WAR
	.align		4
.L_398:
        /*02f8*/ 	.byte	0x04, 0x36
        /*02fa*/ 	.short	(.L_400 - .L_399)
.L_399:
        /*02fc*/ 	.word	0x00000008
.L_400:


//--------------------- .nv.info._ZN5flash44flash_bwd_dq_dk_dv_loop_seqk_parallel_kernelI23Flash_bwd_kernel_traitsILi32ELi128ELi128ELi8ELi4ELi4ELi4ELb0ELb0EN7cutlass10bfloat16_tE19Flash_kernel_traitsILi32ELi128ELi128ELi8ES3_EELb1ELb1ELb0ELb0ELb1ELb1ELb0EEEvNS_16Flash_bwd_paramsE --------------------------
	.section	.nv.info._ZN5flash44flash_bwd_dq_dk_dv_loop_seqk_parallel_kernelI23Flash_bwd_kernel_traitsILi32ELi128ELi128ELi8ELi4ELi4ELi4ELb0ELb0EN7cutlass10bfloat16_tE19Flash_kernel_traitsILi32ELi128ELi128ELi8ES3_EELb1ELb1ELb0ELb0ELb1ELb1ELb0EEEvNS_16Flash_bwd_paramsE,"",@"SHT_CUDA_INFO"
	.sectionflags	@""
	.align	4


	//----- nvinfo : EIATTR_CUDA_API_VERSION
	.align		4
        /*0000*/ 	.byte	0x04, 0x37
        /*0002*/ 	.short	(.L_402 - .L_401)
.L_401:
        /*0004*/ 	.word	0x00000082


	//----- nvinfo : EIATTR_KPARAM_INFO
	.align		4
.L_402:
        /*0008*/ 	.byte	0x04, 0x17
        /*000a*/ 	.short	(.L_404 - .L_403)
.L_403:
        /*000c*/ 	.word	0x00000000
        /*0010*/ 	.short	0x0000
        /*0012*/ 	.short	0x0000
        /*0014*/ 	.byte	0x00, 0xf0, 0x01, 0x0a


	//----- nvinfo : EIATTR_SPARSE_MMA_MASK
	.align		4
.L_404:
        /*0018*/ 	.byte	0x03, 0x50
        /*001a*/ 	.short	0x0000


	//----- nvinfo : EIATTR_MAXREG_COUNT
	.align		4
        /*001c*/ 	.byte	0x03, 0x1b
        /*001e*/ 	.short	0x00ff


	//----- nvinfo : EIATTR_NUM_BARRIERS
	.align		4
        /*0020*/ 	.byte	0x02, 0x4c
        /*0022*/ 	.byte	0x01
	.zero		1


	//----- nvinfo : EIATTR_MERCURY_ISA_VERSION
	.align		4
        /*0024*/ 	.byte	0x03, 0x5f
        /*0026*/ 	.short	0x0101


	//----- nvinfo : EIATTR_EXIT_INSTR_OFFSETS
	.align		4
        /*0028*/ 	.byte	0x04, 0x1c
        /*002a*/ 	.short	(.L_406 - .L_405)


	//   ....[0]....
.L_405:
        /*002c*/ 	.word	0x00000090


	//   ....[1]....
        /*0030*/ 	.word	0x00008690


	//----- nvinfo : EIATTR_CBANK_PARAM_SIZE
	.align		4
.L_406:
        /*0034*/ 	.byte	0x03, 0x19
        /*0036*/ 	.short	0x0280


	//----- nvinfo : EIATTR_PARAM_CBANK
	.align		4
        /*0038*/ 	.byte	0x04, 0x0a
        /*003a*/ 	.short	(.L_408 - .L_407)
	.align		4
.L_407:
        /*003c*/ 	.word	index@(.nv.constant0._ZN5flash44flash_bwd_dq_dk_dv_loop_seqk_parallel_kernelI23Flash_bwd_kernel_traitsILi32ELi128ELi128ELi8ELi4ELi4ELi4ELb0ELb0EN7cutlass10bfloat16_tE19Flash_kernel_traitsILi32ELi128ELi128ELi8ES3_EELb1ELb1ELb0ELb0ELb1ELb1ELb0EEEvNS_16Flash_bwd_paramsE)
        /*0040*/ 	.short	0x0210
        /*0042*/ 	.short	0x0280


	//----- nvinfo : EIATTR_SW_WAR
	.align		4
.L_408:
        /*0044*/ 	.byte	0x04, 0x36
        /*0046*/ 	.short	(.L_410 - .L_409)
.L_409:
        /*0048*/ 	.word	0x00000008
.L_410:


//--------------------- .nv.info._ZN5flash44flash_bwd_dq_dk_dv_loop_seqk_parallel_kernelI23Flash_bwd_kernel_traitsILi32ELi128ELi128ELi8ELi4ELi4ELi4ELb0ELb0EN7cutlass10bfloat16_tE19Flash_kernel_traitsILi32ELi128ELi128ELi8ES3_EELb0ELb1ELb0ELb0ELb1ELb1ELb1EEEvNS_16Flash_bwd_paramsE --------------------------
	.section	.nv.info._ZN5flash44flash_bwd_dq_dk_dv_loop_seqk_parallel_kernelI23Flash_bwd_kernel_traitsILi32ELi128ELi128ELi8ELi4ELi4ELi4ELb0ELb0EN7cutlass10bfloat16_tE19Flash_kernel_traitsILi32ELi128ELi128ELi8ES3_EELb0ELb1ELb0ELb0ELb1ELb1ELb1EEEvNS_16Flash_bwd_paramsE,"",@"SHT_CUDA_INFO"
	.sectionflags	@""
	.align	4


	//----- nvinfo : EIATTR_CUDA_API_VERSION
	.align		4
        /*0000*/ 	.byte	0x04, 0x37
        /*0002*/ 	.short	(.L_412 - .L_411)
.L_411:
        /*0004*/ 	.word	0x00000082


	//----- nvinfo : EIATTR_KPARAM_INFO
	.align		4
.L_412:
        /*0008*/ 	.byte	0x04, 0x17
        /*000a*/ 	.short	(.L_414 - .L_413)
.L_413:
        /*000c*/ 	.word	0x00000000
        /*0010*/ 	.short	0x0000
        /*0012*/ 	.short	0x0000
        /*0014*/ 	.byte	0x00, 0xf0, 0x01, 0x0a


	//----- nvinfo : EIATTR_SPARSE_MMA_MASK
	.align		4
.L_414:
        /*0018*/ 	.byte	0x03, 0x50
        /*001a*/ 	.short	0x0000


	//----- nvinfo : EIATTR_MAXREG_COUNT
	.align		4
        /*001c*/ 	.byte	0x03, 0x1b
        /*001e*/ 	.short	0x00ff


	//----- nvinfo : EIATTR_NUM_BARRIERS
	.align		4
        /*0020*/ 	.byte	0x02, 0x4c
        /*0022*/ 	.byte	0x01
	.zero		1


	//----- nvinfo : EIATTR_ANNOTATIONS
	.align		4
        /*0024*/ 	.byte	0x04, 0x55
        /*0026*/ 	.short	(.L_416 - .L_415)


	//   ....[0]....
.L_415:
        /* <DEDUP_REMOVED lines=40> */


	//----- nvinfo : EIATTR_MERCURY_ISA_VERSION
	.align		4
.L_416:
        /*0290*/ 	.byte	0x03, 0x5f
        /*0292*/ 	.short	0x0101


	//----- nvinfo : EIATTR_EXIT_INSTR_OFFSETS
	.align		4
        /*0294*/ 	.byte	0x04, 0x1c
        /*0296*/ 	.short	(.L_418 - .L_417)


	//   ....[0]....
.L_417:
        /*0298*/ 	.word	0x000000a0


	//   ....[1]....
        /*029c*/ 	.word	0x000083b0


	//----- nvinfo : EIATTR_CBANK_PARAM_SIZE
	.align		4
.L_418:
        /*02a0*/ 	.byte	0x03, 0x19
        /*02a2*/ 	.short	0x0280


	//----- nvinfo : EIATTR_PARAM_CBANK
	.align		4
        /*02a4*/ 	.byte	0x04, 0x0a
        /*02a6*/ 	.short	(.L_420 - .L_419)
	.align		4
.L_419:
        /*02a8*/ 	.word	index@(.nv.constant0._ZN5flash44flash_bwd_dq_dk_dv_loop_seqk_parallel_kernelI23Flash_bwd_kernel_traitsILi32ELi128ELi128ELi8ELi4ELi4ELi4ELb0ELb0EN7cutlass10bfloat16_tE19Flash_kernel_traitsILi32ELi128ELi128ELi8ES3_EELb0ELb1ELb0ELb0ELb1ELb1ELb1EEEvNS_16Flash_bwd_paramsE)
        /*02ac*/ 	.short	0x0210
        /*02ae*/ 	.short	0x0280


	//----- nvinfo : EIATTR_SW_WAR
	.align		4
.L_420:
        /*02b0*/ 	.byte	0x04, 0x36
        /*02b2*/ 	.short	(.L_422 - .L_421)
.L_421:
        /*02b4*/ 	.word	0x00000008
.L_422:


//--------------------- .nv.info._ZN5flash44flash_bwd_dq_dk_dv_loop_seqk_parallel_kernelI23Flash_bwd_kernel_traitsILi32ELi128ELi128ELi8ELi4ELi4ELi4ELb0ELb0EN7cutlass10bfloat16_tE19Flash_kernel_traitsILi32ELi128ELi128ELi8ES3_EELb1ELb1ELb0ELb0ELb0ELb1ELb0EEEvNS_16Flash_bwd_paramsE --------------------------
	.section	.nv.info._ZN5flash44flash_bwd_dq_dk_dv_loop_seqk_parallel_kernelI23Flash_bwd_kernel_traitsILi32ELi128ELi128ELi8ELi4ELi4ELi4ELb0ELb0EN7cutlass10bfloat16_tE19Flash_kernel_traitsILi32ELi128ELi128ELi8ES3_EELb1ELb1ELb0ELb0ELb0ELb1ELb0EEEvNS_16Flash_bwd_paramsE,"",@"SHT_CUDA_INFO"
	.sectionflags	@""
	.align	4


	//----- nvinfo : EIATTR_CUDA_API_VERSION
	.align		4
        /*0000*/ 	.byte	0x04, 0x37
        /*0002*/ 	.short	(.L_424 - .L_423)
.L_423:
        /*0004*/ 	.word	0x00000082


	//----- nvinfo : EIATTR_KPARAM_INFO
	.align		4
.L_424:
        /*0008*/ 	.byte	0x04, 0x17
        /*000a*/ 	.short	(.L_426 - .L_425)
.L_425:
        /*000c*/ 	.word	0x00000000
        /*0010*/ 	.short	0x0000
        /*0012*/ 	.short	0x0000
        /*0014*/ 	.byte	0x00, 0xf0, 0x01, 0x0a


	//----- nvinfo : EIATTR_SPARSE_MMA_MASK
	.align		4
.L_426:
        /*0018*/ 	.byte	0x03, 0x50
        /*001a*/ 	.short	0x0000


	//----- nvinfo : EIATTR_MAXREG_COUNT
	.align		4
        /*001c*/ 	.byte	0x03, 0x1b
        /*001e*/ 	.short	0x00ff


	//----- nvinfo : EIATTR_NUM_BARRIERS
	.align		4
        /*0020*/ 	.byte	0x02, 0x4c
        /*0022*/ 	.byte	0x01
	.zero		1


	//----- nvinfo : EIATTR_MERCURY_ISA_VERSION
	.align		4
        /*0024*/ 	.byte	0x03, 0x5f
        /*0026*/ 	.short	0x0101


	//----- nvinfo : EIATTR_EXIT_INSTR_OFFSETS
	.align		4
        /*0028*/ 	.byte	0x04, 0x1c
        /*002a*/ 	.short	(.L_428 - .L_427)


	//   ....[0]....
.L_427:
        /*002c*/ 	.word	0x000000a0


	//   ....[1]....
        /*0030*/ 	.word	0x00009c90


	//----- nvinfo : EIATTR_CRS_STACK_SIZE
	.align		4
.L_428:
        /*0034*/ 	.byte	0x04, 0x1e
        /*0036*/ 	.short	(.L_430 - .L_429)
.L_429:
        /*0038*/ 	.word	0x00000000


	//----- nvinfo : EIATTR_CBANK_PARAM_SIZE
	.align		4
.L_430:
        /*003c*/ 	.byte	0x03, 0x19
        /*003e*/ 	.short	0x0280


	//----- nvinfo : EIATTR_PARAM_CBANK
	.align		4
        /*0040*/ 	.byte	0x04, 0x0a
        /*0042*/ 	.short	(.L_432 - .L_431)
	.align		4
.L_431:
        /*0044*/ 	.word	index@(.nv.constant0._ZN5flash44flash_bwd_dq_dk_dv_loop_seqk_parallel_kernelI23Flash_bwd_kernel_traitsILi32ELi128ELi128ELi8ELi4ELi4ELi4ELb0ELb0EN7cutlass10bfloat16_tE19Flash_kernel_traitsILi32ELi128ELi128ELi8ES3_EELb1ELb1ELb0ELb0ELb0ELb1ELb0EEEvNS_16Flash_bwd_paramsE)
        /*0048*/ 	.short	0x0210
        /*004a*/ 	.short	0x0280


	//----- nvinfo : EIATTR_SW_WAR
	.align		4
.L_432:
        /*004c*/ 	.byte	0x04, 0x36
        /*004e*/ 	.short	(.L_434 - .L_433)
.L_433:
        /*0050*/ 	.word	0x00000008
.L_434:


//--------------------- .nv.info._ZN5flash44flash_bwd_dq_dk_dv_loop_seqk_parallel_kernelI23Flash_bwd_kernel_traitsILi32ELi128ELi128ELi8ELi4ELi4ELi4ELb0ELb0EN7cutlass10bfloat16_tE19Flash_kernel_traitsILi32ELi128ELi128ELi8ES3_EELb0ELb1ELb0ELb0ELb0ELb1ELb1EEEvNS_16Flash_bwd_paramsE --------------------------
	.section	.nv.info._ZN5flash44flash_bwd_dq_dk_dv_loop_seqk_parallel_kernelI23Flash_bwd_kernel_traitsILi32ELi128ELi128ELi8ELi4ELi4ELi4ELb0ELb0EN7cutlass10bfloat16_tE19Flash_kernel_traitsILi32ELi128ELi128ELi8ES3_EELb0ELb1ELb0ELb0ELb0ELb1ELb1EEEvNS_16Flash_bwd_paramsE,"",@"SHT_CUDA_INFO"
	.sectionflags	@""
	.align	4


	//----- nvinfo : EIATTR_CUDA_API_VERSION
	.align		4
        /*0000*/ 	.byte	0x04, 0x37
        /*0002*/ 	.short	(.L_436 - .L_435)
.L_435:
        /*0004*/ 	.word	0x00000082


	//----- nvinfo : EIATTR_KPARAM_INFO
	.align		4
.L_436:
        /*0008*/ 	.byte	0x04, 0x17
        /*000a*/ 	.short	(.L_438 - .L_437)
.L_437:
        /*000c*/ 	.word	0x00000000
        /*0010*/ 	.short	0x0000
        /*0012*/ 	.short	0x0000
        /*0014*/ 	.byte	0x00, 0xf0, 0x01, 0x0a


	//----- nvinfo : EIATTR_SPARSE_MMA_MASK
	.align		4
.L_438:
        /*0018*/ 	.byte	0x03, 0x50
        /*001a*/ 	.short	0x0000


	//----- nvinfo : EIATTR_MAXREG_COUNT
	.align		4
        /*001c*/ 	.byte	0x03, 0x1b
        /*001e*/ 	.short	0x00ff


	//----- nvinfo : EIATTR_NUM_BARRIERS
	.align		4
        /*0020*/ 	.byte	0x02, 0x4c
        /*0022*/ 	.byte	0x01
	.zero		1


	//----- nvinfo : EIATTR_ANNOTATIONS
	.align		4
        /*0024*/ 	.byte	0x04, 0x55
        /*0026*/ 	.short	(.L_440 - .L_439)


	//   ....[0]....
.L_439:
        /* <DEDUP_REMOVED lines=41> */


	//----- nvinfo : EIATTR_MERCURY_ISA_VERSION
	.align		4
.L_440:
        /*02a0*/ 	.byte	0x03, 0x5f
        /*02a2*/ 	.short	0x0101


	//----- nvinfo : EIATTR_EXIT_INSTR_OFFSETS
	.align		4
        /*02a4*/ 	.byte	0x04, 0x1c
        /*02a6*/ 	.short	(.L_442 - .L_441)


	//   ....[0]....
.L_441:
        /*02a8*/ 	.word	0x000000c0


	//   ....[1]....
        /*02ac*/ 	.word	0x00009b60


	//----- nvinfo : EIATTR_CRS_STACK_SIZE
	.align		4
.L_442:
        /*02b0*/ 	.byte	0x04, 0x1e
        /*02b2*/ 	.short	(.L_444 - .L_443)
.L_443:
        /*02b4*/ 	.word	0x00000000


	//----- nvinfo : EIATTR_CBANK_PARAM_SIZE
	.align		4
.L_444:
        /*02b8*/ 	.byte	0x03, 0x19
        /*02ba*/ 	.short	0x0280


	//----- nvinfo : EIATTR_PARAM_CBANK
	.align		4
        /*02bc*/ 	.byte	0x04, 0x0a
        /*02be*/ 	.short	(.L_446 - .L_445)
	.align		4
.L_445:
        /*02c0*/ 	.word	index@(.nv.constant0._ZN5flash44flash_bwd_dq_dk_dv_loop_seqk_parallel_kernelI23Flash_bwd_kernel_traitsILi32ELi128ELi128ELi8ELi4ELi4ELi4ELb0ELb0EN7cutlass10bfloat16_tE19Flash_kernel_traitsILi32ELi128ELi128ELi8ES3_EELb0ELb1ELb0ELb0ELb0ELb1ELb1EEEvNS_16Flash_bwd_paramsE)
        /*02c4*/ 	.short	0x0210
        /*02c6*/ 	.short	0x0280


	//----- nvinfo : EIATTR_SW_WAR
	.align		4
.L_446:
        /*02c8*/ 	.byte	0x04, 0x36
        /*02ca*/ 	.short	(.L_448 - .L_447)
.L_447:
        /*02cc*/ 	.word	0x00000008
.L_448:


//--------------------- .nv.info._ZN5flash44flash_bwd_dq_dk_dv_loop_seqk_parallel_kernelI23Flash_bwd_kernel_traitsILi32ELi128ELi128ELi8ELi4ELi4ELi4ELb0ELb0EN7cutlass10bfloat16_tE19Flash_kernel_traitsILi32ELi128ELi128ELi8ES3_EELb1ELb1ELb0ELb1ELb0ELb0ELb0EEEvNS_16Flash_bwd_paramsE --------------------------
	.section	.nv.info._ZN5flash44flash_bwd_dq_dk_dv_loop_seqk_parallel_kernelI23Flash_bwd_kernel_traitsILi32ELi128ELi128ELi8ELi4ELi4ELi4ELb0ELb0EN7cutlass10bfloat16_tE19Flash_kernel_traitsILi32ELi128ELi128ELi8ES3_EELb1ELb1ELb0ELb1ELb0ELb0ELb0EEEvNS_16Flash_bwd_paramsE,"",@"SHT_CUDA_INFO"
	.sectionflags	@""
	.align	4


	//----- nvinfo : EIATTR_CUDA_API_VERSION
	.align		4
        /*0000*/ 	.byte	0x04, 0x37
        /*0002*/ 	.short	(.L_450 - .L_449)
.L_449:
        /*0004*/ 	.word	0x00000082


	//----- nvinfo : EIATTR_KPARAM_INFO
	.align		4
.L_450:
        /*0008*/ 	.byte	0x04, 0x17
        /*000a*/ 	.short	(.L_452 - .L_451)
.L_451:
        /*000c*/ 	.word	0x00000000
        /*0010*/ 	.short	0x0000
        /*0012*/ 	.short	0x0000
        /*0014*/ 	.byte	0x00, 0xf0, 0x01, 0x0a


	//----- nvinfo : EIATTR_SPARSE_MMA_MASK
	.align		4
.L_452:
        /*0018*/ 	.byte	0x03, 0x50
        /*001a*/ 	.short	0x0000


	//----- nvinfo : EIATTR_MAXREG_COUNT
	.align		4
        /*001c*/ 	.byte	0x03, 0x1b
        /*001e*/ 	.short	0x00ff


	//----- nvinfo : EIATTR_NUM_BARRIERS
	.align		4
        /*0020*/ 	.byte	0x02, 0x4c
        /*0022*/ 	.byte	0x01
	.zero		1


	//----- nvinfo : EIATTR_ANNOTATIONS
	.align		4
        /*0024*/ 	.byte	0x04, 0x55
        /*0026*/ 	.short	(.L_454 - .L_453)


	//   ....[0]....
.L_453:
        /*0028*/ 	.word	0x00000001
        /*002c*/ 	.byte	0x90, 0x09, 0x00, 0x00, 0x01, 0x00, 0x00, 0x00, 0x10, 0x0a, 0x00, 0x00, 0x01, 0x00, 0x00, 0x00
        /*003c*/ 	.byte	0x40, 0x9d, 0x00, 0x00, 0x01, 0x00, 0x00, 0x00, 0x70, 0x9d, 0x00, 0x00


	//----- nvinfo : EIATTR_MERCURY_ISA_VERSION
	.align		4
.L_454:
        /*0048*/ 	.byte	0x03, 0x5f
        /*004a*/ 	.short	0x0101


	//----- nvinfo : EIATTR_EXIT_INSTR_OFFSETS
	.align		4
        /*004c*/ 	.byte	0x04, 0x1c
        /*004e*/ 	.short	(.L_456 - .L_455)


	//   ....[0]....
.L_455:
        /*0050*/ 	.word	0x000000a0


	//   ....[1]....
        /*0054*/ 	.word	0x0000aae0


	//----- nvinfo : EIATTR_CRS_STACK_SIZE
	.align		4
.L_456:
        /*0058*/ 	.byte	0x04, 0x1e
        /*005a*/ 	.short	(.L_458 - .L_457)
.L_457:
        /*005c*/ 	.word	0x00000000


	//----- nvinfo : EIATTR_CBANK_PARAM_SIZE
	.align		4
.L_458:
        /*0060*/ 	.byte	0x03, 0x19
        /*0062*/ 	.short	0x0280


	//----- nvinfo : EIATTR_PARAM_CBANK
	.align		4
        /*0064*/ 	.byte	0x04, 0x0a
        /*0066*/ 	.short	(.L_460 - .L_459)
	.align		4
.L_459:
        /*0068*/ 	.word	index@(.nv.constant0._ZN5flash44flash_bwd_dq_dk_dv_loop_seqk_parallel_kernelI23Flash_bwd_kernel_traitsILi32ELi128ELi128ELi8ELi4ELi4ELi4ELb0ELb0EN7cutlass10bfloat16_tE19Flash_kernel_traitsILi32ELi128ELi128ELi8ES3_EELb1ELb1ELb0ELb1ELb0ELb0ELb0EEEvNS_16Flash_bwd_paramsE)
        /*006c*/ 	.short	0x0210
        /*006e*/ 	.short	0x0280


	//----- nvinfo : EIATTR_SW_WAR
	.align		4
.L_460:
        /*0070*/ 	.byte	0x04, 0x36
        /*0072*/ 	.short	(.L_462 - .L_461)
.L_461:
        /*0074*/ 	.word	0x00000008
.L_462:


//--------------------- .nv.info._ZN5flash44flash_bwd_dq_dk_dv_loop_seqk_parallel_kernelI23Flash_bwd_kernel_traitsILi32ELi128ELi128ELi8ELi4ELi4ELi4ELb0ELb0EN7cutlass10bfloat16_tE19Flash_kernel_traitsILi32ELi128ELi128ELi8ES3_EELb0ELb1ELb0ELb1ELb0ELb0ELb1EEEvNS_16Flash_bwd_paramsE --------------------------
	.section	.nv.info._ZN5flash44flash_bwd_dq_dk_dv_loop_seqk_parallel_kernelI23Flash_bwd_kernel_traitsILi32ELi128ELi128ELi8ELi4ELi4ELi4ELb0ELb0EN7cutlass10bfloat16_tE19Flash_kernel_traitsILi32ELi128ELi128ELi8ES3_EELb0ELb1ELb0ELb1ELb0ELb0ELb1EEEvNS_16Flash_bwd_paramsE,"",@"SHT_CUDA_INFO"
	.sectionflags	@""
	.align	4


	//----- nvinfo : EIATTR_CUDA_API_VERSION
	.align		4
        /*0000*/ 	.byte	0x04, 0x37
        /*0002*/ 	.short	(.L_464 - .L_463)
.L_463:
        /*0004*/ 	.word	0x00000082


	//----- nvinfo : EIATTR_KPARAM_INFO
	.align		4
.L_464:
        /*0008*/ 	.byte	0x04, 0x17
        /*000a*/ 	.short	(.L_466 - .L_465)
.L_465:
        /*000c*/ 	.word	0x00000000
        /*0010*/ 	.short	0x0000
        /*0012*/ 	.short	0x0000
        /*0014*/ 	.byte	0x00, 0xf0, 0x01, 0x0a


	//----- nvinfo : EIATTR_SPARSE_MMA_MASK
	.align		4
.L_466:
        /*0018*/ 	.byte	0x03, 0x50
        /*001a*/ 	.short	0x0000


	//----- nvinfo : EIATTR_MAXREG_COUNT
	.align		4
        /*001c*/ 	.byte	0x03, 0x1b
        /*001e*/ 	.short	0x00ff


	//----- nvinfo : EIATTR_NUM_BARRIERS
	.align		4
        /*0020*/ 	.byte	0x02, 0x4c
        /*0022*/ 	.byte	0x01
	.zero		1


	//----- nvinfo : EIATTR_ANNOTATIONS
	.align		4
        /*0024*/ 	.byte	0x04, 0x55
        /*0026*/ 	.short	(.L_468 - .L_467)


	//   ....[0]....
.L_467:
        /* <DEDUP_REMOVED lines=79> */


	//----- nvinfo : EIATTR_MERCURY_ISA_VERSION
	.align		4
.L_468:
        /*0508*/ 	.byte	0x03, 0x5f
        /*050a*/ 	.short	0x0101


	//----- nvinfo : EIATTR_EXIT_INSTR_OFFSETS
	.align		4
        /*050c*/ 	.byte	0x04, 0x1c
        /*050e*/ 	.short	(.L_470 - .L_469)


	//   ....[0]....
.L_469:
        /*0510*/ 	.word	0x000000c0


	//   ....[1]....
        /*0514*/ 	.word	0x0000a900


	//----- nvinfo : EIATTR_CRS_STACK_SIZE
	.align		4
.L_470:
        /*0518*/ 	.byte	0x04, 0x1e
        /*051a*/ 	.short	(.L_472 - .L_471)
.L_471:
        /*051c*/ 	.word	0x00000000


	//----- nvinfo : EIATTR_CBANK_PARAM_SIZE
	.align		4
.L_472:
        /*0520*/ 	.byte	0x03, 0x19
        /*0522*/ 	.short	0x0280


	//----- nvinfo : EIATTR_PARAM_CBANK
	.align		4
        /*0524*/ 	.byte	0x04, 0x0a
        /*0526*/ 	.short	(.L_474 - .L_473)
	.align		4
.L_473:
        /*0528*/ 	.word	index@(.nv.constant0._ZN5flash44flash_bwd_dq_dk_dv_loop_seqk_parallel_kernelI23Flash_bwd_kernel_traitsILi32ELi128ELi128ELi8ELi4ELi4ELi4ELb0ELb0EN7cutlass10bfloat16_tE19Flash_kernel_traitsILi32ELi128ELi128ELi8ES3_EELb0ELb1ELb0ELb1ELb0ELb0ELb1EEEvNS_16Flash_bwd_paramsE)
        /*052c*/ 	.short	0x0210
        /*052e*/ 	.short	0x0280


	//----- nvinfo : EIATTR_SW_WAR
	.align		4
.L_474:
        /*0530*/ 	.byte	0x04, 0x36
        /*0532*/ 	.short	(.L_476 - .L_475)
.L_475:
        /*0534*/ 	.word	0x00000008
.L_476:


//--------------------- .nv.info._ZN5flash25flash_bwd_dot_do_o_kernelILb0E23Flash_bwd_kernel_traitsILi32ELi128ELi128ELi8ELi4ELi4ELi4ELb0ELb0EN7cutlass10bfloat16_tE19Flash_kernel_traitsILi32ELi128ELi128ELi8ES3_EEEEvNS_16Flash_bwd_paramsE --------------------------
	.section	.nv.info._ZN5flash25flash_bwd_dot_do_o_kernelILb0E23Flash_bwd_kernel_traitsILi32ELi128ELi128ELi8ELi4ELi4ELi4ELb0ELb0EN7cutlass10bfloat16_tE19Flash_kernel_traitsILi32ELi128ELi128ELi8ES3_EEEEvNS_16Flash_bwd_paramsE,"",@"SHT_CUDA_INFO"
	.sectionflags	@""
	.align	4


	//----- nvinfo : EIATTR_CUDA_API_VERSION
	.align		4
        /*0000*/ 	.byte	0x04, 0x37
        /*0002*/ 	.short	(.L_478 - .L_477)
.L_477:
        /*0004*/ 	.word	0x00000082


	//----- nvinfo : EIATTR_KPARAM_INFO
	.align		4
.L_478:
        /*0008*/ 	.byte	0x04, 0x17
        /*000a*/ 	.short	(.L_480 - .L_479)
.L_479:
        /*000c*/ 	.word	0x00000000
        /*0010*/ 	.short	0x0000
        /*0012*/ 	.short	0x0000
        /*0014*/ 	.byte	0x00, 0xf0, 0x01, 0x0a


	//----- nvinfo : EIATTR_SPARSE_MMA_MASK
	.align		4
.L_480:
        /*0018*/ 	.byte	0x03, 0x50
        /*001a*/ 	.short	0x0000


	//----- nvinfo : EIATTR_MAXREG_COUNT
	.align		4
        /*001c*/ 	.byte	0x03, 0x1b
        /*001e*/ 	.short	0x00ff


	//----- nvinfo : EIATTR_MERCURY_ISA_VERSION
	.align		4
        /*0020*/ 	.byte	0x03, 0x5f
        /*0022*/ 	.short	0x0101


	//----- nvinfo : EIATTR_COOP_GROUP_MASK_REGIDS
	.align		4
        /*0024*/ 	.byte	0x04, 0x29
        /*0026*/ 	.short	(.L_482 - .L_481)


	//   ....[0]....
.L_481:
        /*0028*/ 	.word	0xffffffff


	//   ....[1]....
        /*002c*/ 	.word	0xffffffff


	//   ....[2]....
        /*0030*/ 	.word	0xffffffff


	//   ....[3]....
        /*0034*/ 	.word	0xffffffff


	//----- nvinfo : EIATTR_COOP_GROUP_INSTR_OFFSETS
	.align		4
.L_482:
        /*0038*/ 	.byte	0x04, 0x28
        /*003a*/ 	.short	(.L_484 - .L_483)


	//   ....[0]....
.L_483:
        /*003c*/ 	.word	0x00000c30


	//   ....[1]....
        /*0040*/ 	.word	0x00000c40


	//   ....[2]....
        /*0044*/ 	.word	0x00000c90


	//   ....[3]....
        /*0048*/ 	.word	0x00000ca0


	//----- nvinfo : EIATTR_EXIT_INSTR_OFFSETS
	.align		4
.L_484:
        /*004c*/ 	.byte	0x04, 0x1c
        /*004e*/ 	.short	(.L_486 - .L_485)


	//   ....[0]....
.L_485:
        /*0050*/ 	.word	0x00000130


	//   ....[1]....
        /*0054*/ 	.word	0x00000d60


	//   ....[2]....
        /*0058*/ 	.word	0x00000d80


	//----- nvinfo : EIATTR_CBANK_PARAM_SIZE
	.align		4
.L_486:
        /*005c*/ 	.byte	0x03, 0x19
        /*005e*/ 	.short	0x0280


	//----- nvinfo : EIATTR_PARAM_CBANK
	.align		4
        /*0060*/ 	.byte	0x04, 0x0a
        /*0062*/ 	.short	(.L_488 - .L_487)
	.align		4
.L_487:
        /*0064*/ 	.word	index@(.nv.constant0._ZN5flash25flash_bwd_dot_do_o_kernelILb0E23Flash_bwd_kernel_traitsILi32ELi128ELi128ELi8ELi4ELi4ELi4ELb0ELb0EN7cutlass10bfloat16_tE19Flash_kernel_traitsILi32ELi128ELi128ELi8ES3_EEEEvNS_16Flash_bwd_paramsE)
        /*0068*/ 	.short	0x0210
        /*006a*/ 	.short	0x0280


	//----- nvinfo : EIATTR_SW_WAR
	.align		4
.L_488:
        /*006c*/ 	.byte	0x04, 0x36
        /*006e*/ 	.short	(.L_490 - .L_489)
.L_489:
        /*0070*/ 	.word	0x00000008
.L_490:


//--------------------- .nv.info._ZN5flash25flash_bwd_dot_do_o_kernelILb1E23Flash_bwd_kernel_traitsILi32ELi128ELi128ELi8ELi4ELi4ELi4ELb0ELb0EN7cutlass10bfloat16_tE19Flash_kernel_traitsILi32ELi128ELi128ELi8ES3_EEEEvNS_16Flash_bwd_paramsE --------------------------
	.section	.nv.info._ZN5flash25flash_bwd_dot_do_o_kernelILb1E23Flash_bwd_kernel_traitsILi32ELi128ELi128ELi8ELi4ELi4ELi4ELb0ELb0EN7cutlass10bfloat16_tE19Flash_kernel_traitsILi32ELi128ELi128ELi8ES3_EEEEvNS_16Flash_bwd_paramsE,"",@"SHT_CUDA_INFO"
	.sectionflags	@""
	.align	4


	//----- nvinfo : EIATTR_CUDA_API_VERSION
	.align		4
        /*0000*/ 	.byte	0x04, 0x37
        /*0002*/ 	.short	(.L_492 - .L_491)
.L_491:
        /*0004*/ 	.word	0x00000082


	//----- nvinfo : EIATTR_KPARAM_INFO
	.align		4
.L_492:
        /*0008*/ 	.byte	0x04, 0x17
        /*000a*/ 	.short	(.L_494 - .L_493)
.L_493:
        /*000c*/ 	.word	0x00000000
        /*0010*/ 	.short	0x0000
        /*0012*/ 	.short	0x0000
        /*0014*/ 	.byte	0x00, 0xf0, 0x01, 0x0a


	//----- nvinfo : EIATTR_SPARSE_MMA_MASK
	.align		4
.L_494:
        /*0018*/ 	.byte	0x03, 0x50
        /*001a*/ 	.short	0x0000


	//----- nvinfo : EIATTR_MAXREG_COUNT
	.align		4
        /*001c*/ 	.byte	0x03, 0x1b
        /*001e*/ 	.short	0x00ff


	//----- nvinfo : EIATTR_MERCURY_ISA_VERSION
	.align		4
        /*0020*/ 	.byte	0x03, 0x5f
        /*0022*/ 	.short	0x0101


	//----- nvinfo : EIATTR_COOP_GROUP_MASK_REGIDS
	.align		4
        /*0024*/ 	.byte	0x04, 0x29
        /*0026*/ 	.short	(.L_496 - .L_495)


	//   ....[0]....
.L_495:
        /*0028*/ 	.word	0xffffffff


	//   ....[1]....
        /*002c*/ 	.word	0xffffffff


	//   ....[2]....
        /*0030*/ 	.word	0xffffffff


	//   ....[3]....
        /*0034*/ 	.word	0xffffffff


	//----- nvinfo : EIATTR_COOP_GROUP_INSTR_OFFSETS
	.align		4
.L_496:
        /*0038*/ 	.byte	0x04, 0x28
        /*003a*/ 	.short	(.L_498 - .L_497)


	//   ....[0]....
.L_497:
        /*003c*/ 	.word	0x00000eb0


	//   ....[1]....
        /*0040*/ 	.word	0x00000ed0


	//   ....[2]....
        /*0044*/ 	.word	0x00000f80


	//   ....[3]....
        /*0048*/ 	.word	0x00000fc0


	//----- nvinfo : EIATTR_EXIT_INSTR_OFFSETS
	.align		4
.L_498:
        /*004c*/ 	.byte	0x04, 0x1c
        /*004e*/ 	.short	(.L_500 - .L_499)


	//   ....[0]....
.L_499:
        /*0050*/ 	.word	0x00000130


	//   ....[1]....
        /*0054*/ 	.word	0x000010e0


	//----- nvinfo : EIATTR_CBANK_PARAM_SIZE
	.align		4
.L_500:
        /*0058*/ 	.byte	0x03, 0x19
        /*005a*/ 	.short	0x0280


	//----- nvinfo : EIATTR_PARAM_CBANK
	.align		4
        /*005c*/ 	.byte	0x04, 0x0a
        /*005e*/ 	.short	(.L_502 - .L_501)
	.align		4
.L_501:
        /*0060*/ 	.word	index@(.nv.constant0._ZN5flash25flash_bwd_dot_do_o_kernelILb1E23Flash_bwd_kernel_traitsILi32ELi128ELi128ELi8ELi4ELi4ELi4ELb0ELb0EN7cutlass10bfloat16_tE19Flash_kernel_traitsILi32ELi128ELi128ELi8ES3_EEEEvNS_16Flash_bwd_paramsE)
        /*0064*/ 	.short	0x0210
        /*0066*/ 	.short	0x0280


	//----- nvinfo : EIATTR_SW_WAR
	.align		4
.L_502:
        /*0068*/ 	.byte	0x04, 0x36
        /*006a*/ 	.short	(.L_504 - .L_503)
.L_503:
        /*006c*/ 	.word	0x00000008
.L_504:


//--------------------- .nv.callgraph             --------------------------
	.section	.nv.callgraph,"",@"SHT_CUDA_CALLGRAPH"
	.align	4
	.sectionentsize	8
	.align		4
        /*0000*/ 	.word	0x00000000
	.align		4
        /*0004*/ 	.word	0xffffffff
	.align		4
        /*0008*/ 	.word	0x00000000
	.align		4
        /*000c*/ 	.word	0xfffffffe
	.align		4
        /*0010*/ 	.word	0x00000000
	.align		4
        /*0014*/ 	.word	0xfffffffd
	.align		4
        /*0018*/ 	.word	0x00000000
	.align		4
        /*001c*/ 	.word	0xfffffffc


//--------------------- .nv.constant4             --------------------------
	.section	.nv.constant4,"a",@progbits
	.align	8
	.align		8
.nv.constant4:
        /*0000*/ 	.dword	_ZN72_INTERNAL_2fda2f0d_36_flash_bwd_hdim32_bf16_causal_sm80_cu_d53ad458_28334cuda3std3__45__cpo5beginE
	.align		8
        /*0008*/ 	.dword	_ZN72_INTERNAL_2fda2f0d_36_flash_bwd_hdim32_bf16_causal_sm80_cu_d53ad458_28334cuda3std3__45__cpo3endE
	.align		8
        /*0010*/ 	.dword	_ZN72_INTERNAL_2fda2f0d_36_flash_bwd_hdim32_bf16_causal_sm80_cu_d53ad458_28334cuda3std3__45__cpo6cbeginE
	.align		8
        /*0018*/ 	.dword	_ZN72_INTERNAL_2fda2f0d_36_flash_bwd_hdim32_bf16_causal_sm80_cu_d53ad458_28334cuda3std3__45__cpo4cendE
	.align		8
        /*0020*/ 	.dword	_ZN72_INTERNAL_2fda2f0d_36_flash_bwd_hdim32_bf16_causal_sm80_cu_d53ad458_28334cuda3std3__474_GLOBAL__N__2fda2f0d_36_flash_bwd_hdim32_bf16_causal_sm80_cu_d53ad458_28336ignoreE
	.align		8
        /*0028*/ 	.dword	_ZN72_INTERNAL_2fda2f0d_36_flash_bwd_hdim32_bf16_causal_sm80_cu_d53ad458_28334cuda3std3__419piecewise_constructE
	.align		8
        /*0030*/ 	.dword	_ZN72_INTERNAL_2fda2f0d_36_flash_bwd_hdim32_bf16_causal_sm80_cu_d53ad458_28334cuda3std3__48in_placeE
	.align		8
        /*0038*/ 	.dword	_ZN72_INTERNAL_2fda2f0d_36_flash_bwd_hdim32_bf16_causal_sm80_cu_d53ad458_28334cuda3std6ranges3__45__cpo4swapE
	.align		8
        /*0040*/ 	.dword	_ZN72_INTERNAL_2fda2f0d_36_flash_bwd_hdim32_bf16_causal_sm80_cu_d53ad458_28334cuda3std6ranges3__45__cpo9iter_moveE
	.align		8
        /*0048*/ 	.dword	_ZN72_INTERNAL_2fda2f0d_36_flash_bwd_hdim32_bf16_causal_sm80_cu_d53ad458_28334cute7productE
	.align		8
        /*0050*/ 	.dword	_ZN72_INTERNAL_2fda2f0d_36_flash_bwd_hdim32_bf16_causal_sm80_cu_d53ad458_28334cute1_E


//--------------------- .text._ZN5flash44flash_bwd_dq_dk_dv_loop_seqk_parallel_kernelI23Flash_bwd_kernel_traitsILi32ELi128ELi128ELi8ELi4ELi4ELi4ELb1ELb0EN7cutlass10bfloat16_tE19Flash_kernel_traitsILi32ELi128ELi128ELi8ES3_EELb0ELb1ELb0ELb0ELb0ELb0ELb0EEEvNS_16Flash_bwd_paramsE --------------------------
	.section	.text._ZN5flash44flash_bwd_dq_dk_dv_loop_seqk_parallel_kernelI23Flash_bwd_kernel_traitsILi32ELi128ELi128ELi8ELi4ELi4ELi4ELb1ELb0EN7cutlass10bfloat16_tE19Flash_kernel_traitsILi32ELi128ELi128ELi8ES3_EELb0ELb1ELb0ELb0ELb0ELb0ELb0EEEvNS_16Flash_bwd_paramsE,"ax",@progbits
	.align	128
        .global         _ZN5flash44flash_bwd_dq_dk_dv_loop_seqk_parallel_kernelI23Flash_bwd_kernel_traitsILi32ELi128ELi128ELi8ELi4ELi4ELi4ELb1ELb0EN7cutlass10bfloat16_tE19Flash_kernel_traitsILi32ELi128ELi128ELi8ES3_EELb0ELb1ELb0ELb0ELb0ELb0ELb0EEEvNS_16Flash_bwd_paramsE
        .type           _ZN5flash44flash_bwd_dq_dk_dv_loop_seqk_parallel_kernelI23Flash_bwd_kernel_traitsILi32ELi128ELi128ELi8ELi4ELi4ELi4ELb1ELb0EN7cutlass10bfloat16_tE19Flash_kernel_traitsILi32ELi128ELi128ELi8ES3_EELb0ELb1ELb0ELb0ELb0ELb0ELb0EEEvNS_16Flash_bwd_paramsE,@function
        .size           _ZN5flash44flash_bwd_dq_dk_dv_loop_seqk_parallel_kernelI23Flash_bwd_kernel_traitsILi32ELi128ELi128ELi8ELi4ELi4ELi4ELb1ELb0EN7cutlass10bfloat16_tE19Flash_kernel_traitsILi32ELi128ELi128ELi8ES3_EELb0ELb1ELb0ELb0ELb0ELb0ELb0EEEvNS_16Flash_bwd_paramsE,(.L_x_688 - _ZN5flash44flash_bwd_dq_dk_dv_loop_seqk_parallel_kernelI23Flash_bwd_kernel_traitsILi32ELi128ELi128ELi8ELi4ELi4ELi4ELb1ELb0EN7cutlass10bfloat16_tE19Flash_kernel_traitsILi32ELi128ELi128ELi8ES3_EELb0ELb1ELb0ELb0ELb0ELb0ELb0EEEvNS_16Flash_bwd_paramsE)
        .other          _ZN5flash44flash_bwd_dq_dk_dv_loop_seqk_parallel_kernelI23Flash_bwd_kernel_traitsILi32ELi128ELi128ELi8ELi4ELi4ELi4ELb1ELb0EN7cutlass10bfloat16_tE19Flash_kernel_traitsILi32ELi128ELi128ELi8ES3_EELb0ELb1ELb0ELb0ELb0ELb0ELb0EEEvNS_16Flash_bwd_paramsE,@"STO_CUDA_ENTRY STV_DEFAULT"
_ZN5flash44flash_bwd_dq_dk_dv_loop_seqk_parallel_kernelI23Flash_bwd_kernel_traitsILi32ELi128ELi128ELi8ELi4ELi4ELi4ELb1ELb0EN7cutlass10bfloat16_tE19Flash_kernel_traitsILi32ELi128ELi128ELi8ES3_EELb0ELb1ELb0ELb0ELb0ELb0ELb0EEEvNS_16Flash_bwd_paramsE:
.text._ZN5flash44flash_bwd_dq_dk_dv_loop_seqk_parallel_kernelI23Flash_bwd_kernel_traitsILi32ELi128ELi128ELi8ELi4ELi4ELi4ELb1ELb0EN7cutlass10bfloat16_tE19Flash_kernel_traitsILi32ELi128ELi128ELi8ES3_EELb0ELb1ELb0ELb0ELb0ELb0ELb0EEEvNS_16Flash_bwd_paramsE:
[----:B------:R-:W1:Y:S08]  /*0000*/  LDC R1, c[0x0][0x28] ;  /* 0x00000a00ff017b82 */ /* 0x000e700000000800 */
[----:B------:R-:W2:Y:S01]  /*0010*/  S2UR UR16, SR_CTAID.X ;  /* 0x00000000001079c3 */ /* 0x000ea20000002500 */
[----:B------:R-:W-:Y:S01]  /*0020*/  ULDC UR4, c[0x0][0x2c8] ;  /* 0x0000b20000047ab9 */ /* 0x000fe20000000800 */
[----:B-1----:R-:W-:Y:S01]  /*0030*/  IADD3 R1, R1, -0x8, RZ ;  /* 0xfffffff801017810 */ /* 0x002fe20007ffe0ff */
[----:B------:R-:W-:-:S04]  /*0040*/  UIADD3 UR5, UR4, 0x7f, URZ ;  /* 0x0000007f04057890 */ /* 0x000fc8000fffe03f */
[----:B------:R-:W-:-:S04]  /*0050*/  USHF.R.S32.HI UR4, URZ, 0x1f, UR5 ;  /* 0x0000001f3f047899 */ /* 0x000fc80008011405 */
[----:B------:R-:W-:-:S04]  /*0060*/  ULEA.HI UR4, UR4, UR5, URZ, 0x7 ;  /* 0x0000000504047291 */ /* 0x000fc8000f8f383f */
[----:B------:R-:W-:-:S04]  /*0070*/  USHF.R.S32.HI UR4, URZ, 0x7, UR4 ;  /* 0x000000073f047899 */ /* 0x000fc80008011404 */
[----:B--2---:R-:W-:-:S06]  /*0080*/  UISETP.GE.AND UP0, UPT, UR16, UR4, UPT ;  /* 0x000000041000728c */ /* 0x004fcc000bf06270 */
[----:B------:R-:W-:-:S13]  /*0090*/  PLOP3.LUT P0, PT, PT, PT, UP0, 0x80, 0x0 ;  /* 0x000000000000781c */ /* 0x000fda0003f0f008 */
[----:B------:R-:W-:Y:S05]  /*00a0*/  @P0 EXIT ;  /* 0x000000000000094d */ /* 0x000fea0003800000 */
[----:B------:R-:W1:Y:S01]  /*00b0*/  S2R R19, SR_TID.X ;  /* 0x0000000000137919 */ /* 0x000e620000002100 */
[----:B------:R-:W2:Y:S01]  /*00c0*/  S2UR UR48, SR_CTAID.Y ;  /* 0x00000000003079c3 */ /* 0x000ea20000002600 */
[----:B------:R-:W-:Y:S01]  /*00d0*/  UMOV UR5, 0x400 ;  /* 0x0000040000057882 */ /* 0x000fe20000000000 */
[----:B------:R-:W-:Y:S01]  /*00e0*/  IMAD.MOV.U32 R204, RZ, RZ, -0x10 ;  /* 0xfffffff0ffcc7424 */ /* 0x000fe200078e00ff */
[----:B------:R-:W-:Y:S01]  /*00f0*/  ULDC.64 UR8, c[0x0][0x208] ;  /* 0x0000820000087ab9 */ /* 0x000fe20000000a00 */
[----:B------:R-:W-:Y:S01]  /*0100*/  IMAD.MOV.U32 R155, RZ, RZ, 0x20 ;  /* 0x00000020ff9b7424 */ /* 0x000fe200078e00ff */
[----:B------:R-:W-:Y:S01]  /*0110*/  UMOV UR60, 0xffffe000 ;  /* 0xffffe000003c7882 */ /* 0x000fe20000000000 */
[----:B------:R-:W-:Y:S02]  /*0120*/  IMAD.MOV.U32 R152, RZ, RZ, 0x40 ;  /* 0x00000040ff987424 */ /* 0x000fe400078e00ff */
[----:B------:R-:W-:Y:S08]  /*0130*/  S2UR UR57, SR_CTAID.Z ;  /* 0x00000000003979c3 */ /* 0x000ff00000002700 */
[----:B------:R-:W3:Y:S01]  /*0140*/  S2UR UR4, SR_CgaCtaId ;  /* 0x00000000000479c3 */ /* 0x000ee20000008800 */
[----:B--2---:R-:W-:Y:S01]  /*0150*/  USHF.L.U32 UR6, UR48, 0x7, URZ ;  /* 0x0000000730067899 */ /* 0x004fe2000800063f */
[----:B-1----:R-:W-:Y:S01]  /*0160*/  SHF.R.S32.HI R10, RZ, 0x1f, R19 ;  /* 0x0000001fff0a7819 */ /* 0x002fe20000011413 */
[----:B------:R-:W-:-:S03]  /*0170*/  IMAD.SHL.U32 R250, R19, 0x2, RZ ;  /* 0x0000000213fa7824 */ /* 0x000fc600078e00ff */
[CC--:B------:R-:W-:Y:S02]  /*0180*/  LEA.HI R8, R10.reuse, R19.reuse, RZ, 0x5 ;  /* 0x000000130a087211 */ /* 0x0c0fe400078f28ff */
[-C--:B------:R-:W-:Y:S02]  /*0190*/  LEA.HI R11, R10, R19.reuse, RZ, 0x4 ;  /* 0x000000130a0b7211 */ /* 0x080fe400078f20ff */
[----:B------:R-:W-:Y:S01]  /*01a0*/  LOP3.LUT R0, R8, 0xffffffe0, RZ, 0xc0, !PT ;  /* 0xffffffe008007812 */ /* 0x000fe200078ec0ff */
[----:B---3--:R-:W-:Y:S01]  /*01b0*/  ULEA UR4, UR4, UR5, 0x18 ;  /* 0x0000000504047291 */ /* 0x008fe2000f8ec03f */
[----:B------:R-:W-:Y:S01]  /*01c0*/  SHF.R.S32.HI R7, RZ, 0x4, R11 ;  /* 0x00000004ff077819 */ /* 0x000fe2000001140b */
[----:B------:R-:W-:Y:S01]  /*01d0*/  USHF.R.S32.HI UR5, URZ, 0x1f, UR57 ;  /* 0x0000001f3f057899 */ /* 0x000fe20008011439 */
[----:B------:R-:W-:Y:S01]  /*01e0*/  LEA.HI R6, R10, R19, RZ, 0x2 ;  /* 0x000000130a067211 */ /* 0x000fe200078f10ff */
[----:B------:R-:W-:Y:S01]  /*01f0*/  IMAD.IADD R0, R19, 0x1, -R0 ;  /* 0x0000000113007824 */ /* 0x000fe200078e0a00 */
[----:B------:R-:W-:-:S02]  /*0200*/  LEA.HI R5, R11, R7, RZ, 0x1 ;  /* 0x000000070b057211 */ /* 0x000fc400078f08ff */
[----:B------:R-:W-:Y:S02]  /*0210*/  SHF.R.S32.HI R9, RZ, 0x2, R6 ;  /* 0x00000002ff097819 */ /* 0x000fe40000011406 */
[----:B------:R-:W-:Y:S02]  /*0220*/  SHF.R.S32.HI R2, RZ, 0x1f, R0 ;  /* 0x0000001fff027819 */ /* 0x000fe40000011400 */
[----:B------:R-:W-:Y:S02]  /*0230*/  SHF.R.S32.HI R4, RZ, 0x1f, R6 ;  /* 0x0000001fff047819 */ /* 0x000fe40000011406 */
[----:B------:R-:W-:Y:S02]  /*0240*/  LEA.HI R251, R2, R0, RZ, 0x2 ;  /* 0x0000000002fb7211 */ /* 0x000fe400078f10ff */
[----:B------:R-:W-:Y:S02]  /*0250*/  LOP3.LUT R0, R5, 0xfffffffe, RZ, 0xc0, !PT ;  /* 0xfffffffe05007812 */ /* 0x000fe400078ec0ff */
[----:B------:R-:W-:-:S02]  /*0260*/  SHF.R.S32.HI R3, RZ, 0x5, R8 ;  /* 0x00000005ff037819 */ /* 0x000fc40000011408 */
[----:B------:R-:W-:Y:S01]  /*0270*/  SHF.R.S32.HI R2, RZ, 0x1f, R8 ;  /* 0x0000001fff027819 */ /* 0x000fe20000011408 */
[----:B------:R-:W-:Y:S01]  /*0280*/  IMAD.IADD R16, R7, 0x1, -R0 ;  /* 0x0000000107107824 */ /* 0x000fe200078e0a00 */
[-C--:B------:R-:W-:Y:S02]  /*0290*/  LEA.HI R5, R6, R9.reuse, RZ, 0x1 ;  /* 0x0000000906057211 */ /* 0x080fe400078f08ff */
[----:B------:R-:W-:Y:S02]  /*02a0*/  LEA.HI R4, R4, R9, RZ, 0x3 ;  /* 0x0000000904047211 */ /* 0x000fe400078f18ff */
[----:B------:R-:W-:Y:S02]  /*02b0*/  LEA.HI R0, R2, R3, RZ, 0x2 ;  /* 0x0000000302007211 */ /* 0x000fe400078f10ff */
[----:B------:R-:W-:Y:S02]  /*02c0*/  LOP3.LUT R2, R5, 0x7fffffe, RZ, 0xc0, !PT ;  /* 0x07fffffe05027812 */ /* 0x000fe400078ec0ff */
[----:B------:R-:W-:-:S02]  /*02d0*/  LOP3.LUT R4, R4, 0xfffffff8, RZ, 0xc0, !PT ;  /* 0xfffffff804047812 */ /* 0x000fc400078ec0ff */
[-C--:B------:R-:W-:Y:S01]  /*02e0*/  LEA.HI R20, R10, R19.reuse, RZ, 0x3 ;  /* 0x000000130a147211 */ /* 0x080fe200078f18ff */
[C---:B------:R-:W-:Y:S01]  /*02f0*/  IMAD.IADD R2, R9.reuse, 0x1, -R2 ;  /* 0x0000000109027824 */ /* 0x040fe200078e0a02 */
[----:B------:R-:W-:Y:S01]  /*0300*/  LOP3.LUT R5, R0, 0xfffffffc, RZ, 0xc0, !PT ;  /* 0xfffffffc00057812 */ /* 0x000fe200078ec0ff */
[----:B------:R-:W-:Y:S01]  /*0310*/  IMAD.IADD R0, R9, 0x1, -R4 ;  /* 0x0000000109007824 */ /* 0x000fe200078e0a04 */
[----:B------:R-:W-:Y:S01]  /*0320*/  LOP3.LUT R4, R6, 0xfffffffc, RZ, 0xc0, !PT ;  /* 0xfffffffc06047812 */ /* 0x000fe200078ec0ff */
[C---:B------:R-:W-:Y:S01]  /*0330*/  IMAD R249, R3.reuse, 0x8, R2 ;  /* 0x0000000803f97824 */ /* 0x040fe200078e0202 */
[----:B------:R-:W-:Y:S01]  /*0340*/  SHF.R.S32.HI R6, RZ, 0x3, R20 ;  /* 0x00000003ff067819 */ /* 0x000fe20000011414 */
[----:B------:R-:W-:Y:S01]  /*0350*/  IMAD.IADD R161, R3, 0x1, -R5 ;  /* 0x0000000103a17824 */ /* 0x000fe200078e0a05 */
[----:B------:R-:W-:Y:S01]  /*0360*/  LOP3.LUT R3, R20, 0xfffffff8, RZ, 0xc0, !PT ;  /* 0xfffffff814037812 */ /* 0x000fe200078ec0ff */
[C---:B------:R-:W-:Y:S01]  /*0370*/  IMAD.IADD R13, R19.reuse, 0x1, -R4 ;  /* 0x00000001130d7824 */ /* 0x040fe200078e0a04 */
[----:B------:R-:W-:Y:S01]  /*0380*/  LEA.HI R10, R10, R19, RZ, 0x7 ;  /* 0x000000130a0a7211 */ /* 0x000fe200078f38ff */
[----:B------:R-:W-:Y:S01]  /*0390*/  IMAD.SHL.U32 R2, R6, 0x40, RZ ;  /* 0x0000004006027824 */ /* 0x000fe200078e00ff */
[----:B------:R-:W-:Y:S01]  /*03a0*/  LOP3.LUT P5, RZ, R0, 0x2, RZ, 0xc0, !PT ;  /* 0x0000000200ff7812 */ /* 0x000fe200078ac0ff */
[----:B------:R-:W-:Y:S01]  /*03b0*/  IMAD.IADD R4, R19, 0x1, -R3 ;  /* 0x0000000113047824 */ /* 0x000fe200078e0a03 */
[----:B------:R-:W-:Y:S01]  /*03c0*/  LOP3.LUT R3, R11, 0xfffffff0, RZ, 0xc0, !PT ;  /* 0xfffffff00b037812 */ /* 0x000fe200078ec0ff */
[----:B------:R-:W-:Y:S01]  /*03d0*/  IMAD.SHL.U32 R234, R13, 0x8, RZ ;  /* 0x000000080dea7824 */ /* 0x000fe200078e00ff */
[----:B------:R-:W-:-:S02]  /*03e0*/  LOP3.LUT R2, R2, 0xc0, RZ, 0xc0, !PT ;  /* 0x000000c002027812 */ /* 0x000fc400078ec0ff */
[----:B------:R-:W-:Y:S02]  /*03f0*/  LEA.HI R12, R4, R4, RZ, 0x1 ;  /* 0x00000004040c7211 */ /* 0x000fe400078f08ff */
[----:B------:R-:W-:Y:S02]  /*0400*/  SHF.R.U32.HI R7, RZ, 0x3, R2 ;  /* 0x00000003ff077819 */ /* 0x000fe40000011602 */
[----:B------:R-:W-:Y:S01]  /*0410*/  LOP3.LUT R6, R2, 0x18, R234, 0xf8, !PT ;  /* 0x0000001802067812 */ /* 0x000fe200078ef8ea */
[----:B------:R-:W-:Y:S01]  /*0420*/  IMAD.IADD R2, R19, 0x1, -R3 ;  /* 0x0000000113027824 */ /* 0x000fe200078e0a03 */
[----:B------:R-:W-:Y:S02]  /*0430*/  LOP3.LUT R5, R12, 0x3fffffe, RZ, 0xc0, !PT ;  /* 0x03fffffe0c057812 */ /* 0x000fe400078ec0ff */
[----:B------:R-:W-:Y:S02]  /*0440*/  SHF.R.S32.HI R10, RZ, 0x7, R10 ;  /* 0x00000007ff0a7819 */ /* 0x000fe4000001140a */
[----:B------:R-:W-:-:S02]  /*0450*/  SHF.R.S32.HI R11, RZ, 0x1f, R2 ;  /* 0x0000001fff0b7819 */ /* 0x000fc40000011402 */
[----:B------:R-:W-:Y:S01]  /*0460*/  LOP3.LUT R9, R6, R7, RZ, 0x3c, !PT ;  /* 0x0000000706097212 */ /* 0x000fe200078e3cff */
[----:B------:R-:W-:Y:S01]  /*0470*/  IMAD.IADD R7, R4, 0x1, -R5 ;  /* 0x0000000104077824 */ /* 0x000fe200078e0a05 */
[-C--:B------:R-:W-:Y:S01]  /*0480*/  LEA.HI R3, R2, R2.reuse, RZ, 0x1 ;  /* 0x0000000202037211 */ /* 0x080fe200078f08ff */
[----:B------:R-:W-:Y:S01]  /*0490*/  IMAD R6, R10, 0x8, R16 ;  /* 0x000000080a067824 */ /* 0x000fe200078e0210 */
[----:B------:R-:W-:Y:S01]  /*04a0*/  LEA.HI R11, R11, R2, RZ, 0x3 ;  /* 0x000000020b0b7211 */ /* 0x000fe200078f18ff */
[----:B------:R-:W-:Y:S01]  /*04b0*/  IMAD.U32 R249, R249, 0x20, R9 ;  /* 0x00000020f9f97824 */ /* 0x000fe200078e0009 */
[----:B------:R-:W-:Y:S01]  /*04c0*/  SHF.R.S32.HI R5, RZ, 0x1, R3 ;  /* 0x00000001ff057819 */ /* 0x000fe20000011403 */
[----:B------:R-:W-:Y:S01]  /*04d0*/  IMAD R18, R6, 0x8, R7 ;  /* 0x0000000806127824 */ /* 0x000fe200078e0207 */
[----:B------:R-:W-:Y:S01]  /*04e0*/  SHF.R.S32.HI R8, RZ, 0x1f, R3 ;  /* 0x0000001fff087819 */ /* 0x000fe20000011403 */
[----:B------:R-:W-:Y:S01]  /*04f0*/  IMAD.SHL.U32 R4, R4, 0x40, RZ ;  /* 0x0000004004047824 */ /* 0x000fe200078e00ff */
[----:B------:R-:W-:-:S02]  /*0500*/  LOP3.LUT R7, R3, 0x7fffffe, RZ, 0xc0, !PT ;  /* 0x07fffffe03077812 */ /* 0x000fc400078ec0ff */
[----:B------:R-:W-:Y:S02]  /*0510*/  LOP3.LUT R3, R11, 0xfffffff8, RZ, 0xc0, !PT ;  /* 0xfffffff80b037812 */ /* 0x000fe400078ec0ff */
[----:B------:R-:W-:Y:S01]  /*0520*/  LEA.HI R9, R0, R0, RZ, 0x1 ;  /* 0x0000000000097211 */ /* 0x000fe200078f08ff */
[----:B------:R-:W-:Y:S01]  /*0530*/  IMAD.IADD R17, R2, 0x1, -R7 ;  /* 0x0000000102117824 */ /* 0x000fe200078e0a07 */
[----:B------:R-:W-:Y:S01]  /*0540*/  LEA.HI R8, R8, R5, RZ, 0x2 ;  /* 0x0000000508087211 */ /* 0x000fe200078f10ff */
[----:B------:R-:W-:Y:S01]  /*0550*/  IMAD.IADD R15, R2, 0x1, -R3 ;  /* 0x00000001020f7824 */ /* 0x000fe200078e0a03 */
[----:B------:R-:W-:Y:S01]  /*0560*/  LOP3.LUT R3, R9, 0x3fffffe, RZ, 0xc0, !PT ;  /* 0x03fffffe09037812 */ /* 0x000fe200078ec0ff */
[----:B------:R-:W-:Y:S01]  /*0570*/  IMAD.SHL.U32 R7, R13, 0x2, RZ ;  /* 0x000000020d077824 */ /* 0x000fe200078e00ff */
[----:B------:R-:W-:Y:S02]  /*0580*/  SHF.R.S32.HI R2, RZ, 0x1, R12 ;  /* 0x00000001ff027819 */ /* 0x000fe4000001140c */
[----:B------:R-:W-:Y:S01]  /*0590*/  LOP3.LUT R8, R8, 0xfffffffc, RZ, 0xc0, !PT ;  /* 0xfffffffc08087812 */ /* 0x000fe200078ec0ff */
[C---:B------:R-:W-:Y:S01]  /*05a0*/  IMAD.IADD R12, R0.reuse, 0x1, -R3 ;  /* 0x00000001000c7824 */ /* 0x040fe200078e0a03 */
[C---:B------:R-:W-:Y:S01]  /*05b0*/  LOP3.LUT R6, R0.reuse, 0x1, RZ, 0xc0, !PT ;  /* 0x0000000100067812 */ /* 0x040fe200078ec0ff */
[C---:B------:R-:W-:Y:S01]  /*05c0*/  IMAD.SHL.U32 R3, R0.reuse, 0x40, RZ ;  /* 0x0000004000037824 */ /* 0x040fe200078e00ff */
[----:B------:R-:W-:Y:S01]  /*05d0*/  LOP3.LUT P4, RZ, R0, 0x4, RZ, 0xc0, !PT ;  /* 0x0000000400ff7812 */ /* 0x000fe2000788c0ff */
[----:B------:R-:W-:Y:S01]  /*05e0*/  IMAD.IADD R14, R5, 0x1, -R8 ;  /* 0x00000001050e7824 */ /* 0x000fe200078e0a08 */
[----:B------:R-:W-:Y:S01]  /*05f0*/  ISETP.NE.U32.AND P6, PT, R6, 0x1, PT ;  /* 0x000000010600780c */ /* 0x000fe20003fc5070 */
[----:B------:R-:W-:Y:S01]  /*0600*/  IMAD.SHL.U32 R0, R161, 0x10, RZ ;  /* 0x00000010a1007824 */ /* 0x000fe200078e00ff */
[----:B------:R-:W-:Y:S01]  /*0610*/  LOP3.LUT R8, R4, 0x1c0, RZ, 0xc0, !PT ;  /* 0x000001c004087812 */ /* 0x000fe200078ec0ff */
[----:B------:R-:W-:Y:S01]  /*0620*/  IMAD.SHL.U32 R6, R2, 0x40, RZ ;  /* 0x0000004002067824 */ /* 0x000fe200078e00ff */
[----:B------:R-:W-:Y:S01]  /*0630*/  LOP3.LUT R3, R3, 0x1c0, RZ, 0xc0, !PT ;  /* 0x000001c003037812 */ /* 0x000fe200078ec0ff */
[----:B------:R-:W-:Y:S01]  /*0640*/  IMAD R13, R10, 0x2000, R7 ;  /* 0x000020000a0d7824 */ /* 0x000fe200078e0207 */
[----:B------:R-:W-:Y:S01]  /*0650*/  LOP3.LUT P0, RZ, R2, 0x2, RZ, 0xc0, !PT ;  /* 0x0000000202ff7812 */ /* 0x000fe2000780c0ff */
[----:B------:R-:W-:Y:S01]  /*0660*/  IMAD.SHL.U32 R2, R161, 0x400, RZ ;  /* 0x00000400a1027824 */ /* 0x000fe200078e00ff */
[----:B------:R-:W-:-:S02]  /*0670*/  LEA.HI.SX32 R251, R251, R0, 0x1e ;  /* 0x00000000fbfb7211 */ /* 0x000fc400078ff2ff */
[----:B------:R-:W-:Y:S02]  /*0680*/  LOP3.LUT R5, R8, 0x30, R0, 0xf8, !PT ;  /* 0x0000003008057812 */ /* 0x000fe400078ef800 */
[----:B------:R-:W-:Y:S02]  /*0690*/  LEA.HI R3, R3, R3, RZ, 0x1d ;  /* 0x0000000303037211 */ /* 0x000fe400078fe8ff */
[----:B------:R-:W-:Y:S01]  /*06a0*/  LOP3.LUT R0, R6, 0xc0, RZ, 0xc0, !PT ;  /* 0x000000c006007812 */ /* 0x000fe200078ec0ff */
[----:B------:R-:W-:Y:S01]  /*06b0*/  IMAD.SHL.U32 R6, R16, 0x8, RZ ;  /* 0x0000000810067824 */ /* 0x000fe200078e00ff */
[----:B------:R-:W-:Y:S02]  /*06c0*/  IADD3 R13, R3, R13, R2 ;  /* 0x0000000d030d7210 */ /* 0x000fe40007ffe002 */
[----:B------:R-:W-:Y:S02]  /*06d0*/  LOP3.LUT R3, R0, 0x8, R20, 0xf8, !PT ;  /* 0x0000000800037812 */ /* 0x000fe400078ef814 */
[----:B------:R-:W-:Y:S01]  /*06e0*/  SHF.R.U32.HI R149, RZ, 0x3, R0 ;  /* 0x00000003ff957819 */ /* 0x000fe20000011600 */
[----:B------:R-:W-:Y:S01]  /*06f0*/  IMAD R0, R161, 0x200, R7 ;  /* 0x00000200a1007824 */ /* 0x000fe200078e0207 */
[----:B------:R-:W-:-:S02]  /*0700*/  SHF.R.S32.HI R4, RZ, 0x3, R11 ;  /* 0x00000003ff047819 */ /* 0x000fc4000001140b */
[----:B------:R-:W-:Y:S01]  /*0710*/  LOP3.LUT R5, R5, 0x8, R20, 0xf8, !PT ;  /* 0x0000000805057812 */ /* 0x000fe200078ef814 */
[----:B------:R-:W-:Y:S01]  /*0720*/  IMAD R12, R12, 0x20, R0 ;  /* 0x000000200c0c7824 */ /* 0x000fe200078e0200 */
[----:B------:R-:W-:Y:S01]  /*0730*/  LOP3.LUT R149, R3, R149, RZ, 0x3c, !PT ;  /* 0x0000009503957212 */ /* 0x000fe200078e3cff */
[----:B------:R-:W-:Y:S01]  /*0740*/  IMAD.SHL.U32 R0, R10, 0x8, RZ ;  /* 0x000000080a007824 */ /* 0x000fe200078e00ff */
[C---:B------:R-:W-:Y:S01]  /*0750*/  R2P PR, R15.reuse, 0x6 ;  /* 0x000000060f007804 */ /* 0x040fe20000000000 */
[C---:B------:R-:W-:Y:S01]  /*0760*/  IMAD R11, R4.reuse, 0x200, R2 ;  /* 0x00000200040b7824 */ /* 0x040fe200078e0202 */
[----:B------:R-:W-:Y:S01]  /*0770*/  SHF.R.U32.HI R2, RZ, 0x3, R8 ;  /* 0x00000003ff027819 */ /* 0x000fe20000011608 */
[----:B------:R-:W-:Y:S01]  /*0780*/  IMAD R17, R4, 0x8, R17 ;  /* 0x0000000804117824 */ /* 0x000fe200078e0211 */
[----:B------:R-:W-:Y:S01]  /*0790*/  LOP3.LUT R7, R0, 0x8, RZ, 0xc0, !PT ;  /* 0x0000000800077812 */ /* 0x000fe200078ec0ff */
[----:B------:R-:W-:Y:S01]  /*07a0*/  IMAD.SHL.U32 R4, R15, 0x40, RZ ;  /* 0x000000400f047824 */ /* 0x000fe200078e00ff */
[----:B------:R-:W-:Y:S01]  /*07b0*/  SHF.R.S32.HI R0, RZ, 0x1, R9 ;  /* 0x00000001ff007819 */ /* 0x000fe20000011409 */
[----:B------:R-:W-:Y:S01]  /*07c0*/  IMAD.SHL.U32 R9, R16, 0x10, RZ ;  /* 0x0000001010097824 */ /* 0x000fe200078e00ff */
[----:B------:R-:W-:Y:S01]  /*07d0*/  LOP3.LUT R3, R5, R2, RZ, 0x3c, !PT ;  /* 0x0000000205037212 */ /* 0x000fe200078e3cff */
[----:B------:R-:W-:Y:S01]  /*07e0*/  IMAD.SHL.U32 R2, R14, 0x40, RZ ;  /* 0x000000400e027824 */ /* 0x000fe200078e00ff */
[C---:B------:R-:W-:Y:S01]  /*07f0*/  LOP3.LUT P3, RZ, R0.reuse, 0x2, RZ, 0xc0, !PT ;  /* 0x0000000200ff7812 */ /* 0x040fe2000786c0ff */
[----:B------:R-:W-:Y:S01]  /*0800*/  IMAD.SHL.U32 R0, R0, 0x40, RZ ;  /* 0x0000004000007824 */ /* 0x000fe200078e00ff */
[----:B------:R-:W-:Y:S01]  /*0810*/  LOP3.LUT R4, R4, 0x1c0, RZ, 0xc0, !PT ;  /* 0x000001c004047812 */ /* 0x000fe200078ec0ff */
[----:B------:R-:W-:Y:S01]  /*0820*/  IMAD.U32 R149, R18, 0x20, R149 ;  /* 0x0000002012957824 */ /* 0x000fe200078e0095 */
[----:B------:R-:W-:Y:S01]  /*0830*/  LOP3.LUT R2, R2, 0xc0, RZ, 0xc0, !PT ;  /* 0x000000c002027812 */ /* 0x000fe200078ec0ff */
[----:B------:R-:W-:Y:S01]  /*0840*/  IMAD R3, R16, 0x200, R3 ;  /* 0x0000020010037824 */ /* 0x000fe200078e0203 */
[----:B------:R-:W-:-:S02]  /*0850*/  LOP3.LUT R0, R0, 0xc0, RZ, 0xc0, !PT ;  /* 0x000000c000007812 */ /* 0x000fc400078ec0ff */
[----:B------:R-:W-:Y:S02]  /*0860*/  LOP3.LUT R6, R6, 0x8, RZ, 0xc0, !PT ;  /* 0x0000000806067812 */ /* 0x000fe400078ec0ff */
[----:B------:R-:W-:Y:S02]  /*0870*/  SHF.R.U32.HI R151, RZ, 0x3, R4 ;  /* 0x00000003ff977819 */ /* 0x000fe40000011604 */
[----:B------:R-:W-:Y:S02]  /*0880*/  SHF.R.U32.HI R5, RZ, 0x3, R2 ;  /* 0x00000003ff057819 */ /* 0x000fe40000011602 */
[----:B------:R-:W-:Y:S02]  /*0890*/  SHF.R.U32.HI R8, RZ, 0x3, R0 ;  /* 0x00000003ff087819 */ /* 0x000fe40000011600 */
[----:B------:R-:W-:Y:S02]  /*08a0*/  LOP3.LUT R9, R7, 0x10, R9, 0xf8, !PT ;  /* 0x0000001007097812 */ /* 0x000fe400078ef809 */
[--C-:B------:R-:W-:Y:S01]  /*08b0*/  LOP3.LUT R151, R151, R4, R6.reuse, 0x1e, !PT ;  /* 0x0000000497977212 */ /* 0x100fe200078e1e06 */
[----:B------:R-:W-:Y:S01]  /*08c0*/  IMAD.U32 R4, RZ, RZ, UR5 ;  /* 0x00000005ff047e24 */ /* 0x000fe2000f8e00ff */
[----:B------:R-:W-:Y:S01]  /*08d0*/  LOP3.LUT R6, R5, R2, R6, 0x1e, !PT ;  /* 0x0000000205067212 */ /* 0x000fe200078e1e06 */
[----:B------:R-:W-:Y:S01]  /*08e0*/  USHF.R.S32.HI UR5, URZ, 0x1f, UR48 ;  /* 0x0000001f3f057899 */ /* 0x000fe20008011430 */
[----:B------:R-:W-:Y:S01]  /*08f0*/  LOP3.LUT R8, R8, R0, R7, 0x1e, !PT ;  /* 0x0000000008087212 */ /* 0x000fe200078e1e07 */
[----:B------:R-:W-:Y:S01]  /*0900*/  IMAD.SHL.U32 R0, R17, 0x20, RZ ;  /* 0x0000002011007824 */ /* 0x000fe200078e00ff */
[----:B------:R-:W-:Y:S01]  /*0910*/  LOP3.LUT R2, R5, R9, R2, 0x1e, !PT ;  /* 0x0000000905027212 */ /* 0x000fe200078e1e02 */
[----:B------:R-:W-:Y:S01]  /*0920*/  IMAD.IADD R151, R11, 0x1, R151 ;  /* 0x000000010b977824 */ /* 0x000fe200078e0297 */
[----:B------:R-:W-:Y:S01]  /*0930*/  LEA R210, R13, UR4, 0x1 ;  /* 0x000000040dd27c11 */ /* 0x000fe2000f8e08ff */
[----:B------:R-:W-:Y:S01]  /*0940*/  IMAD R161, R161, 0x200, R0 ;  /* 0x00000200a1a17824 */ /* 0x000fe200078e0200 */
[----:B------:R-:W-:Y:S01]  /*0950*/  SEL R204, R204, 0x10, !P6 ;  /* 0x00000010cccc7807 */ /* 0x000fe20007000000 */
[----:B------:R-:W-:Y:S01]  /*0960*/  IMAD.IADD R156, R0, 0x1, R2 ;  /* 0x00000001009c7824 */ /* 0x000fe200078e0202 */
[----:B------:R-:W-:Y:S01]  /*0970*/  SEL R206, R155, 0xffffffe0, !P5 ;  /* 0xffffffe09bce7807 */ /* 0x000fe20006800000 */
[----:B------:R-:W-:Y:S01]  /*0980*/  IMAD.U32 R0, RZ, RZ, UR6 ;  /* 0x00000006ff007e24 */ /* 0x000fe2000f8e00ff */
[----:B------:R-:W-:Y:S01]  /*0990*/  USHF.R.S32.HI UR6, URZ, 0x1f, UR57 ;  /* 0x0000001f3f067899 */ /* 0x000fe20008011439 */
[----:B------:R-:W-:Y:S01]  /*09a0*/  IMAD.IADD R8, R8, 0x1, R12 ;  /* 0x0000000108087824 */ /* 0x000fe200078e020c */
[----:B------:R-:W-:Y:S01]  /*09b0*/  SEL R152, R152, 0xffffffc0, !P2 ;  /* 0xffffffc098987807 */ /* 0x000fe20005000000 */
[----:B------:R-:W-:Y:S01]  /*09c0*/  IMAD.U32 R2, RZ, RZ, UR5 ;  /* 0x00000005ff027e24 */ /* 0x000fe2000f8e00ff */
[----:B------:R-:W-:Y:S01]  /*09d0*/  UIADD3 UR5, UR4, 0x8000, URZ ;  /* 0x0000800004057890 */ /* 0x000fe2000fffe03f */
[----:B------:R-:W-:Y:S01]  /*09e0*/  VIADD R205, R210, 0x40 ;  /* 0x00000040d2cd7836 */ /* 0x000fe20000000000 */
[----:B------:R-:W-:Y:S01]  /*09f0*/  LOP3.LUT R250, R250, 0x6, RZ, 0xc0, !PT ;  /* 0x00000006fafa7812 */ /* 0x000fe200078ec0ff */
[----:B------:R-:W-:Y:S01]  /*0a00*/  IMAD.U32 R0, RZ, RZ, UR6 ;  /* 0x00000006ff007e24 */ /* 0x000fe2000f8e00ff */
[----:B------:R-:W-:Y:S01]  /*0a10*/  UIADD3 UR6, UR4, 0x6000, URZ ;  /* 0x0000600004067890 */ /* 0x000fe2000fffe03f */
[C---:B------:R-:W-:Y:S01]  /*0a20*/  @P4 VIADD R205, R210.reuse, 0xffffffc0 ;  /* 0xffffffc0d2cd4836 */ /* 0x040fe20000000000 */
[----:B------:R-:W-:Y:S01]  /*0a30*/  LEA R151, R151, UR5, 0x1 ;  /* 0x0000000597977c11 */ /* 0x000fe2000f8e08ff */
[----:B------:R-:W-:Y:S01]  /*0a40*/  IMAD.IADD R209, R210, 0x1, R204 ;  /* 0x00000001d2d17824 */ /* 0x000fe200078e02cc */
[----:B------:R-:W-:Y:S01]  /*0a50*/  SEL R150, R155, 0xffffffe0, !P0 ;  /* 0xffffffe09b967807 */ /* 0x000fe20004000000 */
[----:B------:R-:W-:Y:S01]  /*0a60*/  IMAD.IADD R204, R204, 0x1, R205 ;  /* 0x00000001cccc7824 */ /* 0x000fe200078e02cd */
[----:B------:R-:W-:Y:S01]  /*0a70*/  LEA R252, R8, UR6, 0x1 ;  /* 0x0000000608fc7c11 */ /* 0x000fe2000f8e08ff */
[----:B------:R-:W-:Y:S01]  /*0a80*/  VIADD R157, R151, 0x20 ;  /* 0x00000020979d7836 */ /* 0x000fe20000000000 */
[----:B------:R-:W-:Y:S01]  /*0a90*/  LEA R149, R149, UR4, 0x1 ;  /* 0x0000000495957c11 */ /* 0x000fe2000f8e08ff */
[----:B------:R-:W-:Y:S01]  /*0aa0*/  @P1 VIADD R157, R151, 0xffffffe0 ;  /* 0xffffffe0979d1836 */ /* 0x000fe20000000000 */
[----:B------:R-:W-:Y:S01]  /*0ab0*/  LOP3.LUT P0, RZ, R14, 0x2, RZ, 0xc0, !PT ;  /* 0x000000020eff7812 */ /* 0x000fe2000780c0ff */
[C---:B------:R-:W-:Y:S01]  /*0ac0*/  VIADD R0, R252.reuse, 0x20 ;  /* 0x00000020fc007836 */ /* 0x040fe20000000000 */
[----:B------:R-:W-:Y:S01]  /*0ad0*/  LEA R2, R3, UR4, 0x1 ;  /* 0x0000000403027c11 */ /* 0x000fe2000f8e08ff */
[----:B------:R-:W-:Y:S01]  /*0ae0*/  @P3 VIADD R0, R252, 0xffffffe0 ;  /* 0xffffffe0fc003836 */ /* 0x000fe20000000000 */
[----:B------:R-:W-:Y:S01]  /*0af0*/  SEL R155, R155, 0xffffffe0, !P0 ;  /* 0xffffffe09b9b7807 */ /* 0x000fe20004000000 */
[----:B------:R-:W-:-:S02]  /*0b00*/  IMAD.IADD R211, R210, 0x1, R206 ;  /* 0x00000001d2d37824 */ /* 0x000fc400078e02ce */
[----:B------:R-:W-:Y:S01]  /*0b10*/  IMAD.IADD R208, R209, 0x1, R206 ;  /* 0x00000001d1d07824 */ /* 0x000fe200078e02ce */
[----:B------:R1:W-:Y:S01]  /*0b20*/  STL [R1], R0 ;  /* 0x0000000001007387 */ /* 0x0003e20000100800 */
[----:B------:R-:W-:Y:S02]  /*0b30*/  IMAD.IADD R207, R206, 0x1, R205 ;  /* 0x00000001cecf7824 */ /* 0x000fe400078e02cd */
[----:B------:R-:W-:Y:S02]  /*0b40*/  IMAD.IADD R153, R151, 0x1, R152 ;  /* 0x0000000197997824 */ /* 0x000fe400078e0298 */
[----:B------:R-:W-:Y:S02]  /*0b50*/  IMAD R250, R10, 0x40, R250 ;  /* 0x000000400afa7824 */ /* 0x000fe400078e02fa */
[----:B------:R-:W-:Y:S02]  /*0b60*/  IMAD.IADD R161, R161, 0x1, R6 ;  /* 0x00000001a1a17824 */ /* 0x000fe400078e0206 */
[----:B------:R-:W-:-:S02]  /*0b70*/  IMAD.IADD R150, R150, 0x1, R149 ;  /* 0x0000000196967824 */ /* 0x000fc400078e0295 */
[----:B------:R-:W-:Y:S02]  /*0b80*/  IMAD.IADD R206, R206, 0x1, R204 ;  /* 0x00000001cece7824 */ /* 0x000fe400078e02cc */
[----:B------:R-:W-:Y:S02]  /*0b90*/  IMAD.IADD R152, R152, 0x1, R157 ;  /* 0x0000000198987824 */ /* 0x000fe400078e029d */
[C---:B------:R-:W-:Y:S02]  /*0ba0*/  VIADD R160, R157.reuse, 0x2000 ;  /* 0x000020009da07836 */ /* 0x040fe40000000000 */
[C---:B------:R-:W-:Y:S02]  /*0bb0*/  VIADD R159, R157.reuse, 0x4000 ;  /* 0x000040009d9f7836 */ /* 0x040fe40000000000 */
[----:B------:R-:W-:-:S07]  /*0bc0*/  VIADD R158, R157, 0x6000 ;  /* 0x000060009d9e7836 */ /* 0x000fce0000000000 */
.L_x_44:
[----:B------:R-:W-:Y:S01]  /*0bd0*/  ULDC.64 UR10, c[0x0][0x308] ;  /* 0x0000c200000a7ab9 */ /* 0x000fe20000000a00 */
[----:B------:R-:W-:Y:S01]  /*0be0*/  ULDC.64 UR6, c[0x0][0x300] ;  /* 0x0000c00000067ab9 */ /* 0x000fe20000000a00 */
[----:B------:R-:W-:Y:S02]  /*0bf0*/  UISETP.NE.U32.AND UP3, UPT, UR10, URZ, UPT ;  /* 0x0000003f0a00728c */ /* 0x000fe4000bf65070 */
[----:B------:R-:W-:Y:S02]  /*0c00*/  UISETP.NE.U32.AND UP4, UPT, UR6, URZ, UPT ;  /* 0x0000003f0600728c */ /* 0x000fe4000bf85070 */
[----:B------:R-:W-:Y:S02]  /*0c10*/  UISETP.NE.AND.EX UP3, UPT, UR11, URZ, UPT, UP3 ;  /* 0x0000003f0b00728c */ /* 0x000fe4000bf65330 */
[----:B------:R-:W-:Y:S02]  /*0c20*/  UISETP.NE.AND.EX UP4, UPT, UR7, URZ, UPT, UP4 ;  /* 0x0000003f0700728c */ /* 0x000fe4000bf85340 */
[----:B------:R-:W-:-:S02]  /*0c30*/  USHF.R.S32.HI UR58, URZ, 0x1f, UR48 ;  /* 0x0000001f3f3a7899 */ /* 0x000fc40008011430 */
[----:B------:R-:W-:Y:S01]  /*0c40*/  USHF.L.U32 UR18, UR48, 0x2, URZ ;  /* 0x0000000230127899 */ /* 0x000fe2000800063f */
[----:B------:R-:W-:Y:S01]  /*0c50*/  PLOP3.LUT P0, PT, PT, PT, UP3, 0x80, 0x0 ;  /* 0x000000000000781c */ /* 0x000fe20003f0f038 */
[----:B------:R-:W-:Y:S01]  /*0c60*/  USHF.L.U64.HI UR5, UR48, 0x2, UR58 ;  /* 0x0000000230057899 */ /* 0x000fe2000801023a */
[----:B------:R-:W-:Y:S01]  /*0c70*/  PLOP3.LUT P1, PT, PT, PT, UP4, 0x80, 0x0 ;  /* 0x000000000000781c */ /* 0x000fe20003f2f048 */
[----:B------:R-:W-:Y:S01]  /*0c80*/  ULDC.64 UR14, c[0x0][0x2f0] ;  /* 0x0000bc00000e7ab9 */ /* 0x000fe20000000a00 */
[----:B------:R-:W-:Y:S02]  /*0c90*/  @UP3 UIADD3 UR10, UP0, UR18, UR10, URZ ;  /* 0x0000000a120a3290 */ /* 0x000fe4000ff1e03f */
[----:B------:R-:W-:Y:S02]  /*0ca0*/  @UP4 UIADD3 UR12, UP1, UR18, UR6, URZ ;  /* 0x00000006120c4290 */ /* 0x000fe4000ff3e03f */
[----:B------:R-:W-:Y:S02]  /*0cb0*/  UIADD3 UR17, UP2, UR18, UR14, URZ ;  /* 0x0000000e12117290 */ /* 0x000fe4000ff5e03f */
[----:B------:R-:W-:Y:S01]  /*0cc0*/  @UP3 UIADD3.X UR11, UR5, UR11, URZ, UP0, !UPT ;  /* 0x0000000b050b3290 */ /* 0x000fe200087fe43f */
[----:B--23--:R-:W-:Y:S01]  /*0cd0*/  IMAD.U32 R4, RZ, RZ, UR10 ;  /* 0x0000000aff047e24 */ /* 0x00cfe2000f8e00ff */
[----:B------:R-:W-:Y:S01]  /*0ce0*/  UISETP.NE.U32.AND UP0, UPT, UR14, URZ, UPT ;  /* 0x0000003f0e00728c */ /* 0x000fe2000bf05070 */
[----:B------:R-:W-:Y:S01]  /*0cf0*/  IMAD.U32 R6, RZ, RZ, UR12 ;  /* 0x0000000cff067e24 */ /* 0x000fe2000f8e00ff */
[----:B------:R-:W-:-:S02]  /*0d00*/  @UP4 UIADD3.X UR13, UR5, UR7, URZ, UP1, !UPT ;  /* 0x00000007050d4290 */ /* 0x000fc40008ffe43f */
[----:B------:R-:W-:Y:S01]  /*0d10*/  UIADD3.X UR14, UR5, UR15, URZ, UP2, !UPT ;  /* 0x0000000f050e7290 */ /* 0x000fe200097fe43f */
[----:B------:R-:W-:Y:S01]  /*0d20*/  IMAD.U32 R5, RZ, RZ, UR11 ;  /* 0x0000000bff057e24 */ /* 0x000fe2000f8e00ff */
[----:B------:R-:W-:Y:S01]  /*0d30*/  UISETP.NE.AND.EX UP2, UPT, UR15, URZ, UPT, UP0 ;  /* 0x0000003f0f00728c */ /* 0x000fe2000bf45300 */
[----:B------:R-:W-:Y:S02]  /*0d40*/  ULDC.64 UR6, c[0x0][0x2f8] ;  /* 0x0000be0000067ab9 */ /* 0x000fe40000000a00 */
[----:B------:R-:W-:Y:S01]  /*0d50*/  ULDC.U8 UR15, c[0x0][0x3c2] ;  /* 0x0000f080000f7ab9 */ /* 0x000fe20000000000 */
[----:B------:R-:W-:Y:S01]  /*0d60*/  IMAD.U32 R7, RZ, RZ, UR13 ;  /* 0x0000000dff077e24 */ /* 0x000fe2000f8e00ff */
[----:B------:R-:W-:Y:S01]  /*0d70*/  UISETP.NE.AND UP1, UPT, UR15, URZ, UPT ;  /* 0x0000003f0f00728c */ /* 0x000fe2000bf25270 */
[----:B------:R-:W-:Y:S01]  /*0d80*/  PLOP3.LUT P3, PT, PT, PT, UP2, 0x80, 0x0 ;  /* 0x000000000000781c */ /* 0x000fe20003f6f028 */
[----:B------:R-:W-:Y:S02]  /*0d90*/  UISETP.EQ.U32.AND UP4, UPT, UR6, URZ, UPT ;  /* 0x0000003f0600728c */ /* 0x000fe4000bf82070 */
[----:B-1----:R-:W2:Y:S02]  /*0da0*/  @P1 LDG.E R8, desc[UR8][R6.64] ;  /* 0x0000000806081981 */ /* 0x002ea4000c1e1900 */
[----:B------:R-:W-:-:S02]  /*0db0*/  UISETP.EQ.OR.EX UP4, UPT, UR7, URZ, !UP1, UP4 ;  /* 0x0000003f0700728c */ /* 0x000fc4000cf82740 */
[----:B------:R-:W-:-:S04]  /*0dc0*/  UIADD3 UR10, UP0, UR18, UR6, URZ ;  /* 0x00000006120a7290 */ /* 0x000fc8000ff1e03f */
[----:B------:R-:W-:Y:S01]  /*0dd0*/  PLOP3.LUT P2, PT, PT, PT, UP4, 0x80, 0x0 ;  /* 0x000000000000781c */ /* 0x000fe20003f4f048 */
[----:B------:R-:W-:Y:S01]  /*0de0*/  UIADD3.X UR5, UR5, UR7, URZ, UP0, !UPT ;  /* 0x0000000705057290 */ /* 0x000fe200087fe43f */
[----:B----4-:R3:W4:Y:S02]  /*0df0*/  @P0 LDG.E R6, desc[UR8][R4.64] ;  /* 0x0000000804060981 */ /* 0x010724000c1e1900 */
[----:B---3--:R-:W-:Y:S02]  /*0e00*/  IMAD.U32 R4, RZ, RZ, UR17 ;  /* 0x00000011ff047e24 */ /* 0x008fe4000f8e00ff */
[----:B------:R-:W-:-:S05]  /*0e10*/  IMAD.U32 R5, RZ, RZ, UR14 ;  /* 0x0000000eff057e24 */ /* 0x000fca000f8e00ff */
[----:B------:R-:W3:Y:S04]  /*0e20*/  @P3 LDG.E R7, desc[UR8][R4.64] ;  /* 0x0000000804073981 */ /* 0x000ee8000c1e1900 */
[----:B-1---5:R1:W5:Y:S02]  /*0e30*/  @P3 LDG.E R0, desc[UR8][R4.64+0x4] ;  /* 0x0000040804003981 */ /* 0x022364000c1e1900 */
[----:B-1----:R-:W-:Y:S01]  /*0e40*/  IMAD.U32 R4, RZ, RZ, UR10 ;  /* 0x0000000aff047e24 */ /* 0x002fe2000f8e00ff */
[----:B------:R-:W-:Y:S01]  /*0e50*/  UMOV UR35, URZ ;  /* 0x0000003f00237c82 */ /* 0x000fe20008000000 */
[----:B------:R-:W-:Y:S01]  /*0e60*/  IMAD.U32 R5, RZ, RZ, UR5 ;  /* 0x00000005ff057e24 */ /* 0x000fe2000f8e00ff */
[----:B------:R-:W-:-:S04]  /*0e70*/  @!UP3 ULDC.64 UR10, c[0x0][0x318] ;  /* 0x0000c600000abab9 */ /* 0x000fc80000000a00 */
[----:B------:R-:W5:Y:S01]  /*0e80*/  @!P2 LDG.E R3, desc[UR8][R4.64] ;  /* 0x000000080403a981 */ /* 0x000f62000c1e1900 */
[----:B------:R-:W-:Y:S01]  /*0e90*/  @!UP3 UISETP.NE.U32.AND UP0, UPT, UR10, URZ, UPT ;  /* 0x0000003f0a00b28c */ /* 0x000fe2000bf05070 */
[----:B------:R-:W-:Y:S01]  /*0ea0*/  UMOV UR5, 0xffffffff ;  /* 0xffffffff00057882 */ /* 0x000fe20000000000 */
[----:B------:R-:W-:Y:S02]  /*0eb0*/  UMOV UR37, 0xffffffff ;  /* 0xffffffff00257882 */ /* 0x000fe40000000000 */
[----:B------:R-:W-:Y:S02]  /*0ec0*/  @!UP3 UISETP.NE.AND.EX UP0, UPT, UR11, URZ, UPT, UP0 ;  /* 0x0000003f0b00b28c */ /* 0x000fe4000bf05300 */
[----:B------:R-:W-:Y:S01]  /*0ed0*/  USHF.L.U32 UR34, UR16, 0x7, URZ ;  /* 0x0000000710227899 */ /* 0x000fe2000800063f */
[----:B--2---:R-:W-:Y:S02]  /*0ee0*/  @P1 R2UR UR35, R8 ;  /* 0x00000000082312ca */ /* 0x004fe400000e0000 */
[----:B----4-:R-:W-:-:S02]  /*0ef0*/  @P0 R2UR UR12, R6 ;  /* 0x00000000060c02ca */ /* 0x010fc400000e0000 */
[----:B------:R-:W-:Y:S01]  /*0f00*/  ISETP.NE.U32.AND P0, PT, RZ, UR6, PT ;  /* 0x00000006ff007c0c */ /* 0x000fe2000bf05070 */
[----:B------:R-:W-:Y:S02]  /*0f10*/  @!UP3 ULDC UR6, c[0x0][0x2cc] ;  /* 0x0000b3000006bab9 */ /* 0x000fe40000000800 */
[----:B------:R-:W-:Y:S01]  /*0f20*/  @!UP3 USEL UR10, UR6, URZ, UP0 ;  /* 0x0000003f060ab287 */ /* 0x000fe20008000000 */
[----:B------:R-:W-:Y:S02]  /*0f30*/  ISETP.NE.AND.EX P0, PT, RZ, UR7, PT, P0 ;  /* 0x00000007ff007c0c */ /* 0x000fe4000bf05300 */
[----:B------:R-:W-:-:S05]  /*0f40*/  ULDC UR6, c[0x0][0x2c8] ;  /* 0x0000b20000067ab9 */ /* 0x000fca0000000800 */
[----:B------:R-:W-:Y:S01]  /*0f50*/  @UP3 UIADD3 UR7, UR12, -UR35, URZ ;  /* 0x800000230c073290 */ /* 0x000fe2000fffe03f */
[----:B---3--:R-:W-:Y:S02]  /*0f60*/  @P3 R2UR UR5, R7 ;  /* 0x00000000070532ca */ /* 0x008fe400000e0000 */
[----:B-----5:R-:W-:Y:S02]  /*0f70*/  @P3 R2UR UR11, R0 ;  /* 0x00000000000b32ca */ /* 0x020fe400000e0000 */
[----:B------:R-:W-:Y:S01]  /*0f80*/  @!P2 R2UR UR37, R3 ;  /* 0x000000000325a2ca */ /* 0x000fe200000e0000 */
[----:B------:R-:W-:-:S14]  /*0f90*/  @!P0 BRA `(.L_x_0) ;  /* 0x0000000000188947 */ /* 0x000fdc0003800000 */
[----:B------:R-:W-:-:S13]  /*0fa0*/  PLOP3.LUT P0, PT, PT, PT, UP1, 0x80, 0x0 ;  /* 0x000000000000781c */ /* 0x000fda0003f0f018 */
[----:B------:R-:W2:Y:S04]  /*0fb0*/  @P0 LDG.E R0, desc[UR8][R4.64+0x4] ;  /* 0x0000040804000981 */ /* 0x000ea8000c1e1900 */
[----:B------:R-:W3:Y:S01]  /*0fc0*/  @!P0 LDG.E R4, desc[UR8][R4.64] ;  /* 0x0000000804048981 */ /* 0x000ee2000c1e1900 */
[----:B--2---:R-:W-:-:S13]  /*0fd0*/  @P0 R2UR UR6, R0 ;  /* 0x00000000000602ca */ /* 0x004fda00000e0000 */
[----:B------:R-:W-:-:S07]  /*0fe0*/  @UP1 UIADD3 UR6, UR6, -UR37, URZ ;  /* 0x8000002506061290 */ /* 0x000fce000fffe03f */
[----:B---3--:R-:W-:-:S15]  /*0ff0*/  @!P0 R2UR UR6, R4 ;  /* 0x00000000040682ca */ /* 0x008fde00000e0000 */
.L_x_0:
[----:B------:R-:W-:Y:S02]  /*1000*/  @!UP3 UIADD3 UR7, UR10, UR6, -UR35 ;  /* 0x000000060a07b290 */ /* 0x000fe4000fffe823 */
[----:B------:R-:W-:Y:S02]  /*1010*/  @UP2 UIADD3 UR36, UR11, -UR5, URZ ;  /* 0x800000050b242290 */ /* 0x000fe4000fffe03f */
[----:B------:R-:W-:-:S05]  /*1020*/  UISETP.GT.AND UP0, UPT, UR7, UR34, UPT ;  /* 0x000000220700728c */ /* 0x000fca000bf04270 */
[----:B------:R-:W-:Y:S01]  /*1030*/  @!UP2 ULDC UR36, c[0x0][0x2c4] ;  /* 0x0000b1000024aab9 */ /* 0x000fe20000000800 */
[----:B------:R-:W-:-:S13]  /*1040*/  PLOP3.LUT P0, PT, PT, PT, UP0, 0x80, 0x0 ;  /* 0x000000000000781c */ /* 0x000fda0003f0f008 */
[----:B------:R-:W-:Y:S05]  /*1050*/  @!P0 BRA `(.L_x_1) ;  /* 0x0000007000c08947 */ /* 0x000fea0003800000 */
[----:B------:R-:W1:Y:S01]  /*1060*/  LDC R7, c[0x0][0x278] ;  /* 0x00009e00ff077b82 */ /* 0x000e620000000800 */
[----:B------:R-:W-:Y:S01]  /*1070*/  UISETP.NE.AND UP1, UPT, UR5, -0x1, UPT ;  /* 0xffffffff0500788c */ /* 0x000fe2000bf25270 */
[----:B------:R-:W-:Y:S01]  /*1080*/  IABS R3, UR57 ;  /* 0x0000003900037c13 */ /* 0x000fe20008000000 */
[----:B------:R-:W-:Y:S01]  /*1090*/  ULDC.64 UR10, c[0x0][0x228] ;  /* 0x00008a00000a7ab9 */ /* 0x000fe20000000a00 */
[----:B------:R-:W-:Y:S01]  /*10a0*/  ULDC.64 UR12, c[0x0][0x488] ;  /* 0x00012200000c7ab9 */ /* 0x000fe20000000a00 */
[----:B------:R-:W-:Y:S02]  /*10b0*/  UIMAD.WIDE.U32 UR18, UR48, UR10, URZ ;  /* 0x0000000a301272a5 */ /* 0x000fe4000f8e003f */
[----:B------:R-:W-:Y:S01]  /*10c0*/  UIMAD UR10, UR58, UR10, URZ ;  /* 0x0000000a3a0a72a4 */ /* 0x000fe2000f8e023f */
[----:B------:R-:W2:Y:S01]  /*10d0*/  S2UR UR6, SR_CTAID.X ;  /* 0x00000000000679c3 */ /* 0x000ea20000002500 */
[----:B------:R-:W-:Y:S02]  /*10e0*/  UISETP.NE.AND UP0, UPT, UR37, -0x1, UPT ;  /* 0xffffffff2500788c */ /* 0x000fe4000bf05270 */
[----:B------:R-:W-:-:S02]  /*10f0*/  UIMAD UR29, UR48, UR11, UR10 ;  /* 0x0000000b301d72a4 */ /* 0x000fc4000f8e020a */
[----:B------:R-:W-:Y:S01]  /*1100*/  USHF.L.U32 UR14, UR48, 0x7, URZ ;  /* 0x00000007300e7899 */ /* 0x000fe2000800063f */
[----:B------:R-:W-:Y:S01]  /*1110*/  @!UP1 ULDC.64 UR10, c[0x0][0x418] ;  /* 0x00010600000a9ab9 */ /* 0x000fe20000000a00 */
[----:B------:R-:W-:Y:S02]  /*1120*/  ULDC.64 UR30, c[0x0][0x240] ;  /* 0x00009000001e7ab9 */ /* 0x000fe40000000a00 */
[----:B------:R-:W-:Y:S01]  /*1130*/  USEL UR32, UR14, URZ, UP2 ;  /* 0x0000003f0e207287 */ /* 0x000fe20009000000 */
[----:B------:R-:W-:Y:S01]  /*1140*/  ULDC UR59, c[0x0][0x2d4] ;  /* 0x0000b500003b7ab9 */ /* 0x000fe20000000800 */
[----:B------:R-:W-:Y:S01]  /*1150*/  ULDC UR24, c[0x0][0x2dc] ;  /* 0x0000b70000187ab9 */ /* 0x000fe20000000800 */
[----:B------:R-:W-:Y:S01]  /*1160*/  ULDC UR61, c[0x0][0x270] ;  /* 0x00009c00003d7ab9 */ /* 0x000fe20000000800 */
[----:B------:R-:W-:Y:S01]  /*1170*/  UIMAD.WIDE.U32 UR14, UR5, UR30, URZ ;  /* 0x0000001e050e72a5 */ /* 0x000fe2000f8e003f */
[----:B-1----:R-:W-:Y:S01]  /*1180*/  IABS R6, R7 ;  /* 0x0000000700067213 */ /* 0x002fe20000000000 */
[----:B------:R-:W-:Y:S01]  /*1190*/  @!UP1 UIMAD.WIDE.U32 UR40, UR48, UR10, URZ ;  /* 0x0000000a302892a5 */ /* 0x000fe2000f8e003f */
[----:B------:R-:W-:Y:S01]  /*11a0*/  ISETP.NE.AND P3, PT, R7, RZ, PT ;  /* 0x000000ff0700720c */ /* 0x000fe20003f65270 */
[----:B------:R-:W-:Y:S01]  /*11b0*/  USHF.R.S32.HI UR44, URZ, 0x1f, UR59 ;  /* 0x0000001f3f2c7899 */ /* 0x000fe2000801143b */
[----:B------:R-:W1:Y:S01]  /*11c0*/  I2F.RP R4, R6 ;  /* 0x0000000600047306 */ /* 0x000e620000209400 */
[----:B------:R-:W-:-:S02]  /*11d0*/  UIMAD UR49, UR57, UR24, URZ ;  /* 0x00000018393172a4 */ /* 0x000fc4000f8e023f */
[----:B------:R-:W-:Y:S02]  /*11e0*/  USEL UR56, UR18, UR14, !UP1 ;  /* 0x0000000e12387287 */ /* 0x000fe4000c800000 */
[----:B--2---:R-:W-:Y:S02]  /*11f0*/  UIMAD.WIDE.U32 UR26, UR6, UR12, URZ ;  /* 0x0000000c061a72a5 */ /* 0x004fe4000f8e003f */
[----:B------:R-:W-:Y:S02]  /*1200*/  UIADD3 UR50, UR19, UR29, URZ ;  /* 0x0000001d13327290 */ /* 0x000fe4000fffe03f */
[----:B------:R-:W-:Y:S02]  /*1210*/  UIMAD UR39, UR6, UR13, UR27 ;  /* 0x0000000d062772a4 */ /* 0x000fe4000f8e021b */
[----:B------:R-:W-:Y:S01]  /*1220*/  @!UP1 UIMAD UR6, UR58, UR10, URZ ;  /* 0x0000000a3a0692a4 */ /* 0x000fe2000f8e023f */
[----:B------:R-:W-:Y:S01]  /*1230*/  @UP1 ULDC.64 UR12, c[0x0][0x420] ;  /* 0x00010800000c1ab9 */ /* 0x000fe20000000a00 */
[----:B------:R-:W-:Y:S01]  /*1240*/  UIADD3 UR17, UR36, 0x7f, URZ ;  /* 0x0000007f24117890 */ /* 0x000fe2000fffe03f */
[----:B-1----:R-:W1:Y:S01]  /*1250*/  MUFU.RCP R4, R4 ;  /* 0x0000000400047308 */ /* 0x002e620000001000 */
[----:B------:R-:W-:-:S02]  /*1260*/  @!UP1 UIMAD UR33, UR48, UR11, UR6 ;  /* 0x0000000b302192a4 */ /* 0x000fc4000f8e0206 */
[----:B------:R-:W-:Y:S02]  /*1270*/  @UP0 UIADD3 UR6, UR35, UR37, URZ ;  /* 0x0000002523060290 */ /* 0x000fe4000fffe03f */
[----:B------:R-:W-:Y:S02]  /*1280*/  UIMAD.WIDE UR10, UR24, UR61, URZ ;  /* 0x0000003d180a72a5 */ /* 0x000fe4000f8e023f */
[----:B------:R-:W-:Y:S01]  /*1290*/  @UP1 UIMAD.WIDE.U32 UR42, UR5, UR12, URZ ;  /* 0x0000000c052a12a5 */ /* 0x000fe2000f8e003f */
[----:B------:R-:W-:Y:S01]  /*12a0*/  @UP0 ULDC.64 UR24, c[0x0][0x248] ;  /* 0x0000920000180ab9 */ /* 0x000fe20000000a00 */
[----:B------:R-:W-:Y:S02]  /*12b0*/  USHF.R.S32.HI UR21, URZ, 0x1f, UR17 ;  /* 0x0000001f3f157899 */ /* 0x000fe40008011411 */
[----:B------:R-:W-:Y:S02]  /*12c0*/  @UP0 UIMAD.WIDE.U32 UR18, UR6, UR24, URZ ;  /* 0x00000018061202a5 */ /* 0x000fe4000f8e003f */
[----:B------:R-:W-:-:S02]  /*12d0*/  @UP0 UIMAD UR29, UR6, UR25, URZ ;  /* 0x00000019061d02a4 */ /* 0x000fc4000f8e023f */
[----:B------:R-:W-:Y:S01]  /*12e0*/  UIMAD UR6, UR44, UR48, URZ ;  /* 0x000000302c0672a4 */ /* 0x000fe2000f8e023f */
[----:B-1----:R-:W-:Y:S01]  /*12f0*/  VIADD R4, R4, 0xffffffe ;  /* 0x0ffffffe04047836 */ /* 0x002fe20000000000 */
[----:B------:R-:W-:Y:S02]  /*1300*/  @UP1 UIMAD UR51, UR5, UR13, UR43 ;  /* 0x0000000d053312a4 */ /* 0x000fe4000f8e022b */
[----:B------:R-:W-:Y:S01]  /*1310*/  UIMAD.WIDE.U32 UR12, UR48, UR59, URZ ;  /* 0x0000003b300c72a5 */ /* 0x000fe2000f8e003f */
[----:B------:R-:W1:Y:S01]  /*1320*/  F2I.FTZ.U32.TRUNC.NTZ R5, R4 ;  /* 0x0000000400057305 */ /* 0x000e62000021f000 */
[----:B------:R-:W-:Y:S02]  /*1330*/  UIMAD UR6, UR58, UR59, UR6 ;  /* 0x0000003b3a0672a4 */ /* 0x000fe4000f8e0206 */
[----:B------:R-:W-:Y:S02]  /*1340*/  UIMAD UR28, UR5, UR31, URZ ;  /* 0x0000001f051c72a4 */ /* 0x000fe4000f8e023f */
[----:B------:R-:W-:-:S02]  /*1350*/  ULEA.HI UR21, UR21, UR17, URZ, 0x7 ;  /* 0x0000001115157291 */ /* 0x000fc4000f8f383f */
[----:B------:R-:W-:Y:S02]  /*1360*/  UIMAD UR17, UR11, UR12, URZ ;  /* 0x0000000c0b1172a4 */ /* 0x000fe4000f8e023f */
[----:B------:R-:W-:Y:S02]  /*1370*/  UIADD3 UR6, UR13, UR6, URZ ;  /* 0x000000060d067290 */ /* 0x000fe4000fffe03f */
[----:B------:R-:W-:Y:S02]  /*1380*/  @UP1 UIADD3 UR50, UR15, UR28, URZ ;  /* 0x0000001c0f321290 */ /* 0x000fe4000fffe03f */
[----:B------:R-:W-:Y:S01]  /*1390*/  UIMAD.WIDE.U32 UR14, UR10, UR12, URZ ;  /* 0x0000000c0a0e72a5 */ /* 0x000fe2000f8e003f */
[----:B-1----:R-:W-:Y:S01]  /*13a0*/  IMAD.MOV R0, RZ, RZ, -R5 ;  /* 0x000000ffff007224 */ /* 0x002fe200078e0a05 */
[----:B------:R-:W-:Y:S01]  /*13b0*/  UIMAD UR6, UR10, UR6, UR17 ;  /* 0x000000060a0672a4 */ /* 0x000fe2000f8e0211 */
[----:B------:R-:W-:Y:S01]  /*13c0*/  IMAD.MOV.U32 R4, RZ, RZ, RZ ;  /* 0x000000ffff047224 */ /* 0x000fe200078e00ff */
[----:B------:R-:W-:Y:S01]  /*13d0*/  ULOP3.LUT UR17, UR21, 0xffffff80, URZ, 0xc0, !UPT ;  /* 0xffffff8015117892 */ /* 0x000fe2000f8ec03f */
[----:B------:R-:W-:Y:S01]  /*13e0*/  IMAD R0, R0, R6, RZ ;  /* 0x0000000600007224 */ /* 0x000fe200078e02ff */
[----:B------:R-:W-:-:S02]  /*13f0*/  UIADD3 UR47, UR15, UR6, URZ ;  /* 0x000000060f2f7290 */ /* 0x000fc4000fffe03f */
[----:B------:R-:W-:Y:S01]  /*1400*/  USHF.L.U64.HI UR20, UR48, 0x7, UR58 ;  /* 0x0000000730147899 */ /* 0x000fe2000801023a */
[----:B------:R-:W-:Y:S01]  /*1410*/  IMAD.HI.U32 R0, R5, R0, R4 ;  /* 0x0000000005007227 */ /* 0x000fe200078e0004 */
[----:B------:R-:W-:Y:S02]  /*1420*/  UIMAD.WIDE.U32 UR12, UR10, UR5, URZ ;  /* 0x000000050a0c72a5 */ /* 0x000fe4000f8e003f */
[----:B------:R-:W-:Y:S01]  /*1430*/  UIMAD UR6, UR11, UR5, URZ ;  /* 0x000000050b0672a4 */ /* 0x000fe2000f8e023f */
[----:B------:R-:W-:Y:S02]  /*1440*/  ULDC.U8 UR22, c[0x0][0x3d8] ;  /* 0x0000f60000167ab9 */ /* 0x000fe40000000000 */
[----:B------:R-:W-:Y:S01]  /*1450*/  IMAD.HI.U32 R0, R0, R3, RZ ;  /* 0x0000000300007227 */ /* 0x000fe200078e00ff */
[----:B------:R-:W-:Y:S02]  /*1460*/  UIADD3 UR15, UR17, -0x80, URZ ;  /* 0xffffff80110f7890 */ /* 0x000fe4000fffe03f */
[----:B------:R-:W-:-:S02]  /*1470*/  UISETP.NE.AND UP3, UPT, UR22, URZ, UPT ;  /* 0x0000003f1600728c */ /* 0x000fc4000bf65270 */
[----:B------:R-:W-:Y:S01]  /*1480*/  IADD3 R4, -R0, RZ, RZ ;  /* 0x000000ff00047210 */ /* 0x000fe20007ffe1ff */
[----:B------:R-:W-:Y:S02]  /*1490*/  USEL UR20, UR20, URZ, UP2 ;  /* 0x0000003f14147287 */ /* 0x000fe40009000000 */
[----:B------:R-:W-:Y:S02]  /*14a0*/  @UP1 UIADD3 UR47, UR13, UR6, URZ ;  /* 0x000000060d2f1290 */ /* 0x000fe4000fffe03f */
[C---:B------:R-:W-:Y:S01]  /*14b0*/  IMAD R3, R6.reuse, R4, R3 ;  /* 0x0000000406037224 */ /* 0x040fe200078e0203 */
[----:B------:R-:W-:Y:S02]  /*14c0*/  USHF.R.S32.HI UR17, URZ, 0x1f, UR15 ;  /* 0x0000001f3f117899 */ /* 0x000fe4000801140f */
[----:B------:R-:W-:Y:S02]  /*14d0*/  UIADD3 UR6, UP2, UR15, UR32, URZ ;  /* 0x000000200f067290 */ /* 0x000fe4000ff5e03f */
[----:B------:R-:W-:Y:S01]  /*14e0*/  ISETP.GT.U32.AND P1, PT, R6, R3, PT ;  /* 0x000000030600720c */ /* 0x000fe20003f24070 */
[----:B------:R-:W-:-:S02]  /*14f0*/  USEL UR55, UR14, UR12, !UP1 ;  /* 0x0000000c0e377287 */ /* 0x000fc4000c800000 */
[----:B------:R-:W-:Y:S02]  /*1500*/  UIADD3.X UR14, UR17, UR20, URZ, UP2, !UPT ;  /* 0x00000014110e7290 */ /* 0x000fe400097fe43f */
[----:B------:R-:W-:Y:S01]  /*1510*/  UIMAD UR11, UR11, UR6, URZ ;  /* 0x000000060b0b72a4 */ /* 0x000fe2000f8e023f */
[----:B------:R-:W-:Y:S01]  /*1520*/  ULDC.U8 UR23, c[0x0][0x480] ;  /* 0x0001200000177ab9 */ /* 0x000fe20000000000 */
[----:B------:R-:W-:Y:S01]  /*1530*/  ULDC UR28, c[0x0][0x2c4] ;  /* 0x0000b100001c7ab9 */ /* 0x000fe20000000800 */
[----:B------:R-:W-:Y:S02]  /*1540*/  @UP0 UIADD3 UR27, UR35, UR37, URZ ;  /* 0x00000025231b0290 */ /* 0x000fe4000fffe03f */
[----:B------:R-:W-:-:S03]  /*1550*/  UIMAD UR14, UR10, UR14, UR11 ;  /* 0x0000000e0a0e72a4 */ /* 0x000fc6000f8e020b */
[----:B------:R-:W-:Y:S01]  /*1560*/  @!P1 IMAD.IADD R3, R3, 0x1, -R6 ;  /* 0x0000000103039824 */ /* 0x000fe200078e0a06 */
[----:B------:R-:W-:Y:S01]  /*1570*/  UISETP.NE.AND UP4, UPT, UR23, URZ, UPT ;  /* 0x0000003f1700728c */ /* 0x000fe2000bf85270 */
[----:B------:R-:W-:Y:S01]  /*1580*/  @!P1 VIADD R0, R0, 0x1 ;  /* 0x0000000100009836 */ /* 0x000fe20000000000 */
[----:B------:R-:W-:Y:S01]  /*1590*/  PLOP3.LUT P1, PT, PT, PT, UP0, 0x80, 0x0 ;  /* 0x000000000000781c */ /* 0x000fe20003f2f008 */
[----:B------:R-:W-:Y:S01]  /*15a0*/  @UP3 UIMAD UR11, UR48, UR28, URZ ;  /* 0x0000001c300b32a4 */ /* 0x000fe2000f8e023f */
[----:B------:R-:W-:Y:S01]  /*15b0*/  ISETP.GE.U32.AND P0, PT, R3, R6, PT ;  /* 0x000000060300720c */ /* 0x000fe20003f06070 */
[----:B------:R-:W-:Y:S01]  /*15c0*/  @UP0 ULDC.64 UR22, c[0x0][0x250] ;  /* 0x0000940000160ab9 */ /* 0x000fe20000000a00 */
[----:B------:R-:W-:Y:S01]  /*15d0*/  LOP3.LUT R3, R7, UR57, RZ, 0x3c, !PT ;  /* 0x0000003907037c12 */ /* 0x000fe2000f8e3cff */
[----:B------:R-:W-:Y:S02]  /*15e0*/  @UP0 UIMAD.WIDE.U32 UR12, UR27, UR22, URZ ;  /* 0x000000161b0c02a5 */ /* 0x000fe4000f8e003f */
[----:B------:R-:W-:Y:S01]  /*15f0*/  @!UP1 UIADD3 UR51, UR41, UR33, URZ ;  /* 0x0000002129339290 */ /* 0x000fe2000fffe03f */
[----:B------:R-:W-:Y:S01]  /*1600*/  ISETP.GE.AND P2, PT, R3, RZ, PT ;  /* 0x000000ff0300720c */ /* 0x000fe20003f46270 */
[----:B------:R-:W-:-:S02]  /*1610*/  UIMAD.WIDE.U32 UR32, UR10, UR6, URZ ;  /* 0x000000060a2072a5 */ /* 0x000fc4000f8e003f */
[----:B------:R-:W-:Y:S02]  /*1620*/  @UP3 USEL UR11, UR11, UR5, !UP1 ;  /* 0x000000050b0b3287 */ /* 0x000fe4000c800000 */
[----:B------:R-:W-:Y:S02]  /*1630*/  @!UP3 UIMAD UR10, UR48, UR61, UR57 ;  /* 0x0000003d300ab2a4 */ /* 0x000fe4000f8e0239 */
[----:B------:R-:W-:Y:S01]  /*1640*/  @P0 IADD3 R0, R0, 0x1, RZ ;  /* 0x0000000100000810 */ /* 0x000fe20007ffe0ff */
[----:B------:R-:W-:Y:S01]  /*1650*/  @UP0 UIMAD UR27, UR27, UR23, URZ ;  /* 0x000000171b1b02a4 */ /* 0x000fe2000f8e023f */
[----:B------:R-:W-:Y:S01]  /*1660*/  PLOP3.LUT P0, PT, PT, PT, UP3, 0x80, 0x0 ;  /* 0x000000000000781c */ /* 0x000fe20003f0f038 */
[----:B------:R-:W-:Y:S01]  /*1670*/  @UP3 ULDC UR6, c[0x0][0x2e4] ;  /* 0x0000b90000063ab9 */ /* 0x000fe20000000800 */
[----:B------:R-:W-:Y:S01]  /*1680*/  USEL UR52, UR39, URZ, UP4 ;  /* 0x0000003f27347287 */ /* 0x000fe2000a000000 */
[----:B------:R-:W-:Y:S01]  /*1690*/  IMAD.MOV.U32 R10, RZ, RZ, R0 ;  /* 0x000000ffff0a7224 */ /* 0x000fe200078e0000 */
[----:B------:R-:W-:-:S02]  /*16a0*/  @UP3 UIMAD UR44, UR57, UR6, UR11 ;  /* 0x00000006392c32a4 */ /* 0x000fc4000f8e020b */
[----:B------:R-:W-:Y:S02]  /*16b0*/  @!UP3 UIMAD UR44, UR10, UR28, URZ ;  /* 0x0000001c0a2cb2a4 */ /* 0x000fe4000f8e023f */
[----:B------:R-:W-:Y:S01]  /*16c0*/  USHF.R.S32.HI UR38, URZ, 0x1f, UR34 ;  /* 0x0000001f3f267899 */ /* 0x000fe20008011422 */
[----:B------:R-:W-:Y:S01]  /*16d0*/  @!P2 IADD3 R10, -R10, RZ, RZ ;  /* 0x000000ff0a0aa210 */ /* 0x000fe20007ffe1ff */
[----:B------:R-:W-:Y:S01]  /*16e0*/  USEL UR54, UR26, URZ, UP4 ;  /* 0x0000003f1a367287 */ /* 0x000fe2000a000000 */
[----:B------:R-:W-:Y:S01]  /*16f0*/  @!P3 LOP3.LUT R10, RZ, R7, RZ, 0x33, !PT ;  /* 0x00000007ff0ab212 */ /* 0x000fe200078e33ff */
[----:B------:R-:W-:Y:S02]  /*1700*/  USHF.R.S32.HI UR53, URZ, 0x1f, UR49 ;  /* 0x0000001f3f357899 */ /* 0x000fe40008011431 */
[----:B------:R-:W-:Y:S02]  /*1710*/  USHF.R.S32.HI UR45, URZ, 0x7, UR21 ;  /* 0x000000073f2d7899 */ /* 0x000fe40008011415 */
[----:B------:R-:W-:-:S02]  /*1720*/  @UP0 UIADD3 UR46, UR13, UR27, URZ ;  /* 0x0000001b0d2e0290 */ /* 0x000fc4000fffe03f */
[----:B------:R-:W-:Y:S02]  /*1730*/  UIADD3 UR14, UR33, UR14, URZ ;  /* 0x0000000e210e7290 */ /* 0x000fe4000fffe03f */
[----:B------:R-:W-:Y:S01]  /*1740*/  @UP0 UIADD3 UR29, UR19, UR29, URZ ;  /* 0x0000001d131d0290 */ /* 0x000fe2000fffe03f */
[----:B------:R-:W-:Y:S01]  /*1750*/  @UP0 UMOV UR28, UR18 ;  /* 0x00000012001c0c82 */ /* 0x000fe20008000000 */
[----:B------:R-:W-:Y:S01]  /*1760*/  @UP0 UMOV UR39, UR12 ;  /* 0x0000000c00270c82 */ /* 0x000fe20008000000 */
[----:B------:R-:W-:Y:S09]  /*1770*/  @P1 BRA `(.L_x_2) ;  /* 0x0000000000301947 */ /* 0x000ff20003800000 */
[----:B------:R-:W-:Y:S01]  /*1780*/  USHF.R.S32.HI UR6, URZ, 0x1f, UR35 ;  /* 0x0000001f3f067899 */ /* 0x000fe20008011423 */
[----:B------:R-:W-:Y:S01]  /*1790*/  ULDC.64 UR24, c[0x0][0x248] ;  /* 0x0000920000187ab9 */ /* 0x000fe20000000a00 */
[----:B------:R-:W-:Y:S02]  /*17a0*/  ULDC.64 UR12, c[0x0][0x230] ;  /* 0x00008c00000c7ab9 */ /* 0x000fe40000000a00 */
[----:B------:R-:W-:Y:S02]  /*17b0*/  UIMAD UR6, UR6, UR24, URZ ;  /* 0x00000018060672a4 */ /* 0x000fe4000f8e023f */
[----:B------:R-:W-:Y:S02]  /*17c0*/  UIMAD.WIDE.U32 UR10, UR35, UR24, URZ ;  /* 0x00000018230a72a5 */ /* 0x000fe4000f8e003f */
[----:B------:R-:W-:-:S04]  /*17d0*/  UIMAD UR6, UR35, UR25, UR6 ;  /* 0x00000019230672a4 */ /* 0x000fc8000f8e0206 */
[----:B------:R-:W-:Y:S02]  /*17e0*/  UIADD3 UR11, UR11, UR6, URZ ;  /* 0x000000060b0b7290 */ /* 0x000fe4000fffe03f */
[----:B------:R-:W-:Y:S02]  /*17f0*/  UIMAD UR6, UR58, UR12, URZ ;  /* 0x0000000c3a0672a4 */ /* 0x000fe4000f8e023f */
[----:B------:R-:W-:Y:S02]  /*1800*/  UIMAD.WIDE.U32 UR10, UR48, UR12, UR10 ;  /* 0x0000000c300a72a5 */ /* 0x000fe4000f8e000a */
[----:B------:R-:W-:-:S04]  /*1810*/  UIMAD UR6, UR48, UR13, UR6 ;  /* 0x0000000d300672a4 */ /* 0x000fc8000f8e0206 */
[----:B------:R-:W-:Y:S01]  /*1820*/  UIADD3 UR29, UR11, UR6, URZ ;  /* 0x000000060b1d7290 */ /* 0x000fe2000fffe03f */
[----:B------:R-:W-:-:S11]  /*1830*/  UMOV UR28, UR10 ;  /* 0x0000000a001c7c82 */ /* 0x000fd60008000000 */
.L_x_2:
[----:B------:R-:W-:Y:S05]  /*1840*/  @P1 BRA `(.L_x_3) ;  /* 0x0000000000301947 */ /* 0x000fea0003800000 */
        /* <DEDUP_REMOVED lines=12> */
.L_x_3:
[----:B------:R-:W-:Y:S01]  /*1910*/  @UP1 UMOV UR6, UR42 ;  /* 0x0000002a00061c82 */ /* 0x000fe20008000000 */
[----:B------:R-:W-:Y:S01]  /*1920*/  @!UP1 UMOV UR6, UR40 ;  /* 0x0000002800069c82 */ /* 0x000fe20008000000 */
[----:B------:R-:W-:Y:S01]  /*1930*/  SHF.R.S32.HI R15, RZ, 0x1f, R10 ;  /* 0x0000001fff0f7819 */ /* 0x000fe2000001140a */
[----:B------:R-:W-:Y:S06]  /*1940*/  @!P0 BRA `(.L_x_4) ;  /* 0x00000000001c8947 */ /* 0x000fec0003800000 */
[----:B------:R-:W-:Y:S01]  /*1950*/  @!UP1 UIMAD UR5, UR48, UR59, URZ ;  /* 0x0000003b300592a4 */ /* 0x000fe2000f8e023f */
[----:B------:R-:W-:Y:S01]  /*1960*/  ULDC UR11, c[0x0][0x2c0] ;  /* 0x0000b000000b7ab9 */ /* 0x000fe20000000800 */
[----:B------:R-:W-:Y:S02]  /*1970*/  ULDC UR10, c[0x0][0x2e4] ;  /* 0x0000b900000a7ab9 */ /* 0x000fe40000000800 */
[----:B------:R-:W-:Y:S02]  /*1980*/  ULEA UR5, UR48, UR5, 0x7 ;  /* 0x0000000530057291 */ /* 0x000fe4000f8e383f */
[----:B------:R-:W-:-:S04]  /*1990*/  ULEA UR10, UR11, UR10, 0x7 ;  /* 0x0000000a0b0a7291 */ /* 0x000fc8000f8e383f */
[----:B------:R-:W-:Y:S01]  /*19a0*/  UIMAD UR5, UR10, UR57, UR5 ;  /* 0x000000390a0572a4 */ /* 0x000fe2000f8e0205 */
[----:B------:R-:W-:Y:S11]  /*19b0*/  BRA `(.L_x_5) ;  /* 0x0000000000087947 */ /* 0x000ff60003800000 */
.L_x_4:
[----:B------:R-:W-:-:S04]  /*19c0*/  UIMAD UR5, UR48, UR61, UR57 ;  /* 0x0000003d300572a4 */ /* 0x000fc8000f8e0239 */
[----:B------:R-:W-:-:S12]  /*19d0*/  UIMAD UR5, UR5, UR59, URZ ;  /* 0x0000003b050572a4 */ /* 0x000fd8000f8e023f */
.L_x_5:
[----:B------:R-:W1:Y:S01]  /*19e0*/  S2R R4, SR_TID.X ;  /* 0x0000000000047919 */ /* 0x000e620000002100 */
[----:B------:R-:W2:Y:S01]  /*19f0*/  LDC.64 R12, c[0x0][0x420] ;  /* 0x00010800ff0c7b82 */ /* 0x000ea20000000a00 */
[----:B------:R-:W-:Y:S01]  /*1a00*/  ULDC UR10, c[0x0][0x2dc] ;  /* 0x0000b700000a7ab9 */ /* 0x000fe20000000800 */
[----:B------:R-:W-:Y:S01]  /*1a10*/  UIADD3 UR33, UR15, UR5, URZ ;  /* 0x000000050f217290 */ /* 0x000fe2000fffe03f */
[----:B------:R-:W-:Y:S01]  /*1a20*/  SHF.R.S32.HI R235, RZ, 0x1f, R234 ;  /* 0x0000001fffeb7819 */ /* 0x000fe200000114ea */
[----:B------:R-:W-:Y:S01]  /*1a30*/  UIMAD UR19, UR10, UR61, URZ ;  /* 0x0000003d0a1372a4 */ /* 0x000fe2000f8e023f */
[----:B------:R-:W-:Y:S01]  /*1a40*/  BSSY B1, `(.L_x_1) ;  /* 0x0000691000017945 */ /* 0x000fe20003800000 */
[----:B------:R-:W-:Y:S02]  /*1a50*/  UIADD3 UR5, -UR7, UR36, UR34 ;  /* 0x0000002407057290 */ /* 0x000fe4000fffe122 */
[----:B------:R-:W-:Y:S01]  /*1a60*/  USHF.L.U32 UR18, UR19, 0x7, URZ ;  /* 0x0000000713127899 */ /* 0x000fe2000800063f */
[----:B------:R-:W-:Y:S01]  /*1a70*/  ULDC UR10, c[0x0][0x398] ;  /* 0x0000e600000a7ab9 */ /* 0x000fe20000000800 */
[----:B------:R-:W-:Y:S01]  /*1a80*/  ULDC.64 UR26, c[0x0][0x400] ;  /* 0x00010000001a7ab9 */ /* 0x000fe20000000a00 */
[----:B------:R-:W-:-:S02]  /*1a90*/  UIADD3 UR5, UR5, -UR10, URZ ;  /* 0x8000000a05057290 */ /* 0x000fc4000fffe03f */
[----:B------:R-:W-:Y:S02]  /*1aa0*/  UIADD3 UR10, UP2, UP1, UR32, UR18, UR49 ;  /* 0x00000012200a7290 */ /* 0x000fe4000f95e031 */
[----:B------:R-:W-:Y:S01]  /*1ab0*/  USHF.R.S32.HI UR40, URZ, 0x1f, UR57 ;  /* 0x0000001f3f287899 */ /* 0x000fe20008011439 */
[----:B------:R-:W-:Y:S01]  /*1ac0*/  ULDC.64 UR20, c[0x0][0x258] ;  /* 0x0000960000147ab9 */ /* 0x000fe20000000a00 */
[----:B------:R-:W-:Y:S02]  /*1ad0*/  ULDC.64 UR12, c[0x0][0x428] ;  /* 0x00010a00000c7ab9 */ /* 0x000fe40000000a00 */
[----:B------:R-:W-:Y:S01]  /*1ae0*/  UIMAD UR11, UR40, UR12, URZ ;  /* 0x0000000c280b72a4 */ /* 0x000fe2000f8e023f */
[----:B--2---:R-:W-:-:S04]  /*1af0*/  IMAD R9, R12, UR17, RZ ;  /* 0x000000110c097c24 */ /* 0x004fc8000f8e02ff */
[----:B------:R-:W-:Y:S01]  /*1b00*/  IMAD R9, R13, UR15, R9 ;  /* 0x0000000f0d097c24 */ /* 0x000fe2000f8e0209 */
[----:B-1----:R-:W-:-:S04]  /*1b10*/  SHF.R.S32.HI R3, RZ, 0x1f, R4 ;  /* 0x0000001fff037819 */ /* 0x002fc80000011404 */
[CC--:B------:R-:W-:Y:S02]  /*1b20*/  LEA.HI R0, R3.reuse, R4.reuse, RZ, 0x5 ;  /* 0x0000000403007211 */ /* 0x0c0fe400078f28ff */
[----:B------:R-:W-:Y:S02]  /*1b30*/  LEA.HI R3, R3, R4, RZ, 0x2 ;  /* 0x0000000403037211 */ /* 0x000fe400078f10ff */
[----:B------:R-:W-:Y:S02]  /*1b40*/  LOP3.LUT R5, R0, 0xffffffe0, RZ, 0xc0, !PT ;  /* 0xffffffe000057812 */ /* 0x000fe400078ec0ff */
[----:B------:R-:W-:Y:S02]  /*1b50*/  SHF.R.S32.HI R3, RZ, 0x2, R3 ;  /* 0x00000002ff037819 */ /* 0x000fe40000011403 */
[----:B------:R-:W-:Y:S01]  /*1b60*/  SHF.R.S32.HI R8, RZ, 0x5, R0 ;  /* 0x00000005ff087819 */ /* 0x000fe20000011400 */
[----:B------:R-:W-:Y:S01]  /*1b70*/  IMAD.IADD R5, R4, 0x1, -R5 ;  /* 0x0000000104057824 */ /* 0x000fe200078e0a05 */
[----:B------:R-:W-:-:S02]  /*1b80*/  SHF.R.S32.HI R16, RZ, 0x1f, R3 ;  /* 0x0000001fff107819 */ /* 0x000fc40000011403 */
[----:B------:R-:W-:Y:S01]  /*1b90*/  IADD3 R0, P2, R3, UR15, RZ ;  /* 0x0000000f03007c10 */ /* 0x000fe2000ff5e0ff */
[----:B------:R-:W-:Y:S01]  /*1ba0*/  IMAD R8, R8, UR19, R5 ;  /* 0x0000001308087c24 */ /* 0x000fe2000f8e0205 */
[----:B------:R-:W-:Y:S01]  /*1bb0*/  IADD3 R4, P0, R234, UR6, RZ ;  /* 0x00000006ea047c10 */ /* 0x000fe2000ff1e0ff */
[----:B------:R-:W-:Y:S01]  /*1bc0*/  USHF.R.S32.HI UR6, URZ, 0x1f, UR18 ;  /* 0x0000001f3f067899 */ /* 0x000fe20008011412 */
[----:B------:R-:W-:Y:S01]  /*1bd0*/  IADD3.X R6, R16, UR17, RZ, P2, !PT ;  /* 0x0000001110067c10 */ /* 0x000fe200097fe4ff */
[----:B------:R-:W-:Y:S01]  /*1be0*/  USHF.R.S32.HI UR17, URZ, 0x1f, UR5 ;  /* 0x0000001f3f117899 */ /* 0x000fe20008011405 */
[----:B------:R-:W-:Y:S01]  /*1bf0*/  IADD3.X R5, R235, UR51, RZ, P0, !PT ;  /* 0x00000033eb057c10 */ /* 0x000fe200087fe4ff */
[----:B------:R-:W-:Y:S02]  /*1c00*/  UIADD3.X UR6, UR14, UR6, UR53, UP2, UP1 ;  /* 0x000000060e067290 */ /* 0x000fe400097e2435 */
[----:B------:R-:W-:Y:S01]  /*1c10*/  UIADD3 UR10, UP2, UP1, UR54, UR10, UR55 ;  /* 0x0000000a360a7290 */ /* 0x000fe2000f95e037 */
[----:B------:R-:W-:Y:S01]  /*1c20*/  IMAD R6, R6, UR30, RZ ;  /* 0x0000001e06067c24 */ /* 0x000fe2000f8e02ff */
[----:B------:R-:W-:Y:S01]  /*1c30*/  ULEA.HI UR17, UR17, UR5, URZ, 0x7 ;  /* 0x0000000511117291 */ /* 0x000fe2000f8f383f */
[----:B------:R-:W-:Y:S01]  /*1c40*/  IMAD.WIDE.U32 R4, R12, UR15, R4 ;  /* 0x0000000f0c047c25 */ /* 0x000fe2000f8e0004 */
[----:B------:R-:W-:-:S02]  /*1c50*/  UIADD3.X UR6, UR52, UR6, UR47, UP2, UP1 ;  /* 0x0000000634067290 */ /* 0x000fc400097e242f */
[----:B------:R-:W-:Y:S01]  /*1c60*/  USHF.R.S32.HI UR17, URZ, 0x7, UR17 ;  /* 0x000000073f117899 */ /* 0x000fe20008011411 */
[C---:B------:R-:W-:Y:S02]  /*1c70*/  IMAD R11, R0.reuse, UR31, R6 ;  /* 0x0000001f000b7c24 */ /* 0x040fe4000f8e0206 */
[----:B------:R-:W-:Y:S01]  /*1c80*/  IMAD.WIDE.U32 R6, R0, UR30, R234 ;  /* 0x0000001e00067c25 */ /* 0x000fe2000f8e00ea */
[C---:B------:R-:W-:Y:S01]  /*1c90*/  IADD3 R0, P0, R8.reuse, UR10, RZ ;  /* 0x0000000a08007c10 */ /* 0x040fe2000ff1e0ff */
[----:B------:R-:W-:Y:S02]  /*1ca0*/  UIMAD UR10, UR40, UR20, URZ ;  /* 0x00000014280a72a4 */ /* 0x000fe4000f8e023f */
[----:B------:R-:W-:Y:S01]  /*1cb0*/  UISETP.LT.AND UP1, UPT, URZ, UR17, UPT ;  /* 0x000000113f00728c */ /* 0x000fe2000bf21270 */
[----:B------:R-:W-:Y:S01]  /*1cc0*/  LEA.HI.X.SX32 R8, R8, UR6, 0x1, P0 ;  /* 0x0000000608087c11 */ /* 0x000fe200080f0eff */
[----:B------:R-:W-:Y:S01]  /*1cd0*/  UIMAD UR14, UR57, UR21, UR10 ;  /* 0x00000015390e72a4 */ /* 0x000fe2000f8e020a */
[----:B------:R-:W-:Y:S01]  /*1ce0*/  IADD3 R6, P2, R6, UR56, RZ ;  /* 0x0000003806067c10 */ /* 0x000fe2000ff5e0ff */
[----:B------:R-:W-:Y:S01]  /*1cf0*/  USEL UR17, URZ, UR17, !UP1 ;  /* 0x000000113f117287 */ /* 0x000fe2000c800000 */
[C---:B------:R-:W-:Y:S01]  /*1d00*/  LEA R224, P0, R0.reuse, UR26, 0x2 ;  /* 0x0000001a00e07c11 */ /* 0x040fe2000f8010ff */
[----:B------:R-:W-:Y:S01]  /*1d10*/  IMAD.IADD R5, R5, 0x1, R9 ;  /* 0x0000000105057824 */ /* 0x000fe200078e0209 */
[----:B------:R-:W-:Y:S01]  /*1d20*/  IADD3.X R7, R7, UR50, R11, P2, !PT ;  /* 0x0000003207077c10 */ /* 0x000fe200097fe40b */
[----:B------:R-:W-:Y:S01]  /*1d30*/  UIMAD UR6, UR57, UR13, UR11 ;  /* 0x0000000d390672a4 */ /* 0x000fe2000f8e020b */
[----:B------:R-:W-:Y:S01]  /*1d40*/  LEA.HI.X R223, R0, UR27, R8, 0x2, P0 ;  /* 0x0000001b00df7c11 */ /* 0x000fe200080f1408 */
[----:B------:R-:W-:Y:S01]  /*1d50*/  IMAD.U32 R8, RZ, RZ, UR20 ;  /* 0x00000014ff087e24 */ /* 0x000fe2000f8e00ff */
[----:B------:R-:W-:Y:S01]  /*1d60*/  UISETP.GT.AND UP1, UPT, UR45, UR17, UPT ;  /* 0x000000112d00728c */ /* 0x000fe2000bf24270 */
[----:B------:R-:W-:Y:S01]  /*1d70*/  IMAD.U32 R0, RZ, RZ, UR12 ;  /* 0x0000000cff007e24 */ /* 0x000fe2000f8e00ff */
[----:B------:R-:W-:Y:S01]  /*1d80*/  ULDC.64 UR12, c[0x0][0x210] ;  /* 0x00008400000c7ab9 */ /* 0x000fe20000000a00 */
[----:B------:R-:W-:Y:S01]  /*1d90*/  IMAD.WIDE.U32 R6, R8, UR57, R6 ;  /* 0x0000003908067c25 */ /* 0x000fe2000f8e0006 */
[----:B------:R-:W-:Y:S01]  /*1da0*/  UIADD3 UR10, UR15, UR44, URZ ;  /* 0x0000002c0f0a7290 */ /* 0x000fe2000fffe03f */
[----:B------:R-:W-:-:S02]  /*1db0*/  ULDC.64 UR40, c[0x0][0x2b0] ;  /* 0x0000ac0000287ab9 */ /* 0x000fc40000000a00 */
[----:B------:R-:W-:Y:S01]  /*1dc0*/  VIADD R7, R7, UR14 ;  /* 0x0000000e07077c36 */ /* 0x000fe20008000000 */
[----:B------:R-:W-:Y:S01]  /*1dd0*/  LEA R218, P0, R6, UR12, 0x1 ;  /* 0x0000000c06da7c11 */ /* 0x000fe2000f8008ff */
[----:B------:R-:W-:Y:S01]  /*1de0*/  IMAD.WIDE.U32 R4, R0, UR57, R4 ;  /* 0x0000003900047c25 */ /* 0x000fe2000f8e0004 */
[----:B------:R-:W-:Y:S01]  /*1df0*/  ULDC.64 UR26, c[0x0][0x478] ;  /* 0x00011e00001a7ab9 */ /* 0x000fe20000000a00 */
[----:B------:R-:W-:Y:S01]  /*1e00*/  UIMAD.WIDE UR10, UR10, 0x4, UR40 ;  /* 0x000000040a0a78a5 */ /* 0x000fe2000f8e0228 */
[----:B------:R-:W-:Y:S01]  /*1e10*/  LEA.HI.X R219, R6, UR13, R7, 0x1, P0 ;  /* 0x0000000d06db7c11 */ /* 0x000fe200080f0c07 */
[----:B------:R-:W-:Y:S01]  /*1e20*/  VIADD R5, R5, UR6 ;  /* 0x0000000605057c36 */ /* 0x000fe20008000000 */
[----:B------:R-:W-:Y:S01]  /*1e30*/  PLOP3.LUT P0, PT, PT, PT, UP1, 0x80, 0x0 ;  /* 0x000000000000781c */ /* 0x000fe20003f0f018 */
[-C--:B------:R-:W-:Y:S01]  /*1e40*/  IMAD R0, R16, R12.reuse, RZ ;  /* 0x0000000c10007224 */ /* 0x080fe200078e02ff */
[----:B------:R-:W-:Y:S01]  /*1e50*/  UIMAD.WIDE UR14, UR33, 0x4, UR26 ;  /* 0x00000004210e78a5 */ /* 0x000fe2000f8e021a */
[----:B------:R-:W-:Y:S01]  /*1e60*/  IMAD.WIDE.U32 R4, R3, R12, R4 ;  /* 0x0000000c03047225 */ /* 0x000fe200078e0004 */
[----:B------:R-:W-:Y:S01]  /*1e70*/  ULDC.64 UR20, c[0x0][0x3e0] ;  /* 0x0000f80000147ab9 */ /* 0x000fe20000000a00 */
[----:B------:R-:W-:-:S02]  /*1e80*/  UIADD3 UR6, UR45, -0x1, URZ ;  /* 0xffffffff2d067890 */ /* 0x000fc4000fffe03f */
[----:B------:R-:W-:Y:S01]  /*1e90*/  IMAD R0, R3, R13, R0 ;  /* 0x0000000d03007224 */ /* 0x000fe200078e0200 */
[----:B------:R-:W-:Y:S01]  /*1ea0*/  LEA R216, P2, R4, UR20, 0x1 ;  /* 0x0000001404d87c11 */ /* 0x000fe2000f8408ff */
[----:B------:R-:W-:Y:S01]  /*1eb0*/  UMOV UR12, UR10 ;  /* 0x0000000a000c7c82 */ /* 0x000fe20008000000 */
[----:B------:R-:W-:Y:S01]  /*1ec0*/  UMOV UR13, UR15 ;  /* 0x0000000f000d7c82 */ /* 0x000fe20008000000 */
[----:B------:R-:W-:-:S05]  /*1ed0*/  IMAD.IADD R0, R5, 0x1, R0 ;  /* 0x0000000105007824 */ /* 0x000fca00078e0200 */
[----:B------:R-:W-:Y:S01]  /*1ee0*/  LEA.HI.X R217, R4, UR21, R0, 0x1, P2 ;  /* 0x0000001504d97c11 */ /* 0x000fe200090f0c00 */
[----:B------:R-:W-:Y:S06]  /*1ef0*/  @P0 BRA `(.L_x_6) ;  /* 0x0000000400fc0947 */ /* 0x000fec0003800000 */
[----:B------:R-:W-:Y:S01]  /*1f00*/  @UP0 UIADD3 UR5, UR35, UR37, URZ ;  /* 0x0000002523050290 */ /* 0x000fe2000fffe03f */
[----:B------:R-:W-:-:S03]  /*1f10*/  @UP0 ULDC.64 UR10, c[0x0][0x450] ;  /* 0x00011400000a0ab9 */ /* 0x000fc60000000a00 */
[----:B------:R-:W-:Y:S02]  /*1f20*/  @UP0 UIMAD.WIDE.U32 UR12, UR5, UR10, URZ ;  /* 0x0000000a050c02a5 */ /* 0x000fe4000f8e003f */
[----:B------:R-:W-:-:S04]  /*1f30*/  @UP0 UIMAD UR5, UR5, UR11, URZ ;  /* 0x0000000b050502a4 */ /* 0x000fc8000f8e023f */
[----:B------:R-:W-:Y:S01]  /*1f40*/  @UP0 UIADD3 UR20, UR13, UR5, URZ ;  /* 0x000000050d140290 */ /* 0x000fe2000fffe03f */
[----:B------:R-:W-:Y:S01]  /*1f50*/  @UP0 UMOV UR6, UR12 ;  /* 0x0000000c00060c82 */ /* 0x000fe20008000000 */
[----:B------:R-:W-:Y:S10]  /*1f60*/  @P1 BRA `(.L_x_7) ;  /* 0x0000000000301947 */ /* 0x000ff40003800000 */
        /* <DEDUP_REMOVED lines=12> */
.L_x_7:
        /* <DEDUP_REMOVED lines=19> */
.L_x_8:
[----:B------:R-:W-:Y:S01]  /*2160*/  UIMAD UR5, UR38, UR10, URZ ;  /* 0x0000000a260572a4 */ /* 0x000fe2000f8e023f */
[----:B------:R-:W-:Y:S01]  /*2170*/  IMAD.U32 R4, RZ, RZ, UR10 ;  /* 0x0000000aff047e24 */ /* 0x000fe2000f8e00ff */
[----:B------:R-:W-:Y:S01]  /*2180*/  UIMAD UR7, UR16, -0x80, UR7 ;  /* 0xffffff80100778a4 */ /* 0x000fe2000f8e0207 */
[----:B------:R-:W-:Y:S01]  /*2190*/  VIADD R6, R3, 0x40 ;  /* 0x0000004003067836 */ /* 0x000fe20000000000 */
[----:B------:R-:W-:Y:S01]  /*21a0*/  UIMAD UR5, UR34, UR11, UR5 ;  /* 0x0000000b220572a4 */ /* 0x000fe2000f8e0205 */
[----:B------:R-:W-:Y:S01]  /*21b0*/  IMAD.WIDE.U32 R4, R4, UR34, R234 ;  /* 0x0000002204047c25 */ /* 0x000fe2000f8e00ea */
[----:B------:R-:W-:Y:S01]  /*21c0*/  USHF.R.S32.HI UR19, URZ, 0x1f, UR57 ;  /* 0x0000001f3f137899 */ /* 0x000fe20008011439 */
[----:B------:R-:W-:Y:S01]  /*21d0*/  BSSY B0, `(.L_x_9) ;  /* 0x0000019000007945 */ /* 0x000fe20003800000 */
[----:B------:R-:W-:Y:S02]  /*21e0*/  ULDC.64 UR14, c[0x0][0x468] ;  /* 0x00011a00000e7ab9 */ /* 0x000fe40000000a00 */
[----:B------:R-:W-:Y:S01]  /*21f0*/  MOV R0, UR5 ;  /* 0x0000000500007c02 */ /* 0x000fe20008000f00 */
[----:B------:R-:W-:Y:S01]  /*2200*/  ULDC UR5, c[0x0][0x2d0] ;  /* 0x0000b40000057ab9 */ /* 0x000fe20000000800 */
[----:B------:R-:W-:-:S02]  /*2210*/  IADD3 R4, P0, R4, UR6, RZ ;  /* 0x0000000604047c10 */ /* 0x000fc4000ff1e0ff */
[----:B------:R-:W-:Y:S01]  /*2220*/  ISETP.GE.AND P1, PT, R234, UR5, PT ;  /* 0x00000005ea007c0c */ /* 0x000fe2000bf26270 */
[----:B------:R-:W-:Y:S01]  /*2230*/  UIMAD UR5, UR19, UR14, URZ ;  /* 0x0000000e130572a4 */ /* 0x000fe2000f8e023f */
[----:B------:R-:W-:Y:S01]  /*2240*/  IADD3.X R5, R5, UR20, R0, P0, !PT ;  /* 0x0000001405057c10 */ /* 0x000fe200087fe400 */
[----:B------:R-:W-:Y:S01]  /*2250*/  IMAD.U32 R0, RZ, RZ, UR14 ;  /* 0x0000000eff007e24 */ /* 0x000fe2000f8e00ff */
[----:B------:R-:W-:Y:S01]  /*2260*/  ISETP.GE.OR P0, PT, R6, UR7, P1 ;  /* 0x0000000706007c0c */ /* 0x000fe20008f06670 */
[----:B------:R-:W-:Y:S01]  /*2270*/  UIMAD UR15, UR57, UR15, UR5 ;  /* 0x0000000f390f72a4 */ /* 0x000fe2000f8e0205 */
[----:B------:R-:W-:Y:S01]  /*2280*/  ISETP.GE.OR P1, PT, R3, UR7, P1 ;  /* 0x0000000703007c0c */ /* 0x000fe20008f26670 */
[----:B------:R-:W-:-:S05]  /*2290*/  IMAD.WIDE.U32 R4, R0, UR57, R4 ;  /* 0x0000003900047c25 */ /* 0x000fca000f8e0004 */
[----:B------:R-:W-:-:S07]  /*22a0*/  IADD3 R10, R5, UR15, RZ ;  /* 0x0000000f050a7c10 */ /* 0x000fce000fffe0ff */
[----:B------:R-:W-:Y:S05]  /*22b0*/  @P1 BRA `(.L_x_10) ;  /* 0x0000000000281947 */ /* 0x000fea0003800000 */
[----:B------:R-:W-:Y:S01]  /*22c0*/  MOV R6, R4 ;  /* 0x0000000400067202 */ /* 0x000fe20000000f00 */
[----:B------:R-:W-:Y:S01]  /*22d0*/  IMAD R0, R16, UR10, RZ ;  /* 0x0000000a10007c24 */ /* 0x000fe2000f8e02ff */
[----:B------:R-:W-:Y:S01]  /*22e0*/  MOV R7, R10 ;  /* 0x0000000a00077202 */ /* 0x000fe20000000f00 */
[----:B------:R-:W-:Y:S02]  /*22f0*/  ULDC.64 UR14, c[0x0][0x3f0] ;  /* 0x0000fc00000e7ab9 */ /* 0x000fe40000000a00 */
[C---:B------:R-:W-:Y:S02]  /*2300*/  IMAD R0, R3.reuse, UR11, R0 ;  /* 0x0000000b03007c24 */ /* 0x040fe4000f8e0200 */
[----:B------:R-:W-:-:S05]  /*2310*/  IMAD.WIDE.U32 R6, R3, UR10, R6 ;  /* 0x0000000a03067c25 */ /* 0x000fca000f8e0006 */
[----:B------:R-:W-:Y:S02]  /*2320*/  IADD3 R0, R7, R0, RZ ;  /* 0x0000000007007210 */ /* 0x000fe40007ffe0ff */
[----:B------:R-:W-:-:S04]  /*2330*/  LEA R8, P2, R6, UR14, 0x1 ;  /* 0x0000000e06087c11 */ /* 0x000fc8000f8408ff */
[----:B------:R-:W-:-:S05]  /*2340*/  LEA.HI.X R9, R6, UR15, R0, 0x1, P2 ;  /* 0x0000000f06097c11 */ /* 0x000fca00090f0c00 */
[----:B------:R1:W-:Y:S04]  /*2350*/  STG.E.128 desc[UR8][R8.64], RZ ;  /* 0x000000ff08007986 */ /* 0x0003e8000c101d08 */
.L_x_10:
[----:B------:R-:W-:Y:S05]  /*2360*/  BSYNC B0 ;  /* 0x0000000000007941 */ /* 0x000fea0003800000 */
.L_x_9:
[----:B------:R-:W-:Y:S04]  /*2370*/  BSSY B0, `(.L_x_11) ;  /* 0x000000e000007945 */ /* 0x000fe80003800000 */
[----:B------:R-:W-:Y:S05]  /*2380*/  @P0 BRA `(.L_x_12) ;  /* 0x0000000000300947 */ /* 0x000fea0003800000 */
[----:B------:R-:W-:Y:S01]  /*2390*/  IADD3 R0, P2, R3, 0x40, RZ ;  /* 0x0000004003007810 */ /* 0x000fe20007f5e0ff */
[----:B------:R-:W-:Y:S01]  /*23a0*/  IMAD.MOV.U32 R6, RZ, RZ, R4 ;  /* 0x000000ffff067224 */ /* 0x000fe200078e0004 */
[----:B------:R-:W-:Y:S01]  /*23b0*/  MOV R7, R10 ;  /* 0x0000000a00077202 */ /* 0x000fe20000000f00 */
[----:B------:R-:W-:Y:S02]  /*23c0*/  ULDC.64 UR6, c[0x0][0x3f0] ;  /* 0x0000fc0000067ab9 */ /* 0x000fe40000000a00 */
[----:B------:R-:W-:Y:S02]  /*23d0*/  IMAD.X R5, RZ, RZ, R16, P2 ;  /* 0x000000ffff057224 */ /* 0x000fe400010e0610 */
[----:B------:R-:W-:-:S04]  /*23e0*/  IMAD.WIDE.U32 R6, R0, UR10, R6 ;  /* 0x0000000a00067c25 */ /* 0x000fc8000f8e0006 */
[----:B------:R-:W-:Y:S01]  /*23f0*/  IMAD R5, R5, UR10, RZ ;  /* 0x0000000a05057c24 */ /* 0x000fe2000f8e02ff */
[----:B------:R-:W-:-:S03]  /*2400*/  LEA R4, P2, R6, UR6, 0x1 ;  /* 0x0000000606047c11 */ /* 0x000fc6000f8408ff */
[----:B------:R-:W-:-:S05]  /*2410*/  IMAD R0, R0, UR11, R5 ;  /* 0x0000000b00007c24 */ /* 0x000fca000f8e0205 */
[----:B------:R-:W-:-:S04]  /*2420*/  IADD3 R0, R7, R0, RZ ;  /* 0x0000000007007210 */ /* 0x000fc80007ffe0ff */
[----:B------:R-:W-:-:S05]  /*2430*/  LEA.HI.X R5, R6, UR7, R0, 0x1, P2 ;  /* 0x0000000706057c11 */ /* 0x000fca00090f0c00 */
[----:B------:R2:W-:Y:S02]  /*2440*/  STG.E.128 desc[UR8][R4.64], RZ ;  /* 0x000000ff04007986 */ /* 0x0005e4000c101d08 */
.L_x_12:
[----:B------:R-:W-:Y:S05]  /*2450*/  BSYNC B0 ;  /* 0x0000000000007941 */ /* 0x000fea0003800000 */
.L_x_11:
[----:B------:R-:W-:Y:S01]  /*2460*/  UIMAD UR5, UR38, UR12, URZ ;  /* 0x0000000c260572a4 */ /* 0x000fe2000f8e023f */
[----:B--2---:R-:W-:Y:S01]  /*2470*/  IMAD.U32 R4, RZ, RZ, UR12 ;  /* 0x0000000cff047e24 */ /* 0x004fe2000f8e00ff */
[----:B------:R-:W-:Y:S01]  /*2480*/  USHF.R.S32.HI UR10, URZ, 0x1f, UR57 ;  /* 0x0000001f3f0a7899 */ /* 0x000fe20008011439 */
[----:B------:R-:W-:Y:S01]  /*2490*/  BSSY B0, `(.L_x_13) ;  /* 0x0000017000007945 */ /* 0x000fe20003800000 */
[----:B------:R-:W-:Y:S01]  /*24a0*/  UIMAD UR5, UR34, UR13, UR5 ;  /* 0x0000000d220572a4 */ /* 0x000fe2000f8e0205 */
[----:B------:R-:W-:Y:S01]  /*24b0*/  IMAD.WIDE.U32 R4, R4, UR34, R234 ;  /* 0x0000002204047c25 */ /* 0x000fe2000f8e00ea */
[----:B------:R-:W-:-:S04]  /*24c0*/  ULDC.64 UR6, c[0x0][0x470] ;  /* 0x00011c0000067ab9 */ /* 0x000fc80000000a00 */
[----:B------:R-:W-:Y:S01]  /*24d0*/  IMAD.U32 R0, RZ, RZ, UR5 ;  /* 0x00000005ff007e24 */ /* 0x000fe2000f8e00ff */
[----:B------:R-:W-:Y:S01]  /*24e0*/  IADD3 R4, P2, R4, UR17, RZ ;  /* 0x0000001104047c10 */ /* 0x000fe2000ff5e0ff */
[----:B------:R-:W-:-:S03]  /*24f0*/  UIMAD UR5, UR10, UR6, URZ ;  /* 0x000000060a0572a4 */ /* 0x000fc6000f8e023f */
[----:B------:R-:W-:Y:S01]  /*2500*/  IADD3.X R5, R5, UR18, R0, P2, !PT ;  /* 0x0000001205057c10 */ /* 0x000fe200097fe400 */
[----:B------:R-:W-:Y:S01]  /*2510*/  UIMAD UR7, UR57, UR7, UR5 ;  /* 0x00000007390772a4 */ /* 0x000fe2000f8e0205 */
[----:B------:R-:W-:-:S05]  /*2520*/  MOV R0, UR6 ;  /* 0x0000000600007c02 */ /* 0x000fca0008000f00 */
[----:B------:R-:W-:-:S05]  /*2530*/  IMAD.WIDE.U32 R4, R0, UR57, R4 ;  /* 0x0000003900047c25 */ /* 0x000fca000f8e0004 */
[----:B------:R-:W-:Y:S01]  /*2540*/  IADD3 R0, R5, UR7, RZ ;  /* 0x0000000705007c10 */ /* 0x000fe2000fffe0ff */
[----:B------:R-:W-:Y:S06]  /*2550*/  @P1 BRA `(.L_x_14) ;  /* 0x0000000000281947 */ /* 0x000fec0003800000 */
[----:B------:R-:W-:Y:S01]  /*2560*/  MOV R6, R4 ;  /* 0x0000000400067202 */ /* 0x000fe20000000f00 */
[----:B-1----:R-:W-:Y:S01]  /*2570*/  IMAD R8, R16, UR12, RZ ;  /* 0x0000000c10087c24 */ /* 0x002fe2000f8e02ff */
        /* <DEDUP_REMOVED lines=8> */
.L_x_14:
[----:B------:R-:W-:Y:S05]  /*2600*/  BSYNC B0 ;  /* 0x0000000000007941 */ /* 0x000fea0003800000 */
.L_x_13:
        /* <DEDUP_REMOVED lines=12> */
[----:B------:R3:W-:Y:S01]  /*26d0*/  STG.E.128 desc[UR8][R4.64], RZ ;  /* 0x000000ff04007986 */ /* 0x0007e2000c101d08 */
[----:B------:R-:W-:Y:S05]  /*26e0*/  BRA `(.L_x_15) ;  /* 0x0000005c00187947 */ /* 0x000fea0003800000 */
.L_x_6:
[----:B------:R-:W-:Y:S01]  /*26f0*/  UIMAD UR5, UR38, UR22, URZ ;  /* 0x00000016260572a4 */ /* 0x000fe2000f8e023f */
[----:B------:R-:W-:Y:S01]  /*2700*/  IMAD.U32 R4, RZ, RZ, UR22 ;  /* 0x00000016ff047e24 */ /* 0x000fe2000f8e00ff */
[----:B------:R-:W-:Y:S01]  /*2710*/  UIMAD UR10, UR16, -0x80, UR7 ;  /* 0xffffff80100a78a4 */ /* 0x000fe2000f8e0207 */
[C---:B------:R-:W-:Y:S01]  /*2720*/  VIADD R6, R3.reuse, 0x40 ;  /* 0x0000004003067836 */ /* 0x040fe20000000000 */
[----:B------:R-:W-:Y:S01]  /*2730*/  UIMAD UR5, UR34, UR23, UR5 ;  /* 0x00000017220572a4 */ /* 0x000fe2000f8e0205 */
[----:B------:R-:W-:Y:S01]  /*2740*/  IMAD.WIDE.U32 R4, R4, UR34, R234 ;  /* 0x0000002204047c25 */ /* 0x000fe2000f8e00ea */
[----:B------:R-:W-:Y:S01]  /*2750*/  ULDC.64 UR20, c[0x0][0x268] ;  /* 0x00009a0000147ab9 */ /* 0x000fe20000000a00 */
[----:B------:R-:W-:Y:S01]  /*2760*/  ULEA.HI UR15, UR6, UR6, URZ, 0x1 ;  /* 0x00000006060f7291 */ /* 0x000fe2000f8f083f */
[----:B------:R-:W-:Y:S01]  /*2770*/  ISETP.GE.AND P1, PT, R3, UR10, PT ;  /* 0x0000000a03007c0c */ /* 0x000fe2000bf26270 */
[----:B------:R-:W-:Y:S01]  /*2780*/  BSSY B0, `(.L_x_16) ;  /* 0x000002c000007945 */ /* 0x000fe20003800000 */
[----:B------:R-:W-:Y:S01]  /*2790*/  IMAD.U32 R0, RZ, RZ, UR5 ;  /* 0x00000005ff007e24 */ /* 0x000fe2000f8e00ff */
[----:B------:R-:W-:Y:S01]  /*27a0*/  IADD3 R4, P0, R4, UR39, RZ ;  /* 0x0000002704047c10 */ /* 0x000fe2000ff1e0ff */
[----:B------:R-:W-:Y:S01]  /*27b0*/  ULOP3.LUT UR15, UR15, 0xfffffffe, URZ, 0xc0, !UPT ;  /* 0xfffffffe0f0f7892 */ /* 0x000fe2000f8ec03f */
[----:B------:R-:W-:Y:S01]  /*27c0*/  ISETP.GE.AND P2, PT, R6, UR10, PT ;  /* 0x0000000a06007c0c */ /* 0x000fe2000bf46270 */
[----:B------:R-:W-:Y:S01]  /*27d0*/  UIMAD UR5, UR6, -0x80, UR36 ;  /* 0xffffff80060578a4 */ /* 0x000fe2000f8e0224 */
[----:B------:R-:W-:Y:S01]  /*27e0*/  IADD3.X R5, R5, UR46, R0, P0, !PT ;  /* 0x0000002e05057c10 */ /* 0x000fe200087fe400 */
[----:B------:R-:W-:Y:S01]  /*27f0*/  IMAD R0, R15, UR20, RZ ;  /* 0x000000140f007c24 */ /* 0x000fe2000f8e02ff */
[----:B------:R-:W-:Y:S01]  /*2800*/  PLOP3.LUT P0, PT, PT, PT, UP4, 0x80, 0x0 ;  /* 0x000000000000781c */ /* 0x000fe20003f0f048 */
[----:B------:R-:W-:-:S02]  /*2810*/  UIADD3 UR15, UR6, -UR15, URZ ;  /* 0x8000000f060f7290 */ /* 0x000fc4000fffe03f */
[----:B------:R-:W-:Y:S01]  /*2820*/  IMAD R11, R10, UR21, R0 ;  /* 0x000000150a0b7c24 */ /* 0x000fe2000f8e0200 */
[----:B------:R-:W-:Y:S01]  /*2830*/  LEA R0, R249, UR4, 0x1 ;  /* 0x00000004f9007c11 */ /* 0x000fe2000f8e08ff */
[----:B------:R-:W-:-:S08]  /*2840*/  UISETP.NE.AND UP0, UPT, UR15, 0x1, UPT ;  /* 0x000000010f00788c */ /* 0x000fd0000bf05270 */
[----:B------:R-:W-:Y:S01]  /*2850*/  @P0 BAR.SYNC.DEFER_BLOCKING 0x0 ;  /* 0x0000000000000b1d */ /* 0x000fe20000010000 */
[----:B------:R-:W-:Y:S01]  /*2860*/  ISETP.GE.AND P4, PT, R6, UR5, PT ;  /* 0x0000000506007c0c */ /* 0x000fe2000bf86270 */
[----:B------:R-:W-:Y:S01]  /*2870*/  VIADD R6, R249, 0x1000 ;  /* 0x00001000f9067836 */ /* 0x000fe20000000000 */
[----:B------:R-:W-:Y:S01]  /*2880*/  PLOP3.LUT P0, PT, PT, PT, UP0, 0x80, 0x0 ;  /* 0x000000000000781c */ /* 0x000fe20003f0f008 */
[----:B------:R-:W-:Y:S01]  /*2890*/  IMAD.WIDE.U32 R4, R10, UR20, R4 ;  /* 0x000000140a047c25 */ /* 0x000fe2000f8e0004 */
[----:B------:R-:W-:Y:S02]  /*28a0*/  ISETP.GE.AND P5, PT, R3, UR5, PT ;  /* 0x0000000503007c0c */ /* 0x000fe4000bfa6270 */
[----:B------:R-:W-:Y:S01]  /*28b0*/  SEL R166, R6, R249, !P0 ;  /* 0x000000f906a67207 */ /* 0x000fe20004000000 */
[----:B------:R-:W-:Y:S01]  /*28c0*/  IMAD.IADD R11, R5, 0x1, R11 ;  /* 0x00000001050b7824 */ /* 0x000fe200078e020b */
[----:B------:R1:W-:Y:S04]  /*28d0*/  @P1 STS [R0+0x8000], RZ ;  /* 0x008000ff00001388 */ /* 0x0003e80000000800 */
[----:B------:R1:W-:Y:S04]  /*28e0*/  @P1 STS [R0+0x8004], RZ ;  /* 0x008004ff00001388 */ /* 0x0003e80000000800 */
[----:B------:R1:W-:Y:S01]  /*28f0*/  @P1 STS.64 [R0+0x8008], RZ ;  /* 0x008008ff00001388 */ /* 0x0003e20000000a00 */
[----:B------:R-:W-:Y:S05]  /*2900*/  @P1 BRA `(.L_x_17) ;  /* 0x00000000004c1947 */ /* 0x000fea0003800000 */
[----:B------:R-:W-:Y:S02]  /*2910*/  ULDC UR15, c[0x0][0x2d0] ;  /* 0x0000b400000f7ab9 */ /* 0x000fe40000000800 */
[----:B------:R-:W-:-:S13]  /*2920*/  ISETP.GE.AND P3, PT, R234, UR15, PT ;  /* 0x0000000fea007c0c */ /* 0x000fda000bf66270 */
[----:B------:R2:W-:Y:S04]  /*2930*/  @P3 STS [R0+0x8000], RZ ;  /* 0x008000ff00003388 */ /* 0x0005e80000000800 */
[----:B------:R2:W-:Y:S04]  /*2940*/  @P3 STS [R0+0x8004], RZ ;  /* 0x008004ff00003388 */ /* 0x0005e80000000800 */
[----:B------:R2:W-:Y:S01]  /*2950*/  @P3 STS.64 [R0+0x8008], RZ ;  /* 0x008008ff00003388 */ /* 0x0005e20000000a00 */
        /* <DEDUP_REMOVED lines=10> */
[----:B------:R-:W-:Y:S01]  /*2a00*/  @!PT LDS RZ, [RZ] ;  /* 0x00000000fffff984 */ /* 0x000fe20000000800 */
[----:B------:R-:W-:Y:S01]  /*2a10*/  @!PT LDS RZ, [RZ] ;  /* 0x00000000fffff984 */ /* 0x000fe20000000800 */
[----:B------:R-:W-:Y:S01]  /*2a20*/  @!PT LDS RZ, [RZ] ;  /* 0x00000000fffff984 */ /* 0x000fe20000000800 */
[----:B------:R3:W-:Y:S04]  /*2a30*/  LDGSTS.E.BYPASS.LTC128B.128 [R0+0x8000], desc[UR8][R8.64] ;  /* 0x0800000008007fae */ /* 0x0007e8000b901d48 */
.L_x_17:
[----:B------:R-:W-:Y:S05]  /*2a40*/  BSYNC B0 ;  /* 0x0000000000007941 */ /* 0x000fea0003800000 */
.L_x_16:
[----:B------:R4:W-:Y:S01]  /*2a50*/  @P2 STS.128 [R0+0x9000], RZ ;  /* 0x009000ff00002388 */ /* 0x0009e20000000c00 */
[----:B------:R-:W-:Y:S04]  /*2a60*/  BSSY B0, `(.L_x_18) ;  /* 0x0000015000007945 */ /* 0x000fe80003800000 */
[----:B------:R-:W-:Y:S05]  /*2a70*/  @P2 BRA `(.L_x_19) ;  /* 0x00000000004c2947 */ /* 0x000fea0003800000 */
[----:B------:R-:W-:Y:S02]  /*2a80*/  ULDC UR10, c[0x0][0x2d0] ;  /* 0x0000b400000a7ab9 */ /* 0x000fe40000000800 */
[----:B------:R-:W-:-:S13]  /*2a90*/  ISETP.GE.AND P3, PT, R234, UR10, PT ;  /* 0x0000000aea007c0c */ /* 0x000fda000bf66270 */
[----:B------:R1:W-:Y:S01]  /*2aa0*/  @P3 STS.128 [R0+0x9000], RZ ;  /* 0x009000ff00003388 */ /* 0x0003e20000000c00 */
[----:B------:R-:W-:Y:S05]  /*2ab0*/  @P3 BRA `(.L_x_19) ;  /* 0x00000000003c3947 */ /* 0x000fea0003800000 */
[----:B------:R-:W-:Y:S01]  /*2ac0*/  IADD3 R5, P3, R3, 0x40, RZ ;  /* 0x0000004003057810 */ /* 0x000fe20007f7e0ff */
[----:B------:R-:W-:Y:S01]  /*2ad0*/  ULDC.64 UR20, c[0x0][0x220] ;  /* 0x0000880000147ab9 */ /* 0x000fe20000000a00 */
[----:B------:R-:W-:-:S03]  /*2ae0*/  MOV R7, R11 ;  /* 0x0000000b00077202 */ /* 0x000fc60000000f00 */
[----:B------:R-:W-:-:S04]  /*2af0*/  IMAD.X R6, RZ, RZ, R16, P3 ;  /* 0x000000ffff067224 */ /* 0x000fc800018e0610 */
[----:B---3--:R-:W-:Y:S02]  /*2b00*/  IMAD R8, R6, UR22, RZ ;  /* 0x0000001606087c24 */ /* 0x008fe4000f8e02ff */
[----:B------:R-:W-:-:S04]  /*2b10*/  IMAD.MOV.U32 R6, RZ, RZ, R4 ;  /* 0x000000ffff067224 */ /* 0x000fc800078e0004 */
[----:B------:R-:W-:-:S04]  /*2b20*/  IMAD.WIDE.U32 R6, R5, UR22, R6 ;  /* 0x0000001605067c25 */ /* 0x000fc8000f8e0006 */
[----:B------:R-:W-:Y:S01]  /*2b30*/  IMAD R5, R5, UR23, R8 ;  /* 0x0000001705057c24 */ /* 0x000fe2000f8e0208 */
[----:B------:R-:W-:-:S04]  /*2b40*/  LEA R4, P3, R6, UR20, 0x1 ;  /* 0x0000001406047c11 */ /* 0x000fc8000f8608ff */
[----:B------:R-:W-:-:S04]  /*2b50*/  IADD3 R5, R7, R5, RZ ;  /* 0x0000000507057210 */ /* 0x000fc80007ffe0ff */
[----:B------:R-:W-:-:S05]  /*2b60*/  LEA.HI.X R5, R6, UR21, R5, 0x1, P3 ;  /* 0x0000001506057c11 */ /* 0x000fca00098f0c05 */
[----:B------:R-:W-:Y:S01]  /*2b70*/  @!PT LDS RZ, [RZ] ;  /* 0x00000000fffff984 */ /* 0x000fe20000000800 */
[----:B------:R-:W-:Y:S01]  /*2b80*/  @!PT LDS RZ, [RZ] ;  /* 0x00000000fffff984 */ /* 0x000fe20000000800 */
[----:B------:R-:W-:Y:S01]  /*2b90*/  @!PT LDS RZ, [RZ] ;  /* 0x00000000fffff984 */ /* 0x000fe20000000800 */
[----:B------:R3:W-:Y:S02]  /*2ba0*/  LDGSTS.E.BYPASS.LTC128B.128 [R0+0x9000], desc[UR8][R4.64] ;  /* 0x0900000004007fae */ /* 0x0007e4000b901d48 */
.L_x_19:
[----:B------:R-:W-:Y:S05]  /*2bb0*/  BSYNC B0 ;  /* 0x0000000000007941 */ /* 0x000fea0003800000 */
.L_x_18:
[----:B------:R-:W0:Y:S01]  /*2bc0*/  LDGDEPBAR ;  /* 0x00000000000079af */ /* 0x000e220000000000 */
[----:B------:R-:W-:Y:S01]  /*2bd0*/  BSSY B0, `(.L_x_20) ;  /* 0x0000011000007945 */ /* 0x000fe20003800000 */
[----:B---3--:R-:W-:Y:S02]  /*2be0*/  MOV R8, UR24 ;  /* 0x0000001800087c02 */ /* 0x008fe40008000f00 */
[----:B------:R3:W-:Y:S01]  /*2bf0*/  @P5 STS [R0+0x4000], RZ ;  /* 0x004000ff00005388 */ /* 0x0007e20000000800 */
[----:B------:R-:W-:-:S03]  /*2c00*/  LEA R166, R166, UR4, 0x1 ;  /* 0x00000004a6a67c11 */ /* 0x000fc6000f8e08ff */
        /* <DEDUP_REMOVED lines=9> */
[----:B------:R-:W-:Y:S01]  /*2ca0*/  @!PT LDS RZ, [RZ] ;  /* 0x00000000fffff984 */ /* 0x000fe20000000800 */
[----:B------:R-:W-:Y:S01]  /*2cb0*/  @!PT LDS RZ, [RZ] ;  /* 0x00000000fffff984 */ /* 0x000fe20000000800 */
[----:B------:R-:W-:Y:S01]  /*2cc0*/  @!PT LDS RZ, [RZ] ;  /* 0x00000000fffff984 */ /* 0x000fe20000000800 */
[----:B------:R1:W-:Y:S02]  /*2cd0*/  LDGSTS.E.BYPASS.LTC128B.128 [R0+0x4000], desc[UR8][R216.64] ;  /* 0x04000000d8007fae */ /* 0x0003e4000b901d48 */
.L_x_21:
[----:B------:R-:W-:Y:S05]  /*2ce0*/  BSYNC B0 ;  /* 0x0000000000007941 */ /* 0x000fea0003800000 */
.L_x_20:
[----:B------:R1:W-:Y:S01]  /*2cf0*/  @P4 STS.128 [R0+0x5000], RZ ;  /* 0x005000ff00004388 */ /* 0x0003e20000000c00 */
[----:B------:R-:W-:Y:S04]  /*2d00*/  BSSY B0, `(.L_x_22) ;  /* 0x000000c000007945 */ /* 0x000fe80003800000 */
[----:B------:R-:W-:Y:S05]  /*2d10*/  @P4 BRA `(.L_x_23) ;  /* 0x0000000000284947 */ /* 0x000fea0003800000 */
[----:B------:R-:W-:Y:S02]  /*2d20*/  ULDC UR10, c[0x0][0x2d0] ;  /* 0x0000b400000a7ab9 */ /* 0x000fe40000000800 */
[----:B------:R-:W-:-:S13]  /*2d30*/  ISETP.GE.AND P3, PT, R234, UR10, PT ;  /* 0x0000000aea007c0c */ /* 0x000fda000bf66270 */
[----:B------:R1:W-:Y:S01]  /*2d40*/  @P3 STS.128 [R0+0x5000], RZ ;  /* 0x005000ff00003388 */ /* 0x0003e20000000c00 */
[----:B------:R-:W-:Y:S05]  /*2d50*/  @P3 BRA `(.L_x_23) ;  /* 0x0000000000183947 */ /* 0x000fea0003800000 */
[----:B------:R-:W-:-:S04]  /*2d60*/  LEA R4, P3, R12, R216, 0x7 ;  /* 0x000000d80c047211 */ /* 0x000fc800078638ff */
[----:B------:R-:W-:-:S05]  /*2d70*/  LEA.HI.X R5, R12, R217, R13, 0x7, P3 ;  /* 0x000000d90c057211 */ /* 0x000fca00018f3c0d */
[----:B------:R-:W-:Y:S01]  /*2d80*/  @!PT LDS RZ, [RZ] ;  /* 0x00000000fffff984 */ /* 0x000fe20000000800 */
[----:B------:R-:W-:Y:S01]  /*2d90*/  @!PT LDS RZ, [RZ] ;  /* 0x00000000fffff984 */ /* 0x000fe20000000800 */
[----:B------:R-:W-:Y:S01]  /*2da0*/  @!PT LDS RZ, [RZ] ;  /* 0x00000000fffff984 */ /* 0x000fe20000000800 */
[----:B------:R1:W-:Y:S04]  /*2db0*/  LDGSTS.E.BYPASS.LTC128B.128 [R0+0x5000], desc[UR8][R4.64] ;  /* 0x0500000004007fae */ /* 0x0003e8000b901d48 */
.L_x_23:
[----:B------:R-:W-:Y:S05]  /*2dc0*/  BSYNC B0 ;  /* 0x0000000000007941 */ /* 0x000fea0003800000 */
.L_x_22:
[----:B------:R2:W-:Y:S01]  /*2dd0*/  @P5 STS [R166], RZ ;  /* 0x000000ffa6005388 */ /* 0x0005e20000000800 */
[----:B------:R-:W-:Y:S01]  /*2de0*/  BSSY B0, `(.L_x_24) ;  /* 0x0000011000007945 */ /* 0x000fe20003800000 */
[----:B-1----:R-:W-:Y:S02]  /*2df0*/  IADD3 R4, R251, 0x48, RZ ;  /* 0x00000048fb047810 */ /* 0x002fe40007ffe0ff */
[----:B------:R2:W-:Y:S04]  /*2e00*/  @P5 STS [R166+0x4], RZ ;  /* 0x000004ffa6005388 */ /* 0x0005e80000000800 */
[----:B------:R2:W-:Y:S04]  /*2e10*/  @P5 STS [R166+0x8], RZ ;  /* 0x000008ffa6005388 */ /* 0x0005e80000000800 */
[----:B------:R2:W-:Y:S01]  /*2e20*/  @P5 STS [R166+0xc], RZ ;  /* 0x00000cffa6005388 */ /* 0x0005e20000000800 */
[----:B------:R-:W-:Y:S05]  /*2e30*/  @P5 BRA `(.L_x_25) ;  /* 0x00000000002c5947 */ /* 0x000fea0003800000 */
[----:B------:R-:W-:Y:S02]  /*2e40*/  ULDC UR10, c[0x0][0x2d0] ;  /* 0x0000b400000a7ab9 */ /* 0x000fe40000000800 */
[----:B------:R-:W-:-:S13]  /*2e50*/  ISETP.GE.AND P3, PT, R234, UR10, PT ;  /* 0x0000000aea007c0c */ /* 0x000fda000bf66270 */
[----:B------:R1:W-:Y:S04]  /*2e60*/  @P3 STS [R166], RZ ;  /* 0x000000ffa6003388 */ /* 0x0003e80000000800 */
[----:B------:R1:W-:Y:S04]  /*2e70*/  @P3 STS [R166+0x4], RZ ;  /* 0x000004ffa6003388 */ /* 0x0003e80000000800 */
[----:B------:R1:W-:Y:S04]  /*2e80*/  @P3 STS [R166+0x8], RZ ;  /* 0x000008ffa6003388 */ /* 0x0003e80000000800 */
[----:B------:R1:W-:Y:S01]  /*2e90*/  @P3 STS [R166+0xc], RZ ;  /* 0x00000cffa6003388 */ /* 0x0003e20000000800 */
[----:B------:R-:W-:Y:S05]  /*2ea0*/  @P3 BRA `(.L_x_25) ;  /* 0x0000000000103947 */ /* 0x000fea0003800000 */
[----:B------:R-:W-:Y:S01]  /*2eb0*/  @!PT LDS RZ, [RZ] ;  /* 0x00000000fffff984 */ /* 0x000fe20000000800 */
[----:B------:R-:W-:Y:S01]  /*2ec0*/  @!PT LDS RZ, [RZ] ;  /* 0x00000000fffff984 */ /* 0x000fe20000000800 */
[----:B------:R-:W-:Y:S01]  /*2ed0*/  @!PT LDS RZ, [RZ] ;  /* 0x00000000fffff984 */ /* 0x000fe20000000800 */
[----:B------:R1:W-:Y:S02]  /*2ee0*/  LDGSTS.E.BYPASS.LTC128B.128 [R166], desc[UR8][R218.64] ;  /* 0x00000000daa67fae */ /* 0x0003e4000b901d48 */
.L_x_25:
[----:B------:R-:W-:Y:S05]  /*2ef0*/  BSYNC B0 ;  /* 0x0000000000007941 */ /* 0x000fea0003800000 */
.L_x_24:
[----:B------:R1:W-:Y:S01]  /*2f00*/  @P4 STS [R166+0x1000], RZ ;  /* 0x001000ffa6004388 */ /* 0x0003e20000000800 */
[----:B------:R-:W-:Y:S03]  /*2f10*/  BSSY B0, `(.L_x_26) ;  /* 0x0000014000007945 */ /* 0x000fe60003800000 */
[----:B------:R1:W-:Y:S04]  /*2f20*/  @P4 STS [R166+0x1004], RZ ;  /* 0x001004ffa6004388 */ /* 0x0003e80000000800 */
[----:B------:R1:W-:Y:S04]  /*2f30*/  @P4 STS [R166+0x1008], RZ ;  /* 0x001008ffa6004388 */ /* 0x0003e80000000800 */
[----:B------:R1:W-:Y:S01]  /*2f40*/  @P4 STS [R166+0x100c], RZ ;  /* 0x00100cffa6004388 */ /* 0x0003e20000000800 */
[----:B------:R-:W-:Y:S05]  /*2f50*/  @P4 BRA `(.L_x_27) ;  /* 0x00000000003c4947 */ /* 0x000fea0003800000 */
[----:B------:R-:W-:Y:S02]  /*2f60*/  ULDC UR10, c[0x0][0x2d0] ;  /* 0x0000b400000a7ab9 */ /* 0x000fe40000000800 */
[----:B------:R-:W-:-:S13]  /*2f70*/  ISETP.GE.AND P3, PT, R234, UR10, PT ;  /* 0x0000000aea007c0c */ /* 0x000fda000bf66270 */
[----:B------:R1:W-:Y:S04]  /*2f80*/  @P3 STS [R166+0x1000], RZ ;  /* 0x001000ffa6003388 */ /* 0x0003e80000000800 */
[----:B------:R1:W-:Y:S04]  /*2f90*/  @P3 STS [R166+0x1004], RZ ;  /* 0x001004ffa6003388 */ /* 0x0003e80000000800 */
[----:B------:R1:W-:Y:S04]  /*2fa0*/  @P3 STS [R166+0x1008], RZ ;  /* 0x001008ffa6003388 */ /* 0x0003e80000000800 */
[----:B------:R1:W-:Y:S01]  /*2fb0*/  @P3 STS [R166+0x100c], RZ ;  /* 0x00100cffa6003388 */ /* 0x0003e20000000800 */
[----:B------:R-:W-:Y:S05]  /*2fc0*/  @P3 BRA `(.L_x_27) ;  /* 0x0000000000203947 */ /* 0x000fea0003800000 */
[----:B------:R-:W-:Y:S02]  /*2fd0*/  IMAD.U32 R5, RZ, RZ, UR30 ;  /* 0x0000001eff057e24 */ /* 0x000fe4000f8e00ff */
[----:B------:R-:W-:-:S03]  /*2fe0*/  IMAD.U32 R7, RZ, RZ, UR31 ;  /* 0x0000001fff077e24 */ /* 0x000fc6000f8e00ff */
[----:B------:R-:W-:-:S04]  /*2ff0*/  LEA R6, P3, R5, R218, 0x7 ;  /* 0x000000da05067211 */ /* 0x000fc800078638ff */
[----:B------:R-:W-:-:S05]  /*3000*/  LEA.HI.X R7, R5, R219, R7, 0x7, P3 ;  /* 0x000000db05077211 */ /* 0x000fca00018f3c07 */
[----:B------:R-:W-:Y:S01]  /*3010*/  @!PT LDS RZ, [RZ] ;  /* 0x00000000fffff984 */ /* 0x000fe20000000800 */
[----:B------:R-:W-:Y:S01]  /*3020*/  @!PT LDS RZ, [RZ] ;  /* 0x00000000fffff984 */ /* 0x000fe20000000800 */
[----:B------:R-:W-:Y:S01]  /*3030*/  @!PT LDS RZ, [RZ] ;  /* 0x00000000fffff984 */ /* 0x000fe20000000800 */
[----:B------:R1:W-:Y:S04]  /*3040*/  LDGSTS.E.BYPASS.LTC128B.128 [R166+0x1000], desc[UR8][R6.64] ;  /* 0x0100000006a67fae */ /* 0x0003e8000b901d48 */
.L_x_27:
[----:B------:R-:W-:Y:S05]  /*3050*/  BSYNC B0 ;  /* 0x0000000000007941 */ /* 0x000fea0003800000 */
.L_x_26:
[----:B------:R-:W-:Y:S01]  /*3060*/  UIMAD UR10, UR38, UR24, URZ ;  /* 0x00000018260a72a4 */ /* 0x000fe2000f8e023f */
[----:B------:R-:W-:Y:S01]  /*3070*/  ISETP.GE.AND P3, PT, R4, UR5, PT ;  /* 0x0000000504007c0c */ /* 0x000fe2000bf66270 */
[----:B-1----:R-:W-:Y:S01]  /*3080*/  IMAD.WIDE.U32 R6, R8, UR34, R234 ;  /* 0x0000002208067c25 */ /* 0x002fe2000f8e00ea */
[----:B------:R1:W-:Y:S01]  /*3090*/  @P1 STS [R0+0x6000], RZ ;  /* 0x006000ff00001388 */ /* 0x0003e20000000800 */
[----:B------:R-:W-:Y:S01]  /*30a0*/  UIMAD UR10, UR34, UR25, UR10 ;  /* 0x00000019220a72a4 */ /* 0x000fe2000f8e020a */
[----:B------:R-:W-:Y:S01]  /*30b0*/  SHF.R.S32.HI R13, RZ, 0x1f, R251 ;  /* 0x0000001fff0d7819 */ /* 0x000fe200000114fb */
[C---:B------:R-:W-:Y:S01]  /*30c0*/  VIADD R8, R251.reuse, 0x8 ;  /* 0x00000008fb087836 */ /* 0x040fe20000000000 */
[----:B------:R1:W-:Y:S01]  /*30d0*/  @P1 STS [R0+0x6004], RZ ;  /* 0x006004ff00001388 */ /* 0x0003e20000000800 */
[C---:B------:R-:W-:Y:S01]  /*30e0*/  VIADD R5, R251.reuse, 0x40 ;  /* 0x00000040fb057836 */ /* 0x040fe20000000000 */
[----:B------:R-:W-:Y:S01]  /*30f0*/  IADD3 R6, P6, R6, UR28, RZ ;  /* 0x0000001c06067c10 */ /* 0x000fe2000ffde0ff */
[----:B------:R-:W-:Y:S01]  /*3100*/  IMAD.U32 R9, RZ, RZ, UR10 ;  /* 0x0000000aff097e24 */ /* 0x000fe2000f8e00ff */
[----:B------:R1:W-:Y:S01]  /*3110*/  @P1 STS.64 [R0+0x6008], RZ ;  /* 0x006008ff00001388 */ /* 0x0003e20000000a00 */
[----:B------:R-:W-:Y:S01]  /*3120*/  ISETP.GE.AND P5, PT, R8, UR5, PT ;  /* 0x0000000508007c0c */ /* 0x000fe2000bfa6270 */
[----:B------:R-:W-:Y:S01]  /*3130*/  IMAD.SHL.U32 R8, R251, 0x4, RZ ;  /* 0x00000004fb087824 */ /* 0x000fe200078e00ff */
[----:B------:R-:W-:Y:S01]  /*3140*/  ISETP.GE.AND P4, PT, R5, UR5, PT ;  /* 0x0000000505007c0c */ /* 0x000fe2000bf86270 */
[----:B------:R-:W-:Y:S01]  /*3150*/  ULDC.64 UR20, c[0x0][0x260] ;  /* 0x0000980000147ab9 */ /* 0x000fe20000000a00 */
[----:B------:R-:W-:Y:S01]  /*3160*/  IADD3.X R7, R7, UR29, R9, P6, !PT ;  /* 0x0000001d07077c10 */ /* 0x000fe2000b7fe409 */
[----:B------:R-:W-:Y:S01]  /*3170*/  IMAD R12, R15, UR20, RZ ;  /* 0x000000140f0c7c24 */ /* 0x000fe2000f8e02ff */
[----:B------:R-:W-:Y:S01]  /*3180*/  SHF.R.S32.HI R5, RZ, 0x1f, R4 ;  /* 0x0000001fff057819 */ /* 0x000fe20000011404 */
[----:B------:R-:W-:Y:S01]  /*3190*/  BSSY B0, `(.L_x_28) ;  /* 0x000001e000007945 */ /* 0x000fe20003800000 */
[----:B------:R-:W-:Y:S01]  /*31a0*/  @!P3 LEA R14, P6, R4, UR12, 0x2 ;  /* 0x0000000c040ebc11 */ /* 0x000fe2000f8c10ff */
[----:B------:R-:W-:-:S02]  /*31b0*/  IMAD R12, R10, UR21, R12 ;  /* 0x000000150a0c7c24 */ /* 0x000fc4000f8e020c */
[----:B------:R-:W-:Y:S01]  /*31c0*/  IMAD.WIDE.U32 R6, R10, UR20, R6 ;  /* 0x000000140a067c25 */ /* 0x000fe2000f8e0006 */
[----:B------:R-:W-:Y:S02]  /*31d0*/  @!P3 LEA.HI.X R15, R4, UR11, R5, 0x2, P6 ;  /* 0x0000000b040fbc11 */ /* 0x000fe4000b0f1405 */
[----:B------:R-:W-:Y:S01]  /*31e0*/  IADD3 R4, P6, R8, UR12, RZ ;  /* 0x0000000c08047c10 */ /* 0x000fe2000ffde0ff */
[----:B------:R-:W-:Y:S01]  /*31f0*/  IMAD.IADD R12, R7, 0x1, R12 ;  /* 0x00000001070c7824 */ /* 0x000fe200078e020c */
[----:B------:R-:W-:-:S04]  /*3200*/  SHF.L.U64.HI R5, R251, 0x2, R13 ;  /* 0x00000002fb057819 */ /* 0x000fc8000001020d */
[----:B------:R-:W-:Y:S02]  /*3210*/  IADD3.X R5, R5, UR11, RZ, P6, !PT ;  /* 0x0000000b05057c10 */ /* 0x000fe4000b7fe4ff */
[----:B------:R-:W-:Y:S01]  /*3220*/  ISETP.GE.AND P6, PT, R251, UR5, PT ;  /* 0x00000005fb007c0c */ /* 0x000fe2000bfc6270 */
[----:B-1----:R-:W-:-:S12]  /*3230*/  @P1 BRA `(.L_x_29) ;  /* 0x00000000004c1947 */ /* 0x002fd80003800000 */
        /* <DEDUP_REMOVED lines=19> */
.L_x_29:
[----:B------:R-:W-:Y:S05]  /*3370*/  BSYNC B0 ;  /* 0x0000000000007941 */ /* 0x000fea0003800000 */
.L_x_28:
        /* <DEDUP_REMOVED lines=18> */
[----:B------:R-:W-:Y:S01]  /*34a0*/  @!PT LDS RZ, [RZ] ;  /* 0x00000000fffff984 */ /* 0x000fe20000000800 */
[----:B------:R-:W-:Y:S01]  /*34b0*/  @!PT LDS RZ, [RZ] ;  /* 0x00000000fffff984 */ /* 0x000fe20000000800 */
[----:B------:R-:W-:Y:S01]  /*34c0*/  @!PT LDS RZ, [RZ] ;  /* 0x00000000fffff984 */ /* 0x000fe20000000800 */
[----:B------:R1:W-:Y:S02]  /*34d0*/  LDGSTS.E.BYPASS.LTC128B.128 [R0+0x7000], desc[UR8][R6.64] ;  /* 0x0700000006007fae */ /* 0x0003e4000b901d48 */
.L_x_31:
[----:B------:R-:W-:Y:S05]  /*34e0*/  BSYNC B0 ;  /* 0x0000000000007941 */ /* 0x000fea0003800000 */
.L_x_30:
[----:B------:R-:W0:Y:S01]  /*34f0*/  LDGDEPBAR ;  /* 0x00000000000079af */ /* 0x000e220000000000 */
[----:B------:R-:W-:Y:S02]  /*3500*/  IMAD.MOV.U32 R241, RZ, RZ, 0x7f800000 ;  /* 0x7f800000fff17424 */ /* 0x000fe400078e00ff */
[----:B------:R-:W-:Y:S02]  /*3510*/  IMAD.MOV.U32 R242, RZ, RZ, 0x7f800000 ;  /* 0x7f800000fff27424 */ /* 0x000fe400078e00ff */
[----:B------:R-:W-:Y:S02]  /*3520*/  IMAD.MOV.U32 R243, RZ, RZ, 0x7f800000 ;  /* 0x7f800000fff37424 */ /* 0x000fe400078e00ff */
[----:B------:R-:W-:Y:S01]  /*3530*/  IMAD.MOV.U32 R240, RZ, RZ, 0x7f800000 ;  /* 0x7f800000fff07424 */ /* 0x000fe200078e00ff */
[----:B------:R-:W5:Y:S01]  /*3540*/  @!P3 LDG.E R241, desc[UR8][R14.64] ;  /* 0x000000080ef1b981 */ /* 0x000f62000c1e1900 */
[----:B------:R-:W-:Y:S02]  /*3550*/  VIADD R3, R251, 0x1 ;  /* 0x00000001fb037836 */ /* 0x000fe40000000000 */
[----:B-1234-:R-:W-:Y:S01]  /*3560*/  IMAD.U32 R0, RZ, RZ, UR36 ;  /* 0x00000024ff007e24 */ /* 0x01efe2000f8e00ff */
[----:B------:R-:W5:Y:S01]  /*3570*/  @!P6 LDG.E R242, desc[UR8][R4.64] ;  /* 0x0000000804f2e981 */ /* 0x000f62000c1e1900 */
[----:B------:R-:W-:Y:S01]  /*3580*/  VIADD R148, R161, 0x1000 ;  /* 0x00001000a1947836 */ /* 0x000fe20000000000 */
[----:B------:R-:W-:-:S02]  /*3590*/  UIADD3 UR34, UR36, 0x80, UR34 ;  /* 0x0000008024227890 */ /* 0x000fc4000fffe022 */
[----:B------:R-:W5:Y:S01]  /*35a0*/  @!P5 LDG.E R243, desc[UR8][R4.64+0x20] ;  /* 0x0000200804f3d981 */ /* 0x000f62000c1e1900 */
[----:B------:R-:W-:Y:S01]  /*35b0*/  IMAD.SHL.U32 R247, R251, 0x4, RZ ;  /* 0x00000004fbf77824 */ /* 0x000fe200078e00ff */
[----:B------:R-:W-:Y:S01]  /*35c0*/  CS2R R94, SRZ ;  /* 0x00000000005e7805 */ /* 0x000fe2000001ff00 */
[----:B------:R-:W-:Y:S01]  /*35d0*/  IMAD.SHL.U32 R154, R161, 0x2, RZ ;  /* 0x00000002a19a7824 */ /* 0x000fe200078e00ff */
[----:B------:R1:W5:Y:S01]  /*35e0*/  @!P4 LDG.E R240, desc[UR8][R4.64+0x100] ;  /* 0x0001000804f0c981 */ /* 0x000362000c1e1900 */
[----:B------:R-:W-:Y:S02]  /*35f0*/  CS2R R92, SRZ ;  /* 0x00000000005c7805 */ /* 0x000fe4000001ff00 */
[----:B------:R-:W-:Y:S02]  /*3600*/  CS2R R98, SRZ ;  /* 0x0000000000627805 */ /* 0x000fe4000001ff00 */
[----:B------:R-:W-:Y:S01]  /*3610*/  CS2R R96, SRZ ;  /* 0x0000000000607805 */ /* 0x000fe2000001ff00 */
[----:B------:R-:W-:-:S04]  /*3620*/  DEPBAR.LE SB0, 0x1 ;  /* 0x000080400000791a */ /* 0x000fc80000000000 */
[----:B------:R-:W-:Y:S01]  /*3630*/  BAR.SYNC.DEFER_BLOCKING 0x0 ;  /* 0x0000000000007b1d */ /* 0x000fe20000010000 */
[----:B------:R-:W-:Y:S01]  /*3640*/  IADD3 R248, R3, UR7, -R0 ;  /* 0x0000000703f87c10 */ /* 0x000fe2000fffe800 */
[----:B------:R-:W-:Y:S01]  /*3650*/  VIADD R0, R251, 0xffffff80 ;  /* 0xffffff80fb007836 */ /* 0x000fe20000000000 */
[----:B------:R-:W-:Y:S02]  /*3660*/  SEL R148, R148, R161, !P0 ;  /* 0x000000a194947207 */ /* 0x000fe40004000000 */
[----:B------:R-:W-:Y:S02]  /*3670*/  CS2R R90, SRZ ;  /* 0x00000000005a7805 */ /* 0x000fe4000001ff00 */
[----:B------:R-:W-:Y:S02]  /*3680*/  CS2R R88, SRZ ;  /* 0x0000000000587805 */ /* 0x000fe4000001ff00 */
[----:B------:R-:W-:Y:S02]  /*3690*/  CS2R R86, SRZ ;  /* 0x0000000000567805 */ /* 0x000fe4000001ff00 */
[----:B------:R-:W-:-:S02]  /*36a0*/  CS2R R84, SRZ ;  /* 0x0000000000547805 */ /* 0x000fc4000001ff00 */
[----:B------:R-:W-:Y:S02]  /*36b0*/  CS2R R78, SRZ ;  /* 0x00000000004e7805 */ /* 0x000fe4000001ff00 */
[----:B------:R-:W-:Y:S02]  /*36c0*/  CS2R R76, SRZ ;  /* 0x00000000004c7805 */ /* 0x000fe4000001ff00 */
[----:B------:R-:W-:Y:S02]  /*36d0*/  CS2R R82, SRZ ;  /* 0x0000000000527805 */ /* 0x000fe4000001ff00 */
[----:B------:R-:W-:Y:S02]  /*36e0*/  CS2R R80, SRZ ;  /* 0x0000000000507805 */ /* 0x000fe4000001ff00 */
[----:B------:R-:W-:Y:S02]  /*36f0*/  CS2R R74, SRZ ;  /* 0x00000000004a7805 */ /* 0x000fe4000001ff00 */
[----:B------:R-:W-:-:S02]  /*3700*/  CS2R R72, SRZ ;  /* 0x0000000000487805 */ /* 0x000fc4000001ff00 */
[----:B------:R-:W-:Y:S02]  /*3710*/  CS2R R70, SRZ ;  /* 0x0000000000467805 */ /* 0x000fe4000001ff00 */
[----:B------:R-:W-:Y:S02]  /*3720*/  CS2R R68, SRZ ;  /* 0x0000000000447805 */ /* 0x000fe4000001ff00 */
[----:B------:R-:W-:Y:S01]  /*3730*/  SHF.L.U64.HI R246, R251, 0x2, R13 ;  /* 0x00000002fbf67819 */ /* 0x000fe2000001020d */
[----:B------:R-:W-:Y:S01]  /*3740*/  IMAD.MOV.U32 R227, RZ, RZ, R166 ;  /* 0x000000ffffe37224 */ /* 0x000fe200078e00a6 */
[----:B------:R-:W-:Y:S02]  /*3750*/  USHF.L.U32 UR33, UR19, 0x3, URZ ;  /* 0x0000000313217899 */ /* 0x000fe4000800063f */
[----:B------:R-:W-:Y:S02]  /*3760*/  USHF.L.U32 UR32, UR19, 0x4, URZ ;  /* 0x0000000413207899 */ /* 0x000fe4000800063f */
[----:B------:R-:W-:Y:S01]  /*3770*/  UIMAD UR31, UR19, 0x18, URZ ;  /* 0x00000018131f78a4 */ /* 0x000fe2000f8e023f */
[----:B------:R2:W3:Y:S01]  /*3780*/  LDSM.16.M88.4 R116, [R149+0x8000] ;  /* 0x008000009574783b */ /* 0x0004e20000000200 */
[----:B------:R-:W-:-:S02]  /*3790*/  USHF.L.U32 UR30, UR19, 0x5, URZ ;  /* 0x00000005131e7899 */ /* 0x000fc4000800063f */
[----:B------:R-:W-:Y:S01]  /*37a0*/  UIMAD UR29, UR19, 0x28, URZ ;  /* 0x00000028131d78a4 */ /* 0x000fe2000f8e023f */
[----:B------:R2:W4:Y:S01]  /*37b0*/  LDSM.16.M88.4 R120, [R149+0x8400] ;  /* 0x008400009578783b */ /* 0x0005220000000200 */
[----:B------:R-:W-:Y:S02]  /*37c0*/  UIMAD UR28, UR19, 0x30, URZ ;  /* 0x00000030131c78a4 */ /* 0x000fe4000f8e023f */
[----:B------:R-:W-:Y:S01]  /*37d0*/  UIMAD UR27, UR19, 0x38, URZ ;  /* 0x00000038131b78a4 */ /* 0x000fe2000f8e023f */
[----:B------:R2:W2:Y:S01]  /*37e0*/  LDSM.16.M88.4 R124, [R149+0x8800] ;  /* 0x00880000957c783b */ /* 0x0004a20000000200 */
[----:B------:R-:W-:Y:S02]  /*37f0*/  USHF.L.U32 UR26, UR19, 0x6, URZ ;  /* 0x00000006131a7899 */ /* 0x000fe4000800063f */
[----:B------:R-:W-:Y:S01]  /*3800*/  UIMAD UR25, UR19, 0x48, URZ ;  /* 0x00000048131978a4 */ /* 0x000fe2000f8e023f */
[----:B------:R2:W2:Y:S01]  /*3810*/  LDSM.16.M88.4 R128, [R149+0x8c00] ;  /* 0x008c00009580783b */ /* 0x0004a20000000200 */
[----:B------:R-:W-:-:S02]  /*3820*/  UIMAD UR24, UR19, 0x50, URZ ;  /* 0x00000050131878a4 */ /* 0x000fc4000f8e023f */
[----:B------:R-:W-:Y:S01]  /*3830*/  UIMAD UR23, UR19, 0x58, URZ ;  /* 0x00000058131778a4 */ /* 0x000fe2000f8e023f */
[----:B------:R2:W2:Y:S01]  /*3840*/  LDSM.16.M88.4 R132, [R150+0x8000] ;  /* 0x008000009684783b */ /* 0x0004a20000000200 */
[----:B------:R-:W-:Y:S02]  /*3850*/  UIMAD UR22, UR19, 0x60, URZ ;  /* 0x00000060131678a4 */ /* 0x000fe4000f8e023f */
[----:B------:R-:W-:Y:S01]  /*3860*/  UIMAD UR21, UR19, 0x68, URZ ;  /* 0x00000068131578a4 */ /* 0x000fe2000f8e023f */
[----:B------:R2:W2:Y:S01]  /*3870*/  LDSM.16.M88.4 R136, [R150+0x8400] ;  /* 0x008400009688783b */ /* 0x0004a20000000200 */
[----:B------:R-:W-:Y:S02]  /*3880*/  UIMAD UR20, UR19, 0x70, URZ ;  /* 0x00000070131478a4 */ /* 0x000fe4000f8e023f */
[----:B------:R-:W-:Y:S01]  /*3890*/  UIADD3 UR18, -UR18, URZ, URZ ;  /* 0x0000003f12127290 */ /* 0x000fe2000fffe13f */
[----:B------:R2:W2:Y:S01]  /*38a0*/  LDSM.16.M88.4 R140, [R150+0x8800] ;  /* 0x00880000968c783b */ /* 0x0004a20000000200 */
[----:B------:R-:W-:Y:S01]  /*38b0*/  ULDC UR36, c[0x0][0x2d0] ;  /* 0x0000b40000247ab9 */ /* 0x000fe20000000800 */
[----:B------:R-:W-:-:S02]  /*38c0*/  ULDC UR5, c[0x0][0x2ec] ;  /* 0x0000bb0000057ab9 */ /* 0x000fc40000000800 */
[----:B------:R2:W2:Y:S01]  /*38d0*/  LDSM.16.M88.4 R144, [R150+0x8c00] ;  /* 0x008c00009690783b */ /* 0x0004a20000000200 */
[----:B-1----:R-:W-:Y:S01]  /*38e0*/  VIADD R4, R156, 0x1000 ;  /* 0x000010009c047836 */ /* 0x002fe20000000000 */
[----:B------:R-:W-:-:S04]  /*38f0*/  SHF.R.S32.HI R3, RZ, 0x1f, R0 ;  /* 0x0000001fff037819 */ /* 0x000fc80000011400 */
[----:B------:R-:W-:Y:S02]  /*3900*/  SHF.L.U64.HI R245, R0, 0x2, R3 ;  /* 0x0000000200f57819 */ /* 0x000fe40000010203 */
[----:B------:R-:W-:Y:S01]  /*3910*/  SEL R3, R4, R156, !P0 ;  /* 0x0000009c04037207 */ /* 0x000fe20004000000 */
[----:B------:R-:W-:Y:S01]  /*3920*/  IMAD.SHL.U32 R244, R0, 0x4, RZ ;  /* 0x0000000400f47824 */ /* 0x000fe200078e00ff */
[----:B------:R-:W-:Y:S02]  /*3930*/  LEA R148, R148, UR4, 0x1 ;  /* 0x0000000494947c11 */ /* 0x000fe4000f8e08ff */
[----:B------:R-:W-:Y:S01]  /*3940*/  LEA R3, R3, UR4, 0x1 ;  /* 0x0000000403037c11 */ /* 0x000fe2000f8e08ff */
[----:B------:R-:W-:Y:S02]  /*3950*/  UIMAD UR19, UR19, 0x78, URZ ;  /* 0x00000078131378a4 */ /* 0x000fe4000f8e023f */
[----:B---3--:R-:W-:-:S12]  /*3960*/  UIADD3 UR34, UR34, -UR7, URZ ;  /* 0x8000000722227290 */ /* 0x008fd8000fffe03f */
.L_x_34:
[----:B------:R-:W0:Y:S01]  /*3970*/  LDGDEPBAR ;  /* 0x00000000000079af */ /* 0x000e220000000000 */
[----:B------:R-:W-:Y:S01]  /*3980*/  IMAD.IADD R112, R155, 0x1, R148 ;  /* 0x000000019b707824 */ /* 0x000fe200078e0294 */
[----:B------:R-:W-:Y:S01]  /*3990*/  USHF.L.U32 UR10, UR6, 0x7, URZ ;  /* 0x00000007060a7899 */ /* 0x000fe2000800063f */
[----:B------:R-:W-:Y:S01]  /*39a0*/  IMAD.U32 R0, RZ, RZ, UR16 ;  /* 0x00000010ff007e24 */ /* 0x000fe2000f8e00ff */
[----:B------:R-:W-:Y:S01]  /*39b0*/  USHF.L.U32 UR15, UR16, 0x7, URZ ;  /* 0x00000007100f7899 */ /* 0x000fe2000800063f */
[C---:B-----5:R-:W-:Y:S01]  /*39c0*/  FMUL.FTZ R163, R242.reuse, 1.4426950216293334961 ;  /* 0x3fb8aa3bf2a37820 */ /* 0x060fe20000410000 */
[----:B------:R-:W-:Y:S01]  /*39d0*/  UISETP.GE.AND UP0, UPT, UR10, UR34, UPT ;  /* 0x000000220a00728c */ /* 0x000fe2000bf06270 */
[----:B------:R-:W-:Y:S01]  /*39e0*/  FSETP.NEU.FTZ.AND P1, PT, R242, -INF , PT ;  /* 0xff800000f200780b */ /* 0x000fe20003f3d000 */
[----:B------:R-:W-:Y:S01]  /*39f0*/  UIADD3 UR15, UR15, 0x80, URZ ;  /* 0x000000800f0f7890 */ /* 0x000fe2000fffe03f */
[----:B------:R-:W-:Y:S01]  /*3a00*/  IMAD.MOV.U32 R165, RZ, RZ, 0x8 ;  /* 0x00000008ffa57424 */ /* 0x000fe200078e00ff */
[----:B------:R-:W-:Y:S01]  /*3a10*/  UISETP.GT.AND UP3, UPT, UR6, UR17, UPT ;  /* 0x000000110600728c */ /* 0x000fe2000bf64270 */
[----:B------:R-:W-:Y:S01]  /*3a20*/  FSEL R163, R163, RZ, P1 ;  /* 0x000000ffa3a37208 */ /* 0x000fe20000800000 */
[----:B------:R-:W-:Y:S01]  /*3a30*/  UISETP.LT.AND UP0, UPT, UR15, UR7, UP0 ;  /* 0x000000070f00728c */ /* 0x000fe20008701270 */
[----:B------:R-:W-:Y:S05]  /*3a40*/  FSETP.NEU.FTZ.AND P1, PT, R243, -INF , PT ;  /* 0xff800000f300780b */ /* 0x000fea0003f3d000 */
[----:B------:R-:W-:Y:S01]  /*3a50*/  PLOP3.LUT P0, PT, PT, PT, UP0, 0x80, 0x0 ;  /* 0x000000000000781c */ /* 0x000fe20003f0f008 */
[----:B------:R-:W-:Y:S04]  /*3a60*/  DEPBAR.LE SB0, 0x0 ;  /* 0x000080000000791a */ /* 0x000fe80000000000 */
[----:B------:R-:W-:Y:S08]  /*3a70*/  BAR.SYNC.DEFER_BLOCKING 0x0 ;  /* 0x0000000000007b1d */ /* 0x000ff00000010000 */
[----:B------:R-:W-:Y:S04]  /*3a80*/  @!P0 IMAD R0, R0, 0x80, R250 ;  /* 0x0000008000008824 */ /* 0x000fe800078e02fa */
[----:B------:R-:W-:Y:S01]  /*3a90*/  @!P0 VIADD R164, R0, 0x1 ;  /* 0x0000000100a48836 */ /* 0x000fe20000000000 */
[----:B------:R-:W-:Y:S08]  /*3aa0*/  LDSM.16.M88.4 R64, [R148] ;  /* 0x000000009440783b */ /* 0x000ff00000000200 */
[----:B------:R-:W1:Y:S08]  /*3ab0*/  LDSM.16.M88.4 R16, [R149+0x6000] ;  /* 0x006000009510783b */ /* 0x000e700000000200 */
[----:B------:R-:W3:Y:S08]  /*3ac0*/  LDSM.16.M88.4 R60, [R148+0x1000] ;  /* 0x00100000943c783b */ /* 0x000ef00000000200 */
[----:B------:R-:W4:Y:S08]  /*3ad0*/  LDSM.16.M88.4 R32, [R149+0x6400] ;  /* 0x006400009520783b */ /* 0x000f300000000200 */
[----:B------:R-:W2:Y:S08]  /*3ae0*/  LDSM.16.M88.4 R48, [R149+0x6800] ;  /* 0x006800009530783b */ /* 0x000eb00000000200 */
[----:B------:R-:W2:Y:S01]  /*3af0*/  LDSM.16.M88.4 R100, [R149+0x6c00] ;  /* 0x006c00009564783b */ /* 0x000ea20000000200 */
[-C--:B-1----:R-:W-:Y:S07]  /*3b00*/  HMMA.16816.F32.BF16 R4, R64, R16.reuse, RZ ;  /* 0x000000104004723c */ /* 0x082fee00000418ff */
[----:B------:R-:W-:Y:S01]  /*3b10*/  LDSM.16.M88.4 R104, [R112] ;  /* 0x000000007068783b */ /* 0x000fe20000000200 */
[C---:B---3--:R-:W-:Y:S07]  /*3b20*/  HMMA.16816.F32.BF16 R8, R60.reuse, R16, RZ ;  /* 0x000000103c08723c */ /* 0x048fee00000418ff */
[----:B------:R-:W1:Y:S01]  /*3b30*/  LDSM.16.M88.4 R108, [R150+0x6000] ;  /* 0x00600000966c783b */ /* 0x000e620000000200 */
[-C--:B------:R-:W-:Y:S07]  /*3b40*/  HMMA.16816.F32.BF16 R12, R60, R18.reuse, RZ ;  /* 0x000000123c0c723c */ /* 0x080fee00000418ff */
[----:B------:R-:W3:Y:S01]  /*3b50*/  LDSM.16.M88.4 R112, [R112+0x1000] ;  /* 0x001000007070783b */ /* 0x000ee20000000200 */
[C---:B------:R-:W-:Y:S06]  /*3b60*/  HMMA.16816.F32.BF16 R16, R64.reuse, R18, RZ ;  /* 0x000000124010723c */ /* 0x040fec00000418ff */
[-C--:B----4-:R-:W-:Y:S06]  /*3b70*/  HMMA.16816.F32.BF16 R20, R64, R32.reuse, RZ ;  /* 0x000000204014723c */ /* 0x090fec00000418ff */
[C---:B------:R-:W-:Y:S06]  /*3b80*/  HMMA.16816.F32.BF16 R24, R60.reuse, R32, RZ ;  /* 0x000000203c18723c */ /* 0x040fec00000418ff */
[-C--:B------:R-:W-:Y:S06]  /*3b90*/  HMMA.16816.F32.BF16 R28, R60, R34.reuse, RZ ;  /* 0x000000223c1c723c */ /* 0x080fec00000418ff */
[C---:B------:R-:W-:Y:S06]  /*3ba0*/  HMMA.16816.F32.BF16 R32, R64.reuse, R34, RZ ;  /* 0x000000224020723c */ /* 0x040fec00000418ff */
[-C--:B--2---:R-:W-:Y:S06]  /*3bb0*/  HMMA.16816.F32.BF16 R36, R64, R48.reuse, RZ ;  /* 0x000000304024723c */ /* 0x084fec00000418ff */
[C---:B------:R-:W-:Y:S06]  /*3bc0*/  HMMA.16816.F32.BF16 R40, R60.reuse, R48, RZ ;  /* 0x000000303c28723c */ /* 0x040fec00000418ff */
[-C--:B------:R-:W-:Y:S06]  /*3bd0*/  HMMA.16816.F32.BF16 R44, R60, R50.reuse, RZ ;  /* 0x000000323c2c723c */ /* 0x080fec00000418ff */
[C---:B------:R-:W-:Y:S06]  /*3be0*/  HMMA.16816.F32.BF16 R48, R64.reuse, R50, RZ ;  /* 0x000000324030723c */ /* 0x040fec00000418ff */
[-C--:B------:R-:W-:Y:S06]  /*3bf0*/  HMMA.16816.F32.BF16 R52, R64, R100.reuse, RZ ;  /* 0x000000644034723c */ /* 0x080fec00000418ff */
[C---:B------:R-:W-:Y:S06]  /*3c00*/  HMMA.16816.F32.BF16 R56, R60.reuse, R100, RZ ;  /* 0x000000643c38723c */ /* 0x040fec00000418ff */
[-C--:B------:R-:W-:Y:S01]  /*3c10*/  HMMA.16816.F32.BF16 R60, R60, R102.reuse, RZ ;  /* 0x000000663c3c723c */ /* 0x080fe200000418ff */
[----:B------:R-:W-:Y:S04]  /*3c20*/  @!P0 VIADD R100, R248, UR10 ;  /* 0x0000000af8648c36 */ /* 0x000fe80008000000 */
[----:B------:R-:W-:Y:S01]  /*3c30*/  FMUL.FTZ R101, R241, 1.4426950216293334961 ;  /* 0x3fb8aa3bf1657820 */ /* 0x000fe20000410000 */
[----:B------:R-:W-:Y:S02]  /*3c40*/  HMMA.16816.F32.BF16 R64, R64, R102, RZ ;  /* 0x000000664040723c */ /* 0x000fe400000418ff */
[----:B------:R-:W-:Y:S04]  /*3c50*/  @!P0 VIMNMX R162, R100, UR7, PT ;  /* 0x0000000764a28c48 */ /* 0x000fe8000bfe0100 */
[-C--:B-1----:R-:W-:Y:S05]  /*3c60*/  HMMA.16816.F32.BF16 R4, R104, R108.reuse, R4 ;  /* 0x0000006c6804723c */ /* 0x082fea0000041804 */
[-C--:B------:R-:W-:Y:S01]  /*3c70*/  @!P0 ISETP.GE.AND P2, PT, R0, R162.reuse, PT ;  /* 0x000000a20000820c */ /* 0x080fe20003f46270 */
[C---:B---3--:R-:W-:Y:S05]  /*3c80*/  HMMA.16816.F32.BF16 R8, R112.reuse, R108, R8 ;  /* 0x0000006c7008723c */ /* 0x048fea0000041808 */
[----:B------:R-:W-:Y:S01]  /*3c90*/  @!P0 VIADDMNMX R103, R100, R165, UR7, PT ;  /* 0x0000000764678e46 */ /* 0x000fe2000b8001a5 */
[----:B------:R-:W-:Y:S02]  /*3ca0*/  IMAD.MOV.U32 R165, RZ, RZ, 0x40 ;  /* 0x00000040ffa57424 */ /* 0x000fe400078e00ff */
[----:B------:R-:W-:Y:S03]  /*3cb0*/  FMUL.FTZ R109, R243, 1.4426950216293334961 ;  /* 0x3fb8aa3bf36d7820 */ /* 0x000fe60000410000 */
[----:B------:R-:W-:Y:S01]  /*3cc0*/  FMUL.FTZ R108, R240, 1.4426950216293334961 ;  /* 0x3fb8aa3bf06c7820 */ /* 0x000fe20000410000 */
[-C--:B------:R-:W-:Y:S03]  /*3cd0*/  HMMA.16816.F32.BF16 R12, R112, R110.reuse, R12 ;  /* 0x0000006e700c723c */ /* 0x080fe6000004180c */
[----:B------:R-:W-:Y:S02]  /*3ce0*/  FSEL R109, R109, RZ, P1 ;  /* 0x000000ff6d6d7208 */ /* 0x000fe40000800000 */
[-C--:B------:R-:W-:Y:S01]  /*3cf0*/  @!P0 ISETP.GE.AND P1, PT, R164, R103.reuse, PT ;  /* 0x00000067a400820c */ /* 0x080fe20003f26270 */
[C---:B------:R-:W-:Y:S05]  /*3d00*/  HMMA.16816.F32.BF16 R16, R104.reuse, R110, R16 ;  /* 0x0000006e6810723c */ /* 0x040fea0000041810 */
[----:B------:R-:W-:Y:S02]  /*3d10*/  @!P0 FSEL R4, R4, -INF , !P2 ;  /* 0xff80000004048808 */ /* 0x000fe40005000000 */
[----:B------:R-:W-:Y:S04]  /*3d20*/  @!P0 ISETP.GE.AND P2, PT, R164, R162, PT ;  /* 0x000000a2a400820c */ /* 0x000fe80003f46270 */
[----:B------:R-:W-:Y:S01]  /*3d30*/  @!P0 FSEL R5, R5, -INF , !P2 ;  /* 0xff80000005058808 */ /* 0x000fe20005000000 */
[--C-:B------:R-:W-:Y:S01]  /*3d40*/  FFMA.FTZ R4, R4, UR5, -R163.reuse ;  /* 0x0000000504047c23 */ /* 0x100fe200080108a3 */
[----:B------:R-:W-:Y:S02]  /*3d50*/  @!P0 ISETP.GE.AND P2, PT, R0, R103, PT ;  /* 0x000000670000820c */ /* 0x000fe40003f46270 */
[----:B------:R-:W-:Y:S01]  /*3d60*/  @!P0 FSEL R7, R7, -INF , !P1 ;  /* 0xff80000007078808 */ /* 0x000fe20004800000 */
[----:B------:R-:W-:Y:S01]  /*3d70*/  MUFU.EX2 R239, R4 ;  /* 0x0000000400ef7308 */ /* 0x000fe20000000800 */
[----:B------:R-:W-:Y:S01]  /*3d80*/  @!P0 FSEL R6, R6, -INF , !P2 ;  /* 0xff80000006068808 */ /* 0x000fe20005000000 */
[----:B------:R-:W-:Y:S01]  /*3d90*/  FFMA.FTZ R5, R5, UR5, -R163 ;  /* 0x0000000505057c23 */ /* 0x000fe200080108a3 */
[----:B------:R-:W-:Y:S01]  /*3da0*/  FSETP.NEU.FTZ.AND P1, PT, R240, -INF , PT ;  /* 0xff800000f000780b */ /* 0x000fe20003f3d000 */
[--C-:B------:R-:W-:Y:S01]  /*3db0*/  FFMA.FTZ R7, R7, UR5, -R109.reuse ;  /* 0x0000000507077c23 */ /* 0x100fe2000801086d */
[----:B------:R-:W-:Y:S01]  /*3dc0*/  @!P0 VIADDMNMX R102, R100, R165, UR7, PT ;  /* 0x0000000764668e46 */ /* 0x000fe2000b8001a5 */
[----:B------:R-:W-:Y:S01]  /*3dd0*/  FFMA.FTZ R6, R6, UR5, -R109 ;  /* 0x0000000506067c23 */ /* 0x000fe2000801086d */
[----:B------:R-:W-:Y:S03]  /*3de0*/  IMAD.MOV.U32 R165, RZ, RZ, 0x48 ;  /* 0x00000048ffa57424 */ /* 0x000fe600078e00ff */
[----:B------:R-:W1:Y:S01]  /*3df0*/  MUFU.EX2 R238, R5 ;  /* 0x0000000500ee7308 */ /* 0x000e620000000800 */
[-C--:B------:R-:W-:Y:S02]  /*3e00*/  @!P0 ISETP.GE.AND P2, PT, R0, R102.reuse, PT ;  /* 0x000000660000820c */ /* 0x080fe40003f46270 */
[----:B------:R-:W-:Y:S02]  /*3e10*/  FSEL R108, R108, RZ, P1 ;  /* 0x000000ff6c6c7208 */ /* 0x000fe40000800000 */
[----:B------:R-:W-:Y:S02]  /*3e20*/  @!P0 ISETP.GE.AND P1, PT, R164, R102, PT ;  /* 0x00000066a400820c */ /* 0x000fe40003f26270 */
[----:B------:R-:W-:Y:S03]  /*3e30*/  @!P0 VIADDMNMX R100, R100, R165, UR7, PT ;  /* 0x0000000764648e46 */ /* 0x000fe6000b8001a5 */
[----:B------:R-:W-:Y:S01]  /*3e40*/  MUFU.EX2 R195, R6 ;  /* 0x0000000600c37308 */ /* 0x000fe20000000800 */
[----:B------:R-:W-:Y:S02]  /*3e50*/  @!P0 FSEL R8, R8, -INF , !P2 ;  /* 0xff80000008088808 */ /* 0x000fe40005000000 */
[-C--:B------:R-:W-:Y:S02]  /*3e60*/  @!P0 ISETP.GE.AND P2, PT, R0, R100.reuse, PT ;  /* 0x000000640000820c */ /* 0x080fe40003f46270 */
[----:B------:R-:W-:Y:S01]  /*3e70*/  @!P0 FSEL R9, R9, -INF , !P1 ;  /* 0xff80000009098808 */ /* 0x000fe20004800000 */
[--C-:B------:R-:W-:Y:S01]  /*3e80*/  FFMA.FTZ R8, R8, UR5, -R108.reuse ;  /* 0x0000000508087c23 */ /* 0x100fe2000801086c */
[----:B------:R-:W-:Y:S03]  /*3e90*/  @!P0 FSEL R10, R10, -INF , !P2 ;  /* 0xff8000000a0a8808 */ /* 0x000fe60005000000 */
[----:B------:R2:W3:Y:S01]  /*3ea0*/  MUFU.EX2 R194, R7 ;  /* 0x0000000700c27308 */ /* 0x0004e20000000800 */
[----:B------:R-:W-:Y:S01]  /*3eb0*/  FSETP.NEU.FTZ.AND P1, PT, R241, -INF , PT ;  /* 0xff800000f100780b */ /* 0x000fe20003f3d000 */
[--C-:B------:R-:W-:Y:S03]  /*3ec0*/  FFMA.FTZ R9, R9, UR5, -R108.reuse ;  /* 0x0000000509097c23 */ /* 0x100fe6000801086c */
[----:B------:R-:W-:Y:S02]  /*3ed0*/  FSEL R101, R101, RZ, P1 ;  /* 0x000000ff65657208 */ /* 0x000fe40000800000 */
[----:B------:R-:W-:Y:S03]  /*3ee0*/  @!P0 ISETP.GE.AND P1, PT, R164, R100, PT ;  /* 0x00000064a400820c */ /* 0x000fe60003f26270 */
[----:B------:R4:W-:Y:S01]  /*3ef0*/  MUFU.EX2 R202, R9 ;  /* 0x0000000900ca7308 */ /* 0x0009e20000000800 */
[--C-:B------:R-:W-:Y:S01]  /*3f00*/  FFMA.FTZ R10, R10, UR5, -R101.reuse ;  /* 0x000000050a0a7c23 */ /* 0x100fe20008010865 */
[----:B------:R-:W-:Y:S08]  /*3f10*/  @!P0 FSEL R11, R11, -INF , !P1 ;  /* 0xff8000000b0b8808 */ /* 0x000ff00004800000 */
[----:B------:R1:W-:Y:S01]  /*3f20*/  MUFU.EX2 R203, R8 ;  /* 0x0000000800cb7308 */ /* 0x0003e20000000800 */
[----:B--2---:R-:W2:Y:S01]  /*3f30*/  LDSM.16.M88.4 R4, [R150+0x6400] ;  /* 0x006400009604783b */ /* 0x004ea20000000200 */
[--C-:B------:R-:W-:Y:S08]  /*3f40*/  FFMA.FTZ R11, R11, UR5, -R101.reuse ;  /* 0x000000050b0b7c23 */ /* 0x100ff00008010865 */
[----:B------:R-:W-:Y:S01]  /*3f50*/  MUFU.EX2 R215, R10 ;  /* 0x0000000a00d77308 */ /* 0x000fe20000000800 */
[C---:B----4-:R-:W-:Y:S05]  /*3f60*/  @!P0 VIADD R9, R0.reuse, 0x8 ;  /* 0x0000000800098836 */ /* 0x050fea0000000000 */
[-C--:B------:R-:W-:Y:S04]  /*3f70*/  @!P0 ISETP.GE.AND P1, PT, R9, R102.reuse, PT ;  /* 0x000000660900820c */ /* 0x080fe80003f26270 */
[----:B------:R-:W-:Y:S01]  /*3f80*/  MUFU.EX2 R214, R11 ;  /* 0x0000000b00d67308 */ /* 0x000fe20000000800 */
[----:B-1----:R-:W-:Y:S01]  /*3f90*/  @!P0 VIADD R8, R0, 0x9 ;  /* 0x0000000900088836 */ /* 0x002fe20000000000 */
[----:B------:R-:W-:Y:S04]  /*3fa0*/  @!P0 FSEL R12, R12, -INF , !P1 ;  /* 0xff8000000c0c8808 */ /* 0x000fe80004800000 */
[----:B------:R-:W-:Y:S01]  /*3fb0*/  @!P0 ISETP.GE.AND P1, PT, R8, R102, PT ;  /* 0x000000660800820c */ /* 0x000fe20003f26270 */
[--C-:B------:R-:W-:Y:S03]  /*3fc0*/  FFMA.FTZ R12, R12, UR5, -R108.reuse ;  /* 0x000000050c0c7c23 */ /* 0x100fe6000801086c */
[----:B------:R-:W-:Y:S01]  /*3fd0*/  @!P0 FSEL R13, R13, -INF , !P1 ;  /* 0xff8000000d0d8808 */ /* 0x000fe20004800000 */
[----:B------:R1:W-:Y:S01]  /*3fe0*/  MUFU.EX2 R201, R12 ;  /* 0x0000000c00c97308 */ /* 0x0003e20000000800 */
[-C--:B------:R-:W-:Y:S03]  /*3ff0*/  @!P0 ISETP.GE.AND P1, PT, R9, R100.reuse, PT ;  /* 0x000000640900820c */ /* 0x080fe60003f26270 */
[--C-:B------:R-:W-:Y:S01]  /*4000*/  FFMA.FTZ R13, R13, UR5, -R108.reuse ;  /* 0x000000050d0d7c23 */ /* 0x100fe2000801086c */
[----:B------:R-:W-:Y:S02]  /*4010*/  @!P0 FSEL R14, R14, -INF , !P1 ;  /* 0xff8000000e0e8808 */ /* 0x000fe40004800000 */
[----:B------:R-:W-:Y:S03]  /*4020*/  @!P0 ISETP.GE.AND P1, PT, R8, R100, PT ;  /* 0x000000640800820c */ /* 0x000fe60003f26270 */
[----:B------:R4:W-:Y:S01]  /*4030*/  MUFU.EX2 R200, R13 ;  /* 0x0000000d00c87308 */ /* 0x0009e20000000800 */
[----:B------:R-:W-:Y:S01]  /*4040*/  FFMA.FTZ R14, R14, UR5, -R101 ;  /* 0x000000050e0e7c23 */ /* 0x000fe20008010865 */
[----:B------:R-:W-:Y:S02]  /*4050*/  @!P0 FSEL R15, R15, -INF , !P1 ;  /* 0xff8000000f0f8808 */ /* 0x000fe40004800000 */
[-C--:B------:R-:W-:Y:S01]  /*4060*/  @!P0 ISETP.GE.AND P1, PT, R9, R162.reuse, PT ;  /* 0x000000a20900820c */ /* 0x080fe20003f26270 */
[-C--:B--2---:R-:W-:Y:S05]  /*4070*/  HMMA.16816.F32.BF16 R20, R104, R4.reuse, R20 ;  /* 0x000000046814723c */ /* 0x084fea0000041814 */
[----:B------:R-:W-:Y:S01]  /*4080*/  MUFU.EX2 R213, R14 ;  /* 0x0000000e00d57308 */ /* 0x000fe20000000800 */
[----:B------:R-:W-:Y:S01]  /*4090*/  @!P0 FSEL R16, R16, -INF , !P1 ;  /* 0xff80000010108808 */ /* 0x000fe20004800000 */
[----:B-1----:R-:W-:Y:S01]  /*40a0*/  @!P0 VIADD R12, R0, 0x29 ;  /* 0x00000029000c8836 */ /* 0x002fe20000000000 */
[-C--:B------:R-:W-:Y:S01]  /*40b0*/  @!P0 ISETP.GE.AND P1, PT, R8, R162.reuse, PT ;  /* 0x000000a20800820c */ /* 0x080fe20003f26270 */
[C---:B------:R-:W-:Y:S04]  /*40c0*/  HMMA.16816.F32.BF16 R24, R112.reuse, R4, R24 ;  /* 0x000000047018723c */ /* 0x040fe80000041818 */
[----:B------:R-:W-:Y:S02]  /*40d0*/  @!P0 FSEL R17, R17, -INF , !P1 ;  /* 0xff80000011118808 */ /* 0x000fe40004800000 */
[-C--:B------:R-:W-:Y:S03]  /*40e0*/  HMMA.16816.F32.BF16 R28, R112, R6.reuse, R28 ;  /* 0x00000006701c723c */ /* 0x080fe6000004181c */
[-C--:B------:R-:W-:Y:S02]  /*40f0*/  @!P0 ISETP.GE.AND P1, PT, R9, R103.reuse, PT ;  /* 0x000000670900820c */ /* 0x080fe40003f26270 */
[----:B------:R-:W-:Y:S01]  /*4100*/  @!P0 VIADD R9, R0, 0x10 ;  /* 0x0000001000098836 */ /* 0x000fe20000000000 */
[C---:B------:R-:W-:Y:S05]  /*4110*/  HMMA.16816.F32.BF16 R32, R104.reuse, R6, R32 ;  /* 0x000000066820723c */ /* 0x040fea0000041820 */
[----:B------:R-:W-:Y:S01]  /*4120*/  @!P0 FSEL R18, R18, -INF , !P1 ;  /* 0xff80000012128808 */ /* 0x000fe20004800000 */
[----:B------:R-:W-:Y:S01]  /*4130*/  @!P0 VIADD R5, R0, 0x18 ;  /* 0x0000001800058836 */ /* 0x000fe20000000000 */
[-C--:B------:R-:W-:Y:S01]  /*4140*/  @!P0 ISETP.GE.AND P1, PT, R8, R103.reuse, PT ;  /* 0x000000670800820c */ /* 0x080fe20003f26270 */
[C---:B------:R-:W-:Y:S03]  /*4150*/  @!P0 VIADD R8, R0.reuse, 0x11 ;  /* 0x0000001100088836 */ /* 0x040fe60000000000 */
[----:B------:R-:W-:Y:S01]  /*4160*/  @!P0 FSEL R19, R19, -INF , !P1 ;  /* 0xff80000013138808 */ /* 0x000fe20004800000 */
[C---:B------:R-:W-:Y:S01]  /*4170*/  @!P0 VIADD R4, R0.reuse, 0x19 ;  /* 0x0000001900048836 */ /* 0x040fe20000000000 */
[-C--:B------:R-:W-:Y:S01]  /*4180*/  @!P0 ISETP.GE.AND P1, PT, R9, R162.reuse, PT ;  /* 0x000000a20900820c */ /* 0x080fe20003f26270 */
[----:B----4-:R-:W-:Y:S02]  /*4190*/  @!P0 VIADD R13, R0, 0x28 ;  /* 0x00000028000d8836 */ /* 0x010fe40000000000 */
[--C-:B------:R-:W-:Y:S01]  /*41a0*/  FFMA.FTZ R16, R16, UR5, -R163.reuse ;  /* 0x0000000510107c23 */ /* 0x100fe200080108a3 */
[----:B------:R-:W-:Y:S01]  /*41b0*/  FFMA.FTZ R17, R17, UR5, -R163 ;  /* 0x0000000511117c23 */ /* 0x000fe200080108a3 */
[----:B------:R-:W-:Y:S01]  /*41c0*/  @!P0 FSEL R20, R20, -INF , !P1 ;  /* 0xff80000014148808 */ /* 0x000fe20004800000 */
[--C-:B------:R-:W-:Y:S01]  /*41d0*/  FFMA.FTZ R18, R18, UR5, -R109.reuse ;  /* 0x0000000512127c23 */ /* 0x100fe2000801086d */
[----:B------:R-:W-:Y:S01]  /*41e0*/  MUFU.EX2 R237, R16 ;  /* 0x0000001000ed7308 */ /* 0x000fe20000000800 */
[----:B------:R-:W-:Y:S01]  /*41f0*/  @!P0 ISETP.GE.AND P1, PT, R8, R162, PT ;  /* 0x000000a20800820c */ /* 0x000fe20003f26270 */
[----:B------:R-:W-:Y:S01]  /*4200*/  FFMA.FTZ R19, R19, UR5, -R109 ;  /* 0x0000000513137c23 */ /* 0x000fe2000801086d */
[----:B------:R-:W-:Y:S01]  /*4210*/  FFMA.FTZ R15, R15, UR5, -R101 ;  /* 0x000000050f0f7c23 */ /* 0x000fe20008010865 */
[--C-:B------:R-:W-:Y:S01]  /*4220*/  FFMA.FTZ R20, R20, UR5, -R163.reuse ;  /* 0x0000000514147c23 */ /* 0x100fe200080108a3 */
[----:B------:R-:W-:Y:S02]  /*4230*/  @!P0 FSEL R21, R21, -INF , !P1 ;  /* 0xff80000015158808 */ /* 0x000fe40004800000 */
[-C--:B------:R-:W-:Y:S03]  /*4240*/  @!P0 ISETP.GE.AND P1, PT, R9, R103.reuse, PT ;  /* 0x000000670900820c */ /* 0x080fe60003f26270 */
[----:B------:R-:W1:Y:S01]  /*4250*/  MUFU.EX2 R236, R17 ;  /* 0x0000001100ec7308 */ /* 0x000e620000000800 */
[----:B------:R-:W-:Y:S01]  /*4260*/  FFMA.FTZ R21, R21, UR5, -R163 ;  /* 0x0000000515157c23 */ /* 0x000fe200080108a3 */
[----:B------:R-:W-:Y:S02]  /*4270*/  @!P0 FSEL R22, R22, -INF , !P1 ;  /* 0xff80000016168808 */ /* 0x000fe40004800000 */
[-C--:B------:R-:W-:Y:S06]  /*4280*/  @!P0 ISETP.GE.AND P1, PT, R8, R103.reuse, PT ;  /* 0x000000670800820c */ /* 0x080fec0003f26270 */
[----:B------:R-:W-:Y:S01]  /*4290*/  MUFU.EX2 R187, R18 ;  /* 0x0000001200bb7308 */ /* 0x000fe20000000800 */
[----:B------:R-:W-:Y:S01]  /*42a0*/  @!P0 FSEL R23, R23, -INF , !P1 ;  /* 0xff80000017178808 */ /* 0x000fe20004800000 */
[--C-:B------:R-:W-:Y:S01]  /*42b0*/  FFMA.FTZ R22, R22, UR5, -R109.reuse ;  /* 0x0000000516167c23 */ /* 0x100fe2000801086d */
[-C--:B------:R-:W-:Y:S03]  /*42c0*/  @!P0 ISETP.GE.AND P1, PT, R9, R102.reuse, PT ;  /* 0x000000660900820c */ /* 0x080fe60003f26270 */
[----:B------:R-:W-:Y:S01]  /*42d0*/  FFMA.FTZ R23, R23, UR5, -R109 ;  /* 0x0000000517177c23 */ /* 0x000fe2000801086d */
[----:B------:R-:W-:Y:S03]  /*42e0*/  @!P0 FSEL R24, R24, -INF , !P1 ;  /* 0xff80000018188808 */ /* 0x000fe60004800000 */
[----:B------:R-:W2:Y:S01]  /*42f0*/  MUFU.EX2 R186, R19 ;  /* 0x0000001300ba7308 */ /* 0x000ea20000000800 */
[----:B------:R-:W-:Y:S01]  /*4300*/  @!P0 ISETP.GE.AND P1, PT, R8, R102, PT ;  /* 0x000000660800820c */ /* 0x000fe20003f26270 */
[--C-:B------:R-:W-:Y:S03]  /*4310*/  FFMA.FTZ R24, R24, UR5, -R108.reuse ;  /* 0x0000000518187c23 */ /* 0x100fe6000801086c */
[----:B------:R-:W-:Y:S02]  /*4320*/  @!P0 FSEL R25, R25, -INF , !P1 ;  /* 0xff80000019198808 */ /* 0x000fe40004800000 */
[-C--:B------:R-:W-:Y:S03]  /*4330*/  @!P0 ISETP.GE.AND P1, PT, R9, R100.reuse, PT ;  /* 0x000000640900820c */ /* 0x080fe60003f26270 */
[----:B------:R-:W-:Y:S01]  /*4340*/  MUFU.EX2 R212, R15 ;  /* 0x0000000f00d47308 */ /* 0x000fe20000000800 */
[--C-:B------:R-:W-:Y:S01]  /*4350*/  FFMA.FTZ R25, R25, UR5, -R108.reuse ;  /* 0x0000000519197c23 */ /* 0x100fe2000801086c */
[----:B------:R-:W-:Y:S02]  /*4360*/  @!P0 FSEL R26, R26, -INF , !P1 ;  /* 0xff8000001a1a8808 */ /* 0x000fe40004800000 */
[----:B------:R-:W-:Y:S02]  /*4370*/  @!P0 ISETP.GE.AND P1, PT, R8, R100, PT ;  /* 0x000000640800820c */ /* 0x000fe40003f26270 */
[----:B------:R-:W4:Y:S04]  /*4380*/  LDSM.16.M88.4 R8, [R150+0x6800] ;  /* 0x006800009608783b */ /* 0x000f280000000200 */
[----:B------:R-:W-:Y:S01]  /*4390*/  MUFU.EX2 R233, R20 ;  /* 0x0000001400e97308 */ /* 0x000fe20000000800 */
[----:B------:R-:W-:Y:S01]  /*43a0*/  @!P0 FSEL R27, R27, -INF , !P1 ;  /* 0xff8000001b1b8808 */ /* 0x000fe20004800000 */
[--C-:B------:R-:W-:Y:S01]  /*43b0*/  FFMA.FTZ R26, R26, UR5, -R101.reuse ;  /* 0x000000051a1a7c23 */ /* 0x100fe20008010865 */
[-C--:B------:R-:W-:Y:S03]  /*43c0*/  @!P0 ISETP.GE.AND P1, PT, R5, R102.reuse, PT ;  /* 0x000000660500820c */ /* 0x080fe60003f26270 */
[--C-:B------:R-:W-:Y:S01]  /*43d0*/  FFMA.FTZ R27, R27, UR5, -R101.reuse ;  /* 0x000000051b1b7c23 */ /* 0x100fe20008010865 */
[----:B------:R-:W-:Y:S03]  /*43e0*/  @!P0 FSEL R28, R28, -INF , !P1 ;  /* 0xff8000001c1c8808 */ /* 0x000fe60004800000 */
[----:B------:R-:W-:Y:S01]  /*43f0*/  MUFU.EX2 R232, R21 ;  /* 0x0000001500e87308 */ /* 0x000fe20000000800 */
[----:B------:R-:W-:Y:S01]  /*4400*/  @!P0 ISETP.GE.AND P1, PT, R4, R102, PT ;  /* 0x000000660400820c */ /* 0x000fe20003f26270 */
[--C-:B------:R-:W-:Y:S03]  /*4410*/  FFMA.FTZ R28, R28, UR5, -R108.reuse ;  /* 0x000000051c1c7c23 */ /* 0x100fe6000801086c */
[----:B------:R-:W-:Y:S02]  /*4420*/  @!P0 FSEL R29, R29, -INF , !P1 ;  /* 0xff8000001d1d8808 */ /* 0x000fe40004800000 */
[-C--:B------:R-:W-:Y:S03]  /*4430*/  @!P0 ISETP.GE.AND P1, PT, R5, R100.reuse, PT ;  /* 0x000000640500820c */ /* 0x080fe60003f26270 */
[----:B------:R-:W-:Y:S01]  /*4440*/  MUFU.EX2 R183, R22 ;  /* 0x0000001600b77308 */ /* 0x000fe20000000800 */
[--C-:B------:R-:W-:Y:S01]  /*4450*/  FFMA.FTZ R29, R29, UR5, -R108.reuse ;  /* 0x000000051d1d7c23 */ /* 0x100fe2000801086c */
[----:B------:R-:W-:Y:S02]  /*4460*/  @!P0 FSEL R30, R30, -INF , !P1 ;  /* 0xff8000001e1e8808 */ /* 0x000fe40004800000 */
[----:B------:R-:W-:Y:S06]  /*4470*/  @!P0 ISETP.GE.AND P1, PT, R4, R100, PT ;  /* 0x000000640400820c */ /* 0x000fec0003f26270 */
[----:B------:R-:W-:Y:S01]  /*4480*/  MUFU.EX2 R182, R23 ;  /* 0x0000001700b67308 */ /* 0x000fe20000000800 */
[----:B------:R-:W-:Y:S01]  /*4490*/  @!P0 FSEL R31, R31, -INF , !P1 ;  /* 0xff8000001f1f8808 */ /* 0x000fe20004800000 */
[--C-:B------:R-:W-:Y:S01]  /*44a0*/  FFMA.FTZ R30, R30, UR5, -R101.reuse ;  /* 0x000000051e1e7c23 */ /* 0x100fe20008010865 */
[-C--:B------:R-:W-:Y:S03]  /*44b0*/  @!P0 ISETP.GE.AND P1, PT, R5, R162.reuse, PT ;  /* 0x000000a20500820c */ /* 0x080fe60003f26270 */
[----:B------:R-:W-:Y:S01]  /*44c0*/  FFMA.FTZ R31, R31, UR5, -R101 ;  /* 0x000000051f1f7c23 */ /* 0x000fe20008010865 */
[----:B------:R-:W-:Y:S03]  /*44d0*/  @!P0 FSEL R32, R32, -INF , !P1 ;  /* 0xff80000020208808 */ /* 0x000fe60004800000 */
[----:B------:R-:W-:Y:S01]  /*44e0*/  MUFU.EX2 R199, R26 ;  /* 0x0000001a00c77308 */ /* 0x000fe20000000800 */
[-C--:B------:R-:W-:Y:S01]  /*44f0*/  @!P0 ISETP.GE.AND P1, PT, R4, R162.reuse, PT ;  /* 0x000000a20400820c */ /* 0x080fe20003f26270 */
[--C-:B------:R-:W-:Y:S03]  /*4500*/  FFMA.FTZ R32, R32, UR5, -R163.reuse ;  /* 0x0000000520207c23 */ /* 0x100fe600080108a3 */
[----:B------:R-:W-:Y:S01]  /*4510*/  @!P0 FSEL R33, R33, -INF , !P1 ;  /* 0xff80000021218808 */ /* 0x000fe20004800000 */
[-C--:B----4-:R-:W-:Y:S04]  /*4520*/  HMMA.16816.F32.BF16 R36, R104, R8.reuse, R36 ;  /* 0x000000086824723c */ /* 0x090fe80000041824 */
[----:B------:R-:W-:Y:S01]  /*4530*/  MUFU.EX2 R231, R32 ;  /* 0x0000002000e77308 */ /* 0x000fe20000000800 */
[-C--:B------:R-:W-:Y:S01]  /*4540*/  @!P0 ISETP.GE.AND P1, PT, R5, R103.reuse, PT ;  /* 0x000000670500820c */ /* 0x080fe20003f26270 */
[----:B------:R-:W-:Y:S02]  /*4550*/  @!P0 VIADD R5, R0, 0x20 ;  /* 0x0000002000058836 */ /* 0x000fe40000000000 */
[----:B------:R-:W-:Y:S01]  /*4560*/  FFMA.FTZ R33, R33, UR5, -R163 ;  /* 0x0000000521217c23 */ /* 0x000fe200080108a3 */
[C---:B------:R-:W-:Y:S05]  /*4570*/  HMMA.16816.F32.BF16 R40, R112.reuse, R8, R40 ;  /* 0x000000087028723c */ /* 0x040fea0000041828 */
[----:B------:R-:W-:Y:S01]  /*4580*/  MUFU.EX2 R230, R33 ;  /* 0x0000002100e67308 */ /* 0x000fe20000000800 */
[----:B------:R-:W-:Y:S01]  /*4590*/  @!P0 FSEL R34, R34, -INF , !P1 ;  /* 0xff80000022228808 */ /* 0x000fe20004800000 */
[-C--:B------:R-:W-:Y:S03]  /*45a0*/  HMMA.16816.F32.BF16 R44, R112, R10.reuse, R44 ;  /* 0x0000000a702c723c */ /* 0x080fe6000004182c */
[-C--:B------:R-:W-:Y:S05]  /*45b0*/  @!P0 ISETP.GE.AND P1, PT, R4, R103.reuse, PT ;  /* 0x000000670400820c */ /* 0x080fea0003f26270 */
[----:B------:R-:W-:Y:S03]  /*45c0*/  MUFU.EX2 R198, R27 ;  /* 0x0000001b00c67308 */ /* 0x000fe60000000800 */
[----:B------:R-:W-:Y:S01]  /*45d0*/  @!P0 VIADD R4, R0, 0x21 ;  /* 0x0000002100048836 */ /* 0x000fe20000000000 */
[----:B------:R-:W-:Y:S01]  /*45e0*/  @!P0 FSEL R35, R35, -INF , !P1 ;  /* 0xff80000023238808 */ /* 0x000fe20004800000 */
[C---:B------:R-:W-:Y:S04]  /*45f0*/  HMMA.16816.F32.BF16 R48, R104.reuse, R10, R48 ;  /* 0x0000000a6830723c */ /* 0x040fe80000041830 */
[----:B------:R-:W-:Y:S01]  /*4600*/  @!P0 ISETP.GE.AND P1, PT, R5, R162, PT ;  /* 0x000000a20500820c */ /* 0x000fe20003f26270 */
[----:B------:R-:W-:Y:S01]  /*4610*/  MUFU.EX2 R193, R24 ;  /* 0x0000001800c17308 */ /* 0x000fe20000000800 */
[----:B------:R-:W-:Y:S01]  /*4620*/  @!P0 ISETP.GE.AND P2, PT, R4, R102, PT ;  /* 0x000000660400820c */ /* 0x000fe20003f46270 */
[--C-:B------:R-:W-:Y:S01]  /*4630*/  FFMA.FTZ R34, R34, UR5, -R109.reuse ;  /* 0x0000000522227c23 */ /* 0x100fe2000801086d */
[----:B------:R-:W-:Y:S02]  /*4640*/  @!P0 FSEL R36, R36, -INF , !P1 ;  /* 0xff80000024248808 */ /* 0x000fe40004800000 */
[----:B------:R-:W-:Y:S01]  /*4650*/  @!P0 ISETP.GE.AND P1, PT, R4, R162, PT ;  /* 0x000000a20400820c */ /* 0x000fe20003f26270 */
[----:B------:R-:W-:Y:S01]  /*4660*/  FFMA.FTZ R35, R35, UR5, -R109 ;  /* 0x0000000523237c23 */ /* 0x000fe2000801086d */
[----:B------:R-:W-:Y:S03]  /*4670*/  @!P0 FSEL R41, R41, -INF , !P2 ;  /* 0xff80000029298808 */ /* 0x000fe60005000000 */
[----:B------:R-:W-:Y:S01]  /*4680*/  MUFU.EX2 R176, R34 ;  /* 0x0000002200b07308 */ /* 0x000fe20000000800 */
[----:B------:R-:W-:Y:S01]  /*4690*/  @!P0 FSEL R37, R37, -INF , !P1 ;  /* 0xff80000025258808 */ /* 0x000fe20004800000 */
[--C-:B------:R-:W-:Y:S01]  /*46a0*/  FFMA.FTZ R36, R36, UR5, -R163.reuse ;  /* 0x0000000524247c23 */ /* 0x100fe200080108a3 */
[-C--:B------:R-:W-:Y:S01]  /*46b0*/  @!P0 ISETP.GE.AND P1, PT, R5, R103.reuse, PT ;  /* 0x000000670500820c */ /* 0x080fe20003f26270 */
[--C-:B------:R-:W-:Y:S01]  /*46c0*/  FFMA.FTZ R41, R41, UR5, -R108.reuse ;  /* 0x0000000529297c23 */ /* 0x100fe2000801086c */
[----:B------:R-:W-:Y:S01]  /*46d0*/  @!P0 ISETP.GE.AND P2, PT, R5, R100, PT ;  /* 0x000000640500820c */ /* 0x000fe20003f46270 */
[----:B------:R-:W-:Y:S01]  /*46e0*/  FFMA.FTZ R37, R37, UR5, -R163 ;  /* 0x0000000525257c23 */ /* 0x000fe200080108a3 */
[----:B------:R-:W-:Y:S03]  /*46f0*/  @!P0 FSEL R38, R38, -INF , !P1 ;  /* 0xff80000026268808 */ /* 0x000fe60004800000 */
[----:B------:R-:W-:Y:S01]  /*4700*/  MUFU.EX2 R175, R35 ;  /* 0x0000002300af7308 */ /* 0x000fe20000000800 */
[-C--:B------:R-:W-:Y:S02]  /*4710*/  @!P0 ISETP.GE.AND P1, PT, R4, R103.reuse, PT ;  /* 0x000000670400820c */ /* 0x080fe40003f26270 */
[----:B------:R-:W-:Y:S01]  /*4720*/  @!P0 FSEL R42, R42, -INF , !P2 ;  /* 0xff8000002a2a8808 */ /* 0x000fe20005000000 */
[----:B------:R-:W-:Y:S01]  /*4730*/  FFMA.FTZ R38, R38, UR5, -R109 ;  /* 0x0000000526267c23 */ /* 0x000fe2000801086d */
[----:B------:R-:W-:Y:S02]  /*4740*/  @!P0 FSEL R39, R39, -INF , !P1 ;  /* 0xff80000027278808 */ /* 0x000fe40004800000 */
[----:B------:R-:W-:Y:S03]  /*4750*/  @!P0 ISETP.GE.AND P1, PT, R5, R102, PT ;  /* 0x000000660500820c */ /* 0x000fe60003f26270 */
[----:B------:R-:W-:Y:S01]  /*4760*/  MUFU.EX2 R192, R25 ;  /* 0x0000001900c07308 */ /* 0x000fe20000000800 */
[----:B------:R-:W-:Y:S01]  /*4770*/  FFMA.FTZ R42, R42, UR5, -R101 ;  /* 0x000000052a2a7c23 */ /* 0x000fe20008010865 */
[----:B------:R-:W-:Y:S01]  /*4780*/  FFMA.FTZ R39, R39, UR5, -R109 ;  /* 0x0000000527277c23 */ /* 0x000fe2000801086d */
[----:B------:R-:W-:Y:S02]  /*4790*/  @!P0 FSEL R40, R40, -INF , !P1 ;  /* 0xff80000028288808 */ /* 0x000fe40004800000 */
[----:B------:R-:W-:Y:S05]  /*47a0*/  IADD3 R8, P1, R247, UR14, RZ ;  /* 0x0000000ef7087c10 */ /* 0x000fea000ff3e0ff */
[----:B------:R-:W-:Y:S01]  /*47b0*/  MUFU.EX2 R189, R28 ;  /* 0x0000001c00bd7308 */ /* 0x000fe20000000800 */
[----:B------:R-:W-:Y:S01]  /*47c0*/  IADD3.X R9, R246, UR13, RZ, P1, !PT ;  /* 0x0000000df6097c10 */ /* 0x000fe20008ffe4ff */
[--C-:B------:R-:W-:Y:S01]  /*47d0*/  FFMA.FTZ R40, R40, UR5, -R108.reuse ;  /* 0x0000000528287c23 */ /* 0x100fe2000801086c */
[----:B------:R-:W-:Y:S02]  /*47e0*/  @!P0 ISETP.GE.AND P1, PT, R4, R100, PT ;  /* 0x000000640400820c */ /* 0x000fe40003f26270 */
[----:B------:R-:W4:Y:S02]  /*47f0*/  LDSM.16.M88.4 R4, [R150+0x6c00] ;  /* 0x006c00009604783b */ /* 0x000f240000000200 */
[----:B------:R-:W-:Y:S03]  /*4800*/  @!P0 FSEL R43, R43, -INF , !P1 ;  /* 0xff8000002b2b8808 */ /* 0x000fe60004800000 */
[----:B------:R-:W-:Y:S01]  /*4810*/  MUFU.EX2 R188, R29 ;  /* 0x0000001d00bc7308 */ /* 0x000fe20000000800 */
[-C--:B------:R-:W-:Y:S01]  /*4820*/  @!P0 ISETP.GE.AND P1, PT, R13, R102.reuse, PT ;  /* 0x000000660d00820c */ /* 0x080fe20003f26270 */
[--C-:B------:R-:W-:Y:S03]  /*4830*/  FFMA.FTZ R43, R43, UR5, -R101.reuse ;  /* 0x000000052b2b7c23 */ /* 0x100fe60008010865 */
[----:B------:R-:W-:Y:S01]  /*4840*/  @!P0 FSEL R44, R44, -INF , !P1 ;  /* 0xff8000002c2c8808 */ /* 0x000fe20004800000 */
[----:B------:R-:W2:Y:S01]  /*4850*/  LDG.E R165, desc[UR8][R8.64] ;  /* 0x0000000808a57981 */ /* 0x000ea2000c1e1900 */
[----:B------:R-:W-:Y:S03]  /*4860*/  @!P0 ISETP.GE.AND P1, PT, R12, R102, PT ;  /* 0x000000660c00820c */ /* 0x000fe60003f26270 */
[----:B------:R-:W-:Y:S01]  /*4870*/  MUFU.EX2 R197, R30 ;  /* 0x0000001e00c57308 */ /* 0x000fe20000000800 */
[----:B------:R-:W2:Y:S01]  /*4880*/  LDG.E R164, desc[UR8][R8.64+0x20] ;  /* 0x0000200808a47981 */ /* 0x000ea2000c1e1900 */
[----:B------:R-:W-:Y:S01]  /*4890*/  @!P0 FSEL R45, R45, -INF , !P1 ;  /* 0xff8000002d2d8808 */ /* 0x000fe20004800000 */
[--C-:B------:R-:W-:Y:S01]  /*48a0*/  FFMA.FTZ R44, R44, UR5, -R108.reuse ;  /* 0x000000052c2c7c23 */ /* 0x100fe2000801086c */
[-C--:B------:R-:W-:Y:S01]  /*48b0*/  @!P0 ISETP.GE.AND P1, PT, R13, R100.reuse, PT ;  /* 0x000000640d00820c */ /* 0x080fe20003f26270 */
[----:B------:R-:W5:Y:S05]  /*48c0*/  LDG.E R111, desc[UR8][R8.64+0x100] ;  /* 0x00010008086f7981 */ /* 0x000f6a000c1e1900 */
[----:B------:R-:W-:Y:S01]  /*48d0*/  MUFU.EX2 R196, R31 ;  /* 0x0000001f00c47308 */ /* 0x000fe20000000800 */
[----:B------:R-:W-:Y:S01]  /*48e0*/  @!P0 FSEL R46, R46, -INF , !P1 ;  /* 0xff8000002e2e8808 */ /* 0x000fe20004800000 */
[----:B------:R3:W5:Y:S01]  /*48f0*/  LDG.E R110, desc[UR8][R8.64+0x120] ;  /* 0x00012008086e7981 */ /* 0x000762000c1e1900 */
[----:B------:R-:W-:Y:S01]  /*4900*/  @!P0 ISETP.GE.AND P1, PT, R12, R100, PT ;  /* 0x000000640c00820c */ /* 0x000fe20003f26270 */
[--C-:B------:R-:W-:Y:S02]  /*4910*/  FFMA.FTZ R45, R45, UR5, -R108.reuse ;  /* 0x000000052d2d7c23 */ /* 0x100fe4000801086c */
[--C-:B------:R-:W-:Y:S01]  /*4920*/  FFMA.FTZ R46, R46, UR5, -R101.reuse ;  /* 0x000000052e2e7c23 */ /* 0x100fe20008010865 */
[----:B------:R-:W-:Y:S03]  /*4930*/  @!P0 FSEL R47, R47, -INF , !P1 ;  /* 0xff8000002f2f8808 */ /* 0x000fe60004800000 */
[----:B------:R-:W-:Y:S01]  /*4940*/  MUFU.EX2 R229, R36 ;  /* 0x0000002400e57308 */ /* 0x000fe20000000800 */
[-C--:B------:R-:W-:Y:S01]  /*4950*/  @!P0 ISETP.GE.AND P1, PT, R13, R162.reuse, PT ;  /* 0x000000a20d00820c */ /* 0x080fe20003f26270 */
[----:B------:R-:W-:Y:S03]  /*4960*/  FFMA.FTZ R47, R47, UR5, -R101 ;  /* 0x000000052f2f7c23 */ /* 0x000fe60008010865 */
[----:B------:R-:W-:Y:S02]  /*4970*/  @!P0 FSEL R48, R48, -INF , !P1 ;  /* 0xff80000030308808 */ /* 0x000fe40004800000 */
[-C--:B------:R-:W-:Y:S03]  /*4980*/  @!P0 ISETP.GE.AND P1, PT, R12, R162.reuse, PT ;  /* 0x000000a20c00820c */ /* 0x080fe60003f26270 */
[----:B------:R-:W-:Y:S01]  /*4990*/  MUFU.EX2 R228, R37 ;  /* 0x0000002500e47308 */ /* 0x000fe20000000800 */
[--C-:B------:R-:W-:Y:S01]  /*49a0*/  FFMA.FTZ R48, R48, UR5, -R163.reuse ;  /* 0x0000000530307c23 */ /* 0x100fe200080108a3 */
[----:B------:R-:W-:Y:S01]  /*49b0*/  @!P0 FSEL R49, R49, -INF , !P1 ;  /* 0xff80000031318808 */ /* 0x000fe20004800000 */
[-C--:B----4-:R-:W-:Y:S07]  /*49c0*/  HMMA.16816.F32.BF16 R52, R104, R4.reuse, R52 ;  /* 0x000000046834723c */ /* 0x090fee0000041834 */
[----:B------:R-:W-:Y:S01]  /*49d0*/  MUFU.EX2 R174, R38 ;  /* 0x0000002600ae7308 */ /* 0x000fe20000000800 */
[-C--:B------:R-:W-:Y:S03]  /*49e0*/  @!P0 ISETP.GE.AND P1, PT, R13, R103.reuse, PT ;  /* 0x000000670d00820c */ /* 0x080fe60003f26270 */
[----:B------:R-:W-:Y:S01]  /*49f0*/  FFMA.FTZ R49, R49, UR5, -R163 ;  /* 0x0000000531317c23 */ /* 0x000fe200080108a3 */
[----:B---3--:R-:W-:Y:S01]  /*4a00*/  @!P0 VIADD R9, R0, 0x30 ;  /* 0x0000003000098836 */ /* 0x008fe20000000000 */
[C---:B------:R-:W-:Y:S04]  /*4a10*/  HMMA.16816.F32.BF16 R56, R112.reuse, R4, R56 ;  /* 0x000000047038723c */ /* 0x040fe80000041838 */
[----:B------:R-:W-:Y:S01]  /*4a20*/  MUFU.EX2 R173, R39 ;  /* 0x0000002700ad7308 */ /* 0x000fe20000000800 */
[----:B------:R-:W-:Y:S01]  /*4a30*/  @!P0 FSEL R50, R50, -INF , !P1 ;  /* 0xff80000032328808 */ /* 0x000fe20004800000 */
[----:B------:R-:W-:Y:S01]  /*4a40*/  @!P0 VIADD R8, R0, 0x31 ;  /* 0x0000003100088836 */ /* 0x000fe20000000000 */
[----:B------:R-:W-:Y:S01]  /*4a50*/  @!P0 ISETP.GE.AND P1, PT, R12, R103, PT ;  /* 0x000000670c00820c */ /* 0x000fe20003f26270 */
[-C--:B------:R-:W-:Y:S03]  /*4a60*/  HMMA.16816.F32.BF16 R60, R112, R6.reuse, R60 ;  /* 0x00000006703c723c */ /* 0x080fe6000004183c */
[----:B------:R-:W-:Y:S03]  /*4a70*/  @!P0 FSEL R51, R51, -INF , !P1 ;  /* 0xff80000033338808 */ /* 0x000fe60004800000 */
[----:B------:R-:W-:Y:S01]  /*4a80*/  MUFU.EX2 R226, R48 ;  /* 0x0000003000e27308 */ /* 0x000fe20000000800 */
[----:B------:R-:W-:Y:S01]  /*4a90*/  @!P0 ISETP.GE.AND P1, PT, R9, R162, PT ;  /* 0x000000a20900820c */ /* 0x000fe20003f26270 */
[----:B------:R-:W-:Y:S04]  /*4aa0*/  HMMA.16816.F32.BF16 R64, R104, R6, R64 ;  /* 0x000000066840723c */ /* 0x000fe80000041840 */
[----:B------:R-:W-:Y:S01]  /*4ab0*/  @!P0 ISETP.GE.AND P4, PT, R8, R100, PT ;  /* 0x000000640800820c */ /* 0x000fe20003f86270 */
[----:B------:R-:W-:Y:S03]  /*4ac0*/  @!P0 VIADD R4, R0, 0x38 ;  /* 0x0000003800048836 */ /* 0x000fe60000000000 */
[----:B------:R-:W3:Y:S03]  /*4ad0*/  MUFU.EX2 R225, R49 ;  /* 0x0000003100e17308 */ /* 0x000ee60000000800 */
[----:B------:R-:W-:Y:S01]  /*4ae0*/  @!P0 FSEL R52, R52, -INF , !P1 ;  /* 0xff80000034348808 */ /* 0x000fe20004800000 */
[----:B------:R-:W-:Y:S01]  /*4af0*/  @!P0 VIADD R0, R0, 0x39 ;  /* 0x0000003900008836 */ /* 0x000fe20000000000 */
[----:B------:R-:W-:Y:S02]  /*4b00*/  @!P0 ISETP.GE.AND P1, PT, R8, R162, PT ;  /* 0x000000a20800820c */ /* 0x000fe40003f26270 */
[----:B------:R-:W-:Y:S01]  /*4b10*/  F2FP.BF16.F32.PACK_AB R6, R238, R239 ;  /* 0x000000efee06723e */ /* 0x000fe200000010ff */
[--C-:B------:R-:W-:Y:S01]  /*4b20*/  FFMA.FTZ R50, R50, UR5, -R109.reuse ;  /* 0x0000000532327c23 */ /* 0x100fe2000801086d */
[----:B------:R-:W-:Y:S01]  /*4b30*/  @!P0 FSEL R53, R53, -INF , !P1 ;  /* 0xff80000035358808 */ /* 0x000fe20004800000 */
[----:B------:R-:W-:Y:S01]  /*4b40*/  MUFU.EX2 R181, R40 ;  /* 0x0000002800b57308 */ /* 0x000fe20000000800 */
[----:B------:R-:W-:Y:S01]  /*4b50*/  @!P0 ISETP.GE.AND P1, PT, R9, R103, PT ;  /* 0x000000670900820c */ /* 0x000fe20003f26270 */
[----:B------:R-:W-:Y:S01]  /*4b60*/  STS [R210+0x10000], R6 ;  /* 0x01000006d2007388 */ /* 0x000fe20000000800 */
[----:B------:R-:W-:Y:S01]  /*4b70*/  F2FP.BF16.F32.PACK_AB R5, R194, R195 ;  /* 0x000000c3c205723e */ /* 0x000fe200000010ff */
[----:B------:R-:W-:Y:S01]  /*4b80*/  FFMA.FTZ R51, R51, UR5, -R109 ;  /* 0x0000000533337c23 */ /* 0x000fe2000801086d */
[----:B------:R-:W-:Y:S01]  /*4b90*/  @!P0 FSEL R54, R54, -INF , !P1 ;  /* 0xff80000036368808 */ /* 0x000fe20004800000 */
[--C-:B------:R-:W-:Y:S01]  /*4ba0*/  FFMA.FTZ R52, R52, UR5, -R163.reuse ;  /* 0x0000000534347c23 */ /* 0x100fe200080108a3 */
[-C--:B------:R-:W-:Y:S03]  /*4bb0*/  @!P0 ISETP.GE.AND P1, PT, R8, R103.reuse, PT ;  /* 0x000000670800820c */ /* 0x080fe60003f26270 */
[----:B------:R-:W-:Y:S01]  /*4bc0*/  MUFU.EX2 R170, R50 ;  /* 0x0000003200aa7308 */ /* 0x000fe20000000800 */
[-C--:B------:R-:W-:Y:S01]  /*4bd0*/  @!P0 ISETP.GE.AND P3, PT, R4, R102.reuse, PT ;  /* 0x000000660400820c */ /* 0x080fe20003f66270 */
[----:B------:R4:W-:Y:S01]  /*4be0*/  STS [R210+0x10400], R5 ;  /* 0x01040005d2007388 */ /* 0x0009e20000000800 */
[----:B------:R-:W-:Y:S01]  /*4bf0*/  @!P0 FSEL R55, R55, -INF , !P1 ;  /* 0xff80000037378808 */ /* 0x000fe20004800000 */
[----:B------:R-:W-:Y:S01]  /*4c00*/  FFMA.FTZ R53, R53, UR5, -R163 ;  /* 0x0000000535357c23 */ /* 0x000fe200080108a3 */
[-C--:B------:R-:W-:Y:S01]  /*4c10*/  @!P0 ISETP.GE.AND P1, PT, R9, R102.reuse, PT ;  /* 0x000000660900820c */ /* 0x080fe20003f26270 */
[--C-:B------:R-:W-:Y:S01]  /*4c20*/  FFMA.FTZ R54, R54, UR5, -R109.reuse ;  /* 0x0000000536367c23 */ /* 0x100fe2000801086d */
[----:B------:R-:W-:Y:S03]  /*4c30*/  @!P0 FSEL R59, R59, -INF , !P4 ;  /* 0xff8000003b3b8808 */ /* 0x000fe60006000000 */
[----:B------:R-:W-:Y:S01]  /*4c40*/  MUFU.EX2 R169, R51 ;  /* 0x0000003300a97308 */ /* 0x000fe20000000800 */
[----:B------:R-:W-:Y:S01]  /*4c50*/  @!P0 FSEL R56, R56, -INF , !P1 ;  /* 0xff80000038388808 */ /* 0x000fe20004800000 */
[----:B------:R-:W-:Y:S01]  /*4c60*/  FFMA.FTZ R55, R55, UR5, -R109 ;  /* 0x0000000537377c23 */ /* 0x000fe2000801086d */
[----:B------:R-:W-:Y:S01]  /*4c70*/  @!P0 ISETP.GE.AND P1, PT, R8, R102, PT ;  /* 0x000000660800820c */ /* 0x000fe20003f26270 */
[--C-:B------:R-:W-:Y:S01]  /*4c80*/  FFMA.FTZ R59, R59, UR5, -R101.reuse ;  /* 0x000000053b3b7c23 */ /* 0x100fe20008010865 */
[-C--:B------:R-:W-:Y:S01]  /*4c90*/  @!P0 ISETP.GE.AND P2, PT, R4, R100.reuse, PT ;  /* 0x000000640400820c */ /* 0x080fe20003f46270 */
[--C-:B------:R-:W-:Y:S01]  /*4ca0*/  FFMA.FTZ R56, R56, UR5, -R108.reuse ;  /* 0x0000000538387c23 */ /* 0x100fe2000801086c */
[----:B------:R-:W-:Y:S03]  /*4cb0*/  @!P0 FSEL R57, R57, -INF , !P1 ;  /* 0xff80000039398808 */ /* 0x000fe60004800000 */
[----:B------:R-:W-:Y:S01]  /*4cc0*/  MUFU.EX2 R180, R41 ;  /* 0x0000002900b47308 */ /* 0x000fe20000000800 */
[----:B------:R-:W-:Y:S01]  /*4cd0*/  @!P0 ISETP.GE.AND P1, PT, R9, R100, PT ;  /* 0x000000640900820c */ /* 0x000fe20003f26270 */
[----:B------:R-:W-:Y:S01]  /*4ce0*/  IMAD.U32 R104, RZ, RZ, UR4 ;  /* 0x00000004ff687e24 */ /* 0x000fe2000f8e00ff */
[----:B------:R-:W-:Y:S01]  /*4cf0*/  @!P0 ISETP.GE.AND P4, PT, R4, R103, PT ;  /* 0x000000670400820c */ /* 0x000fe20003f86270 */
[--C-:B------:R-:W-:Y:S01]  /*4d00*/  FFMA.FTZ R57, R57, UR5, -R108.reuse ;  /* 0x0000000539397c23 */ /* 0x100fe2000801086c */
[----:B------:R-:W-:Y:S02]  /*4d10*/  @!P0 FSEL R58, R58, -INF , !P1 ;  /* 0xff8000003a3a8808 */ /* 0x000fe40004800000 */
[----:B------:R-:W-:Y:S03]  /*4d20*/  @!P0 ISETP.GE.AND P1, PT, R0, R102, PT ;  /* 0x000000660000820c */ /* 0x000fe60003f26270 */
[----:B------:R-:W-:Y:S01]  /*4d30*/  MUFU.EX2 R191, R42 ;  /* 0x0000002a00bf7308 */ /* 0x000fe20000000800 */
[----:B------:R-:W-:Y:S01]  /*4d40*/  @!P0 ISETP.GE.AND P6, PT, R4, R162, PT ;  /* 0x000000a20400820c */ /* 0x000fe20003fc6270 */
[----:B------:R-:W-:Y:S01]  /*4d50*/  FFMA.FTZ R58, R58, UR5, -R101 ;  /* 0x000000053a3a7c23 */ /* 0x000fe20008010865 */
[----:B-1----:R-:W-:Y:S02]  /*4d60*/  F2FP.BF16.F32.PACK_AB R4, R236, R237 ;  /* 0x000000edec04723e */ /* 0x002fe400000010ff */
[----:B------:R-:W-:Y:S02]  /*4d70*/  @!P0 FSEL R61, R61, -INF , !P1 ;  /* 0xff8000003d3d8808 */ /* 0x000fe40004800000 */
[----:B------:R-:W-:Y:S01]  /*4d80*/  @!P0 FSEL R60, R60, -INF , !P3 ;  /* 0xff8000003c3c8808 */ /* 0x000fe20005800000 */
[----:B------:R1:W-:Y:S01]  /*4d90*/  STS [R209+0x10000], R4 ;  /* 0x01000004d1007388 */ /* 0x0003e20000000800 */
[C---:B------:R-:W-:Y:S01]  /*4da0*/  @!P0 ISETP.GE.AND P3, PT, R0.reuse, R103, PT ;  /* 0x000000670000820c */ /* 0x040fe20003f66270 */
[----:B------:R-:W-:Y:S01]  /*4db0*/  MUFU.EX2 R190, R43 ;  /* 0x0000002b00be7308 */ /* 0x000fe20000000800 */
[----:B------:R-:W-:Y:S01]  /*4dc0*/  @!P0 ISETP.GE.AND P1, PT, R0, R100, PT ;  /* 0x000000640000820c */ /* 0x000fe20003f26270 */
[--C-:B------:R-:W-:Y:S01]  /*4dd0*/  FFMA.FTZ R60, R60, UR5, -R108.reuse ;  /* 0x000000053c3c7c23 */ /* 0x100fe2000801086c */
[----:B------:R-:W-:Y:S01]  /*4de0*/  @!P0 ISETP.GE.AND P5, PT, R0, R162, PT ;  /* 0x000000a20000820c */ /* 0x000fe20003fa6270 */
[----:B------:R-:W-:Y:S01]  /*4df0*/  FFMA.FTZ R108, R61, UR5, -R108 ;  /* 0x000000053d6c7c23 */ /* 0x000fe2000801086c */
[----:B--2---:R-:W-:Y:S02]  /*4e00*/  F2FP.BF16.F32.PACK_AB R0, R186, R187 ;  /* 0x000000bbba00723e */ /* 0x004fe400000010ff */
[----:B----4-:R-:W-:Y:S03]  /*4e10*/  F2FP.BF16.F32.PACK_AB R5, R200, R201 ;  /* 0x000000c9c805723e */ /* 0x010fe600000010ff */
[----:B------:R-:W-:Y:S01]  /*4e20*/  MUFU.EX2 R179, R44 ;  /* 0x0000002c00b37308 */ /* 0x000fe20000000800 */
[----:B---3--:R-:W-:Y:S01]  /*4e30*/  F2FP.BF16.F32.PACK_AB R6, R225, R226 ;  /* 0x000000e2e106723e */ /* 0x008fe200000010ff */
[----:B------:R2:W-:Y:S01]  /*4e40*/  STS [R209+0x10400], R0 ;  /* 0x01040000d1007388 */ /* 0x0005e20000000800 */
[----:B------:R-:W-:Y:S02]  /*4e50*/  @!P0 FSEL R64, R64, -INF , !P6 ;  /* 0xff80000040408808 */ /* 0x000fe40007000000 */
[----:B------:R-:W-:Y:S02]  /*4e60*/  @!P0 FSEL R65, R65, -INF , !P5 ;  /* 0xff80000041418808 */ /* 0x000fe40006800000 */
[----:B------:R-:W-:Y:S03]  /*4e70*/  @!P0 FSEL R66, R66, -INF , !P4 ;  /* 0xff80000042428808 */ /* 0x000fe60006000000 */
[----:B------:R-:W3:Y:S01]  /*4e80*/  MUFU.EX2 R178, R45 ;  /* 0x0000002d00b27308 */ /* 0x000ee20000000800 */
[--C-:B------:R-:W-:Y:S01]  /*4e90*/  FFMA.FTZ R64, R64, UR5, -R163.reuse ;  /* 0x0000000540407c23 */ /* 0x100fe200080108a3 */
[----:B------:R-:W-:Y:S01]  /*4ea0*/  FFMA.FTZ R163, R65, UR5, -R163 ;  /* 0x0000000541a37c23 */ /* 0x000fe200080108a3 */
[----:B------:R-:W-:Y:S01]  /*4eb0*/  @!P0 FSEL R67, R67, -INF , !P3 ;  /* 0xff80000043438808 */ /* 0x000fe20005800000 */
[--C-:B------:R-:W-:Y:S01]  /*4ec0*/  FFMA.FTZ R66, R66, UR5, -R109.reuse ;  /* 0x0000000542427c23 */ /* 0x100fe2000801086d */
[----:B------:R-:W-:Y:S02]  /*4ed0*/  @!P0 FSEL R62, R62, -INF , !P2 ;  /* 0xff8000003e3e8808 */ /* 0x000fe40005000000 */
[----:B-1----:R-:W-:Y:S03]  /*4ee0*/  F2FP.BF16.F32.PACK_AB R4, R202, R203 ;  /* 0x000000cbca04723e */ /* 0x002fe600000010ff */
[----:B------:R-:W-:Y:S01]  /*4ef0*/  MUFU.EX2 R185, R46 ;  /* 0x0000002e00b97308 */ /* 0x000fe20000000800 */
[----:B------:R-:W-:Y:S01]  /*4f00*/  FFMA.FTZ R109, R67, UR5, -R109 ;  /* 0x00000005436d7c23 */ /* 0x000fe2000801086d */
[----:B------:R-:W-:Y:S01]  /*4f10*/  @!P0 FSEL R63, R63, -INF , !P1 ;  /* 0xff8000003f3f8808 */ /* 0x000fe20004800000 */
[--C-:B------:R-:W-:Y:S01]  /*4f20*/  FFMA.FTZ R62, R62, UR5, -R101.reuse ;  /* 0x000000053e3e7c23 */ /* 0x100fe20008010865 */
[----:B------:R1:W-:Y:S01]  /*4f30*/  STS [R210+0x12000], R4 ;  /* 0x01200004d2007388 */ /* 0x0003e20000000800 */
[----:B------:R-:W-:Y:S02]  /*4f40*/  IADD3 R104, R154, 0x4000, R104 ;  /* 0x000040009a687810 */ /* 0x000fe40007ffe068 */
[----:B------:R-:W-:Y:S03]  /*4f50*/  FFMA.FTZ R101, R63, UR5, -R101 ;  /* 0x000000053f657c23 */ /* 0x000fe60008010865 */
[----:B------:R-:W4:Y:S01]  /*4f60*/  MUFU.EX2 R184, R47 ;  /* 0x0000002f00b87308 */ /* 0x000f220000000800 */
[----:B---3--:R-:W-:Y:S01]  /*4f70*/  F2FP.BF16.F32.PACK_AB R7, R178, R179 ;  /* 0x000000b3b207723e */ /* 0x008fe200000010ff */
[----:B------:R-:W-:Y:S01]  /*4f80*/  IMAD.IADD R104, R104, 0x1, R155 ;  /* 0x0000000168687824 */ /* 0x000fe200078e029b */
[----:B--2---:R-:W-:Y:S02]  /*4f90*/  F2FP.BF16.F32.PACK_AB R0, R214, R215 ;  /* 0x000000d7d600723e */ /* 0x004fe400000010ff */
[----:B------:R-:W-:Y:S03]  /*4fa0*/  PLOP3.LUT P1, PT, PT, PT, UP3, 0x80, 0x0 ;  /* 0x000000000000781c */ /* 0x000fe60003f2f038 */
[----:B------:R2:W-:Y:S02]  /*4fb0*/  STS [R210+0x12400], R0 ;  /* 0x01240000d2007388 */ /* 0x0005e40000000800 */
[----:B------:R-:W-:Y:S02]  /*4fc0*/  MUFU.EX2 R222, R52 ;  /* 0x0000003400de7308 */ /* 0x000fe40000000800 */
[----:B------:R3:W-:Y:S08]  /*4fd0*/  STS [R209+0x12000], R5 ;  /* 0x01200005d1007388 */ /* 0x0007f00000000800 */
[----:B------:R-:W4:Y:S01]  /*4fe0*/  MUFU.EX2 R221, R53 ;  /* 0x0000003500dd7308 */ /* 0x000f220000000800 */
[----:B-1----:R-:W-:Y:S09]  /*4ff0*/  F2FP.BF16.F32.PACK_AB R4, R212, R213 ;  /* 0x000000d5d404723e */ /* 0x002ff200000010ff */
[----:B------:R-:W-:Y:S01]  /*5000*/  MUFU.EX2 R168, R54 ;  /* 0x0000003600a87308 */ /* 0x000fe20000000800 */
[----:B------:R1:W-:Y:S01]  /*5010*/  STS [R209+0x12400], R4 ;  /* 0x01240004d1007388 */ /* 0x0003e20000000800 */
[----:B--2---:R-:W-:Y:S08]  /*5020*/  F2FP.BF16.F32.PACK_AB R0, R232, R233 ;  /* 0x000000e9e800723e */ /* 0x004ff000000010ff */
[----:B------:R-:W2:Y:S01]  /*5030*/  MUFU.EX2 R167, R55 ;  /* 0x0000003700a77308 */ /* 0x000ea20000000800 */
[----:B---3--:R-:W-:Y:S01]  /*5040*/  F2FP.BF16.F32.PACK_AB R5, R175, R176 ;  /* 0x000000b0af05723e */ /* 0x008fe200000010ff */
[----:B------:R3:W-:Y:S08]  /*5050*/  STS [R211+0x10000], R0 ;  /* 0x01000000d3007388 */ /* 0x0007f00000000800 */
[----:B------:R-:W-:Y:S10]  /*5060*/  MUFU.EX2 R220, R64 ;  /* 0x0000004000dc7308 */ /* 0x000ff40000000800 */
[----:B------:R-:W2:Y:S01]  /*5070*/  MUFU.EX2 R163, R163 ;  /* 0x000000a300a37308 */ /* 0x000ea20000000800 */
[----:B-1----:R-:W-:Y:S05]  /*5080*/  F2FP.BF16.F32.PACK_AB R4, R182, R183 ;  /* 0x000000b7b604723e */ /* 0x002fea00000010ff */
[----:B------:R1:W-:Y:S04]  /*5090*/  STS [R211+0x10400], R4 ;  /* 0x01040004d3007388 */ /* 0x0003e80000000800 */
[----:B------:R-:W-:Y:S01]  /*50a0*/  MUFU.EX2 R112, R108 ;  /* 0x0000006c00707308 */ /* 0x000fe20000000800 */
[----:B------:R4:W-:Y:S01]  /*50b0*/  STS [R208+0x10400], R5 ;  /* 0x01040005d0007388 */ /* 0x0009e20000000800 */
[----:B---3--:R-:W-:Y:S08]  /*50c0*/  F2FP.BF16.F32.PACK_AB R0, R230, R231 ;  /* 0x000000e7e600723e */ /* 0x008ff000000010ff */
[----:B------:R-:W-:Y:S01]  /*50d0*/  MUFU.EX2 R108, R66 ;  /* 0x00000042006c7308 */ /* 0x000fe20000000800 */
[----:B------:R3:W-:Y:S09]  /*50e0*/  STS [R208+0x10000], R0 ;  /* 0x01000000d0007388 */ /* 0x0007f20000000800 */
[----:B------:R-:W-:Y:S01]  /*50f0*/  MUFU.EX2 R109, R109 ;  /* 0x0000006d006d7308 */ /* 0x000fe20000000800 */
[----:B-1----:R-:W-:Y:S09]  /*5100*/  F2FP.BF16.F32.PACK_AB R4, R192, R193 ;  /* 0x000000c1c004723e */ /* 0x002ff200000010ff */
[----:B------:R-:W-:Y:S01]  /*5110*/  MUFU.EX2 R171, R56 ;  /* 0x0000003800ab7308 */ /* 0x000fe20000000800 */
[----:B----4-:R-:W-:Y:S01]  /*5120*/  F2FP.BF16.F32.PACK_AB R5, R196, R197 ;  /* 0x000000c5c405723e */ /* 0x010fe200000010ff */
[----:B------:R1:W-:Y:S08]  /*5130*/  STS [R211+0x12000], R4 ;  /* 0x01200004d3007388 */ /* 0x0003f00000000800 */
[----:B------:R-:W4:Y:S01]  /*5140*/  MUFU.EX2 R115, R57 ;  /* 0x0000003900737308 */ /* 0x000f220000000800 */
[----:B---3--:R-:W-:Y:S05]  /*5150*/  F2FP.BF16.F32.PACK_AB R0, R198, R199 ;  /* 0x000000c7c600723e */ /* 0x008fea00000010ff */
[----:B------:R3:W-:Y:S04]  /*5160*/  STS [R211+0x12400], R0 ;  /* 0x01240000d3007388 */ /* 0x0007e80000000800 */
[----:B------:R-:W-:Y:S01]  /*5170*/  MUFU.EX2 R177, R58 ;  /* 0x0000003a00b17308 */ /* 0x000fe20000000800 */
[----:B------:R4:W-:Y:S09]  /*5180*/  STS [R208+0x12400], R5 ;  /* 0x01240005d0007388 */ /* 0x0009f20000000800 */
[----:B------:R-:W2:Y:S01]  /*5190*/  MUFU.EX2 R172, R59 ;  /* 0x0000003b00ac7308 */ /* 0x000ea20000000800 */
[----:B-1----:R-:W-:Y:S09]  /*51a0*/  F2FP.BF16.F32.PACK_AB R4, R228, R229 ;  /* 0x000000e5e404723e */ /* 0x002ff200000010ff */
[----:B------:R-:W1:Y:S01]  /*51b0*/  MUFU.EX2 R113, R60 ;  /* 0x0000003c00717308 */ /* 0x000e620000000800 */
[----:B---3--:R-:W-:Y:S09]  /*51c0*/  F2FP.BF16.F32.PACK_AB R0, R188, R189 ;  /* 0x000000bdbc00723e */ /* 0x008ff200000010ff */
[----:B------:R-:W-:Y:S01]  /*51d0*/  MUFU.EX2 R162, R62 ;  /* 0x0000003e00a27308 */ /* 0x000fe20000000800 */
[----:B----4-:R-:W-:Y:S01]  /*51e0*/  F2FP.BF16.F32.PACK_AB R5, R169, R170 ;  /* 0x000000aaa905723e */ /* 0x010fe200000010ff */
[----:B------:R3:W-:Y:S04]  /*51f0*/  STS [R208+0x12000], R0 ;  /* 0x01200000d0007388 */ /* 0x0007e80000000800 */
[----:B------:R4:W-:Y:S04]  /*5200*/  STS [R205+0x10000], R4 ;  /* 0x01000004cd007388 */ /* 0x0009e80000000800 */
[----:B------:R-:W1:Y:S01]  /*5210*/  MUFU.EX2 R114, R101 ;  /* 0x0000006500727308 */ /* 0x000e620000000800 */
[----:B---3--:R-:W-:Y:S02]  /*5220*/  F2FP.BF16.F32.PACK_AB R0, R173, R174 ;  /* 0x000000aead00723e */ /* 0x008fe400000010ff */
[----:B----4-:R-:W-:Y:S03]  /*5230*/  F2FP.BF16.F32.PACK_AB R4, R180, R181 ;  /* 0x000000b5b404723e */ /* 0x010fe600000010ff */
[----:B------:R3:W-:Y:S04]  /*5240*/  STS [R205+0x10400], R0 ;  /* 0x01040000cd007388 */ /* 0x0007e80000000800 */
[----:B------:R4:W-:Y:S04]  /*5250*/  STS [R204+0x10000], R6 ;  /* 0x01000006cc007388 */ /* 0x0009e80000000800 */
[----:B------:R2:W-:Y:S04]  /*5260*/  STS [R204+0x10400], R5 ;  /* 0x01040005cc007388 */ /* 0x0005e80000000800 */
[----:B------:R1:W-:Y:S01]  /*5270*/  STS [R205+0x12000], R4 ;  /* 0x01200004cd007388 */ /* 0x0003e20000000800 */
[----:B---3--:R-:W-:Y:S02]  /*5280*/  F2FP.BF16.F32.PACK_AB R0, R190, R191 ;  /* 0x000000bfbe00723e */ /* 0x008fe400000010ff */
[----:B----4-:R-:W-:Y:S03]  /*5290*/  F2FP.BF16.F32.PACK_AB R6, R184, R185 ;  /* 0x000000b9b806723e */ /* 0x010fe600000010ff */
[----:B------:R3:W-:Y:S01]  /*52a0*/  STS [R205+0x12400], R0 ;  /* 0x01240000cd007388 */ /* 0x0007e20000000800 */
[----:B--2---:R-:W-:Y:S03]  /*52b0*/  F2FP.BF16.F32.PACK_AB R5, R221, R222 ;  /* 0x000000dedd05723e */ /* 0x004fe600000010ff */
[----:B------:R2:W-:Y:S01]  /*52c0*/  STS [R204+0x12000], R7 ;  /* 0x01200007cc007388 */ /* 0x0005e20000000800 */
[----:B-1----:R-:W-:Y:S03]  /*52d0*/  F2FP.BF16.F32.PACK_AB R4, R167, R168 ;  /* 0x000000a8a704723e */ /* 0x002fe600000010ff */
[----:B------:R1:W-:Y:S04]  /*52e0*/  STS [R204+0x12400], R6 ;  /* 0x01240006cc007388 */ /* 0x0003e80000000800 */
[----:B------:R4:W-:Y:S04]  /*52f0*/  STS [R207+0x10000], R5 ;  /* 0x01000005cf007388 */ /* 0x0009e80000000800 */
[----:B------:R4:W-:Y:S01]  /*5300*/  STS [R207+0x10400], R4 ;  /* 0x01040004cf007388 */ /* 0x0009e20000000800 */
[----:B---3--:R-:W-:Y:S02]  /*5310*/  F2FP.BF16.F32.PACK_AB R0, R163, R220 ;  /* 0x000000dca300723e */ /* 0x008fe400000010ff */
[----:B--2---:R-:W-:Y:S03]  /*5320*/  F2FP.BF16.F32.PACK_AB R7, R115, R171 ;  /* 0x000000ab7307723e */ /* 0x004fe600000010ff */
[----:B------:R2:W-:Y:S01]  /*5330*/  STS [R206+0x10000], R0 ;  /* 0x01000000ce007388 */ /* 0x0005e20000000800 */
[----:B-1----:R-:W-:Y:S02]  /*5340*/  F2FP.BF16.F32.PACK_AB R6, R172, R177 ;  /* 0x000000b1ac06723e */ /* 0x002fe400000010ff */
[----:B----4-:R-:W-:Y:S02]  /*5350*/  F2FP.BF16.F32.PACK_AB R5, R109, R108 ;  /* 0x0000006c6d05723e */ /* 0x010fe400000010ff */
[----:B------:R-:W-:Y:S03]  /*5360*/  F2FP.BF16.F32.PACK_AB R4, R112, R113 ;  /* 0x000000717004723e */ /* 0x000fe600000010ff */
[----:B------:R-:W-:Y:S04]  /*5370*/  STS [R206+0x10400], R5 ;  /* 0x01040005ce007388 */ /* 0x000fe80000000800 */
[----:B------:R-:W-:Y:S04]  /*5380*/  STS [R207+0x12000], R7 ;  /* 0x01200007cf007388 */ /* 0x000fe80000000800 */
[----:B------:R-:W-:Y:S04]  /*5390*/  STS [R207+0x12400], R6 ;  /* 0x01240006cf007388 */ /* 0x000fe80000000800 */
[----:B------:R-:W-:Y:S01]  /*53a0*/  STS [R206+0x12000], R4 ;  /* 0x01200004ce007388 */ /* 0x000fe20000000800 */
[----:B--2---:R-:W-:Y:S05]  /*53b0*/  F2FP.BF16.F32.PACK_AB R0, R114, R162 ;  /* 0x000000a27200723e */ /* 0x004fea00000010ff */
[----:B------:R-:W-:Y:S04]  /*53c0*/  STS [R206+0x12400], R0 ;  /* 0x01240000ce007388 */ /* 0x000fe80000000800 */
[----:B------:R-:W1:Y:S08]  /*53d0*/  LDSM.16.M88.4 R64, [R154+UR4+0x4000] ;  /* 0x004000049a40783b */ /* 0x000e700008000200 */
[----:B------:R-:W2:Y:S08]  /*53e0*/  LDSM.16.M88.4 R60, [R154+UR4+0x5000] ;  /* 0x005000049a3c783b */ /* 0x000eb00008000200 */
[----:B------:R-:W3:Y:S08]  /*53f0*/  LDSM.16.M88.4 R100, [R104] ;  /* 0x000000006864783b */ /* 0x000ef00000000200 */
[----:B------:R-:W4:Y:S01]  /*5400*/  LDSM.16.M88.4 R104, [R104+0x1000] ;  /* 0x001000006868783b */ /* 0x000f220000000200 */
[-C--:B-1----:R-:W-:Y:S06]  /*5410*/  HMMA.16816.F32.BF16 R4, R64, R116.reuse, RZ ;  /* 0x000000744004723c */ /* 0x082fec00000418ff */
[C---:B--2---:R-:W-:Y:S06]  /*5420*/  HMMA.16816.F32.BF16 R8, R60.reuse, R116, RZ ;  /* 0x000000743c08723c */ /* 0x044fec00000418ff */
[-C--:B------:R-:W-:Y:S06]  /*5430*/  HMMA.16816.F32.BF16 R12, R60, R118.reuse, RZ ;  /* 0x000000763c0c723c */ /* 0x080fec00000418ff */
[C---:B------:R-:W-:Y:S06]  /*5440*/  HMMA.16816.F32.BF16 R16, R64.reuse, R118, RZ ;  /* 0x000000764010723c */ /* 0x040fec00000418ff */
        /* <DEDUP_REMOVED lines=11> */
[----:B------:R-:W-:Y:S06]  /*5500*/  HMMA.16816.F32.BF16 R64, R64, R130, RZ ;  /* 0x000000824040723c */ /* 0x000fec00000418ff */
[-C--:B---3--:R-:W-:Y:S06]  /*5510*/  HMMA.16816.F32.BF16 R4, R100, R132.reuse, R4 ;  /* 0x000000846404723c */ /* 0x088fec0000041804 */
[C---:B----4-:R-:W-:Y:S06]  /*5520*/  HMMA.16816.F32.BF16 R8, R104.reuse, R132, R8 ;  /* 0x000000846808723c */ /* 0x050fec0000041808 */
[-C--:B------:R-:W-:Y:S06]  /*5530*/  HMMA.16816.F32.BF16 R12, R104, R134.reuse, R12 ;  /* 0x00000086680c723c */ /* 0x080fec000004180c */
[C---:B------:R-:W-:Y:S06]  /*5540*/  HMMA.16816.F32.BF16 R16, R100.reuse, R134, R16 ;  /* 0x000000866410723c */ /* 0x040fec0000041810 */
[-C--:B------:R-:W-:Y:S05]  /*5550*/  HMMA.16816.F32.BF16 R20, R100, R136.reuse, R20 ;  /* 0x000000886414723c */ /* 0x080fea0000041814 */
[C---:B------:R-:W-:Y:S01]  /*5560*/  FADD.FTZ R4, -R165.reuse, R4 ;  /* 0x00000004a5047221 */ /* 0x040fe20000010100 */
[C---:B------:R-:W-:Y:S05]  /*5570*/  HMMA.16816.F32.BF16 R24, R104.reuse, R136, R24 ;  /* 0x000000886818723c */ /* 0x040fea0000041818 */
[C---:B------:R-:W-:Y:S01]  /*5580*/  FADD.FTZ R0, -R165.reuse, R5 ;  /* 0x00000005a5007221 */ /* 0x040fe20000010100 */
[-C--:B------:R-:W-:Y:S05]  /*5590*/  HMMA.16816.F32.BF16 R28, R104, R138.reuse, R28 ;  /* 0x0000008a681c723c */ /* 0x080fea000004181c */
[----:B------:R-:W-:Y:S01]  /*55a0*/  FMUL.FTZ R0, R238, R0 ;  /* 0x00000000ee007220 */ /* 0x000fe20000410000 */
[C---:B------:R-:W-:Y:S05]  /*55b0*/  HMMA.16816.F32.BF16 R32, R100.reuse, R138, R32 ;  /* 0x0000008a6420723c */ /* 0x040fea0000041820 */
[----:B------:R-:W-:Y:S01]  /*55c0*/  FADD.FTZ R6, -R164, R6 ;  /* 0x00000006a4067221 */ /* 0x000fe20000010100 */
[-C--:B------:R-:W-:Y:S05]  /*55d0*/  HMMA.16816.F32.BF16 R36, R100, R140.reuse, R36 ;  /* 0x0000008c6424723c */ /* 0x080fea0000041824 */
[C---:B------:R-:W-:Y:S01]  /*55e0*/  FADD.FTZ R5, -R165.reuse, R20 ;  /* 0x00000014a5057221 */ /* 0x040fe20000010100 */
[C---:B------:R-:W-:Y:S05]  /*55f0*/  HMMA.16816.F32.BF16 R40, R104.reuse, R140, R40 ;  /* 0x0000008c6828723c */ /* 0x040fea0000041828 */
[----:B------:R-:W-:Y:S01]  /*5600*/  FADD.FTZ R21, -R165, R21 ;  /* 0x00000015a5157221 */ /* 0x000fe20000010100 */
[-C--:B------:R-:W-:Y:S05]  /*5610*/  HMMA.16816.F32.BF16 R44, R104, R142.reuse, R44 ;  /* 0x0000008e682c723c */ /* 0x080fea000004182c */
[----:B------:R-:W-:Y:S01]  /*5620*/  FMUL.FTZ R5, R233, R5 ;  /* 0x00000005e9057220 */ /* 0x000fe20000410000 */
[C---:B------:R-:W-:Y:S05]  /*5630*/  HMMA.16816.F32.BF16 R48, R100.reuse, R142, R48 ;  /* 0x0000008e6430723c */ /* 0x040fea0000041830 */
[C---:B------:R-:W-:Y:S01]  /*5640*/  FADD.FTZ R32, -R165.reuse, R32 ;  /* 0x00000020a5207221 */ /* 0x040fe20000010100 */
[-C--:B------:R-:W-:Y:S05]  /*5650*/  HMMA.16816.F32.BF16 R52, R100, R144.reuse, R52 ;  /* 0x000000906434723c */ /* 0x080fea0000041834 */
[C---:B------:R-:W-:Y:S01]  /*5660*/  FADD.FTZ R37, -R165.reuse, R37 ;  /* 0x00000025a5257221 */ /* 0x040fe20000010100 */
[C---:B------:R-:W-:Y:S05]  /*5670*/  HMMA.16816.F32.BF16 R56, R104.reuse, R144, R56 ;  /* 0x000000906838723c */ /* 0x040fea0000041838 */
[----:B------:R-:W-:Y:S01]  /*5680*/  FMUL.FTZ R37, R228, R37 ;  /* 0x00000025e4257220 */ /* 0x000fe20000410000 */
[-C--:B------:R-:W-:Y:S05]  /*5690*/  HMMA.16816.F32.BF16 R60, R104, R146.reuse, R60 ;  /* 0x00000092683c723c */ /* 0x080fea000004183c */
[----:B------:R-:W-:Y:S01]  /*56a0*/  FADD.FTZ R7, -R164, R7 ;  /* 0x00000007a4077221 */ /* 0x000fe20000010100 */
[----:B------:R-:W-:Y:S05]  /*56b0*/  HMMA.16816.F32.BF16 R64, R100, R146, R64 ;  /* 0x000000926440723c */ /* 0x000fea0000041840 */
[----:B------:R-:W-:Y:S02]  /*56c0*/  FADD.FTZ R20, -R165, R48 ;  /* 0x00000030a5147221 */ /* 0x000fe40000010100 */
[----:B------:R-:W-:Y:S01]  /*56d0*/  FMUL.FTZ R101, R239, R4 ;  /* 0x00000004ef657220 */ /* 0x000fe20000410000 */
[C---:B------:R-:W-:Y:S03]  /*56e0*/  FADD.FTZ R4, -R165.reuse, R16 ;  /* 0x00000010a5047221 */ /* 0x040fe60000010100 */
[----:B------:R-:W-:Y:S01]  /*56f0*/  FADD.FTZ R16, -R165, R17 ;  /* 0x00000011a5107221 */ /* 0x000fe20000010100 */
[----:B------:R-:W-:Y:S01]  /*5700*/  F2FP.BF16.F32.PACK_AB R0, R0, R101 ;  /* 0x000000650000723e */ /* 0x000fe200000010ff */
[----:B------:R-:W-:Y:S01]  /*5710*/  FMUL.FTZ R4, R237, R4 ;  /* 0x00000004ed047220 */ /* 0x000fe20000410000 */
[----:B------:R-:W-:Y:S01]  /*5720*/  FMUL.FTZ R100, R232, R21 ;  /* 0x00000015e8647220 */ /* 0x000fe20000410000 */
[----:B------:R-:W-:Y:S01]  /*5730*/  FMUL.FTZ R16, R236, R16 ;  /* 0x00000010ec107220 */ /* 0x000fe20000410000 */
[----:B------:R-:W-:Y:S01]  /*5740*/  FADD.FTZ R21, -R165, R33 ;  /* 0x00000021a5157221 */ /* 0x000fe20000010100 */
[----:B------:R-:W-:Y:S01]  /*5750*/  FMUL.FTZ R101, R231, R32 ;  /* 0x00000020e7657220 */ /* 0x000fe20000410000 */
[C---:B------:R-:W-:Y:S01]  /*5760*/  FADD.FTZ R17, -R165.reuse, R36 ;  /* 0x00000024a5117221 */ /* 0x040fe20000010100 */
[----:B------:R-:W-:Y:S01]  /*5770*/  F2FP.BF16.F32.PACK_AB R100, R100, R5 ;  /* 0x000000056464723e */ /* 0x000fe200000010ff */
[C---:B------:R-:W-:Y:S01]  /*5780*/  FADD.FTZ R36, -R165.reuse, R49 ;  /* 0x00000031a5247221 */ /* 0x040fe20000010100 */
[----:B------:R-:W-:Y:S01]  /*5790*/  F2FP.BF16.F32.PACK_AB R16, R16, R4 ;  /* 0x000000041010723e */ /* 0x000fe200000010ff */
[C---:B------:R-:W-:Y:S01]  /*57a0*/  FADD.FTZ R4, -R165.reuse, R52 ;  /* 0x00000034a5047221 */ /* 0x040fe20000010100 */
[C---:B------:R-:W-:Y:S01]  /*57b0*/  FADD.FTZ R33, -R165.reuse, R53 ;  /* 0x00000035a5217221 */ /* 0x040fe20000010100 */
[C---:B------:R-:W-:Y:S01]  /*57c0*/  FADD.FTZ R5, -R165.reuse, R64 ;  /* 0x00000040a5057221 */ /* 0x040fe20000010100 */
[----:B------:R-:W-:Y:S01]  /*57d0*/  FADD.FTZ R32, -R165, R65 ;  /* 0x00000041a5207221 */ /* 0x000fe20000010100 */
[----:B------:R-:W-:Y:S01]  /*57e0*/  FMUL.FTZ R21, R230, R21 ;  /* 0x00000015e6157220 */ /* 0x000fe20000410000 */
[----:B------:R-:W-:Y:S01]  /*57f0*/  FMUL.FTZ R17, R229, R17 ;  /* 0x00000011e5117220 */ /* 0x000fe20000410000 */
[----:B------:R-:W-:Y:S01]  /*5800*/  FMUL.FTZ R20, R226, R20 ;  /* 0x00000014e2147220 */ /* 0x000fe20000410000 */
[----:B------:R-:W-:Y:S01]  /*5810*/  FMUL.FTZ R36, R225, R36 ;  /* 0x00000024e1247220 */ /* 0x000fe20000410000 */
[----:B------:R-:W-:Y:S01]  /*5820*/  FMUL.FTZ R4, R222, R4 ;  /* 0x00000004de047220 */ /* 0x000fe20000410000 */
[----:B------:R-:W-:Y:S01]  /*5830*/  F2FP.BF16.F32.PACK_AB R48, R21, R101 ;  /* 0x000000651530723e */ /* 0x000fe200000010ff */
[----:B------:R-:W-:Y:S01]  /*5840*/  FMUL.FTZ R33, R221, R33 ;  /* 0x00000021dd217220 */ /* 0x000fe20000410000 */
[----:B------:R-:W-:Y:S01]  /*5850*/  F2FP.BF16.F32.PACK_AB R37, R37, R17 ;  /* 0x000000112525723e */ /* 0x000fe200000010ff */
[----:B------:R-:W-:Y:S01]  /*5860*/  FMUL.FTZ R5, R220, R5 ;  /* 0x00000005dc057220 */ /* 0x000fe20000410000 */
[----:B------:R-:W-:Y:S01]  /*5870*/  F2FP.BF16.F32.PACK_AB R36, R36, R20 ;  /* 0x000000142424723e */ /* 0x000fe200000010ff */
[----:B------:R-:W-:Y:S01]  /*5880*/  FMUL.FTZ R32, R163, R32 ;  /* 0x00000020a3207220 */ /* 0x000fe20000410000 */
[----:B------:R-:W-:Y:S04]  /*5890*/  F2FP.BF16.F32.PACK_AB R33, R33, R4 ;  /* 0x000000042121723e */ /* 0x000fe800000010ff */
[----:B------:R-:W-:Y:S01]  /*58a0*/  F2FP.BF16.F32.PACK_AB R32, R32, R5 ;  /* 0x000000052020723e */ /* 0x000fe200000010ff */
[----:B------:R-:W-:Y:S06]  /*58b0*/  @!P1 BRA `(.L_x_32) ;  /* 0x0000000000849947 */ /* 0x000fec0003800000 */
[----:B------:R-:W1:Y:S01]  /*58c0*/  LDC R20, c[0x0][0x240] ;  /* 0x00009000ff147b82 */ /* 0x000e620000000800 */
[----:B------:R-:W-:Y:S01]  /*58d0*/  ISETP.GE.AND P2, PT, R234, UR36, PT ;  /* 0x00000024ea007c0c */ /* 0x000fe2000bf46270 */
[----:B------:R-:W-:Y:S04]  /*58e0*/  ULOP3.LUT UR10, UR6, 0x1, URZ, 0xc0, !UPT ;  /* 0x00000001060a7892 */ /* 0x000fe8000f8ec03f */
[----:B------:R-:W-:Y:S04]  /*58f0*/  UISETP.NE.U32.AND UP0, UPT, UR10, 0x1, UPT ;  /* 0x000000010a00788c */ /* 0x000fe8000bf05070 */
[----:B------:R-:W-:Y:S04]  /*5900*/  USEL UR10, UR60, 0x2000, !UP0 ;  /* 0x000020003c0a7887 */ /* 0x000fe8000c000000 */
[----:B------:R-:W2:Y:S02]  /*5910*/  @!P2 LDC R17, c[0x0][0x244] ;  /* 0x00009100ff11ab82 */ /* 0x000ea40000000800 */
[----:B------:R-:W-:Y:S01]  /*5920*/  VIADD R166, R166, UR10 ;  /* 0x0000000aa6a67c36 */ /* 0x000fe20008000000 */
[----:B------:R-:W-:Y:S01]  /*5930*/  IADD3 R148, R148, UR10, RZ ;  /* 0x0000000a94947c10 */ /* 0x000fe2000fffe0ff */
[----:B------:R-:W-:Y:S03]  /*5940*/  VIADD R227, R227, UR10 ;  /* 0x0000000ae3e37c36 */ /* 0x000fe60008000000 */
[----:B------:R3:W-:Y:S04]  /*5950*/  @P2 STS [R166], RZ ;  /* 0x000000ffa6002388 */ /* 0x0007e80000000800 */
[----:B------:R3:W-:Y:S04]  /*5960*/  @P2 STS [R166+0x4], RZ ;  /* 0x000004ffa6002388 */ /* 0x0007e80000000800 */
[----:B------:R3:W-:Y:S04]  /*5970*/  @P2 STS [R166+0x8], RZ ;  /* 0x000008ffa6002388 */ /* 0x0007e80000000800 */
[----:B------:R3:W-:Y:S01]  /*5980*/  @P2 STS [R166+0xc], RZ ;  /* 0x00000cffa6002388 */ /* 0x0007e20000000800 */
[----:B-1----:R-:W-:Y:S05]  /*5990*/  IMAD.U32 R4, R20, -0x80, RZ ;  /* 0xffffff8014047824 */ /* 0x002fea00078e00ff */
[C---:B------:R-:W-:Y:S04]  /*59a0*/  LEA R5, P0, R4.reuse, R218, 0x1 ;  /* 0x000000da04057211 */ /* 0x040fe800078008ff */
[----:B------:R-:W-:Y:S02]  /*59b0*/  LEA.HI.X.SX32 R4, R4, R219, 0x1, P0 ;  /* 0x000000db04047211 */ /* 0x000fe400000f0eff */
[----:B------:R-:W-:Y:S03]  /*59c0*/  MOV R218, R5 ;  /* 0x0000000500da7202 */ /* 0x000fe60000000f00 */
[----:B------:R-:W-:Y:S01]  /*59d0*/  IMAD.MOV.U32 R219, RZ, RZ, R4 ;  /* 0x000000ffffdb7224 */ /* 0x000fe200078e0004 */
[C---:B------:R-:W-:Y:S04]  /*59e0*/  @!P2 LEA R4, P0, R20.reuse, R218, 0x7 ;  /* 0x000000da1404a211 */ /* 0x040fe800078038ff */
[----:B------:R-:W-:Y:S01]  /*59f0*/  @!PT LDS RZ, [RZ] ;  /* 0x00000000fffff984 */ /* 0x000fe20000000800 */
[----:B------:R-:W-:Y:S01]  /*5a00*/  @!PT LDS RZ, [RZ] ;  /* 0x00000000fffff984 */ /* 0x000fe20000000800 */
[----:B------:R-:W-:Y:S01]  /*5a10*/  @!PT LDS RZ, [RZ] ;  /* 0x00000000fffff984 */ /* 0x000fe20000000800 */
[----:B------:R3:W-:Y:S01]  /*5a20*/  @!P2 LDGSTS.E.BYPASS.LTC128B.128 [R227], desc[UR8][R218.64] ;  /* 0x00000000dae3afae */ /* 0x0007e2000b901d48 */
[----:B--2---:R-:W-:Y:S03]  /*5a30*/  @!P2 LEA.HI.X R5, R20, R219, R17, 0x7, P0 ;  /* 0x000000db1405a211 */ /* 0x004fe600000f3c11 */
[----:B------:R3:W-:Y:S04]  /*5a40*/  @P2 STS [R166+0x1000], RZ ;  /* 0x001000ffa6002388 */ /* 0x0007e80000000800 */
[----:B------:R3:W-:Y:S04]  /*5a50*/  @P2 STS [R166+0x1004], RZ ;  /* 0x001004ffa6002388 */ /* 0x0007e80000000800 */
[----:B------:R3:W-:Y:S04]  /*5a60*/  @P2 STS [R166+0x1008], RZ ;  /* 0x001008ffa6002388 */ /* 0x0007e80000000800 */
[----:B------:R3:W-:Y:S04]  /*5a70*/  @P2 STS [R166+0x100c], RZ ;  /* 0x00100cffa6002388 */ /* 0x0007e80000000800 */
[----:B------:R-:W-:Y:S01]  /*5a80*/  @!PT LDS RZ, [RZ] ;  /* 0x00000000fffff984 */ /* 0x000fe20000000800 */
[----:B------:R-:W-:Y:S01]  /*5a90*/  @!PT LDS RZ, [RZ] ;  /* 0x00000000fffff984 */ /* 0x000fe20000000800 */
[----:B------:R-:W-:Y:S01]  /*5aa0*/  @!PT LDS RZ, [RZ] ;  /* 0x00000000fffff984 */ /* 0x000fe20000000800 */
[----:B------:R3:W-:Y:S04]  /*5ab0*/  @!P2 LDGSTS.E.BYPASS.LTC128B.128 [R227+0x1000], desc[UR8][R4.64] ;  /* 0x0100000004e3afae */ /* 0x0007e8000b901d48 */
[----:B------:R-:W0:Y:S02]  /*5ac0*/  LDGDEPBAR ;  /* 0x00000000000079af */ /* 0x000e240000000000 */
.L_x_32:
[----:B------:R1:W-:Y:S01]  /*5ad0*/  STS [R210+0x8000], R0 ;  /* 0x00800000d2007388 */ /* 0x0003e20000000800 */
[----:B------:R-:W-:Y:S01]  /*5ae0*/  FMUL.FTZ R6, R195, R6 ;  /* 0x00000006c3067220 */ /* 0x000fe20000410000 */
[----:B---3--:R-:W-:Y:S01]  /*5af0*/  FMUL.FTZ R4, R194, R7 ;  /* 0x00000007c2047220 */ /* 0x008fe20000410000 */
[C---:B------:R-:W-:Y:S01]  /*5b00*/  FADD.FTZ R19, -R164.reuse, R19 ;  /* 0x00000013a4137221 */ /* 0x040fe20000010100 */
[----:B------:R-:W-:Y:S01]  /*5b10*/  FADD.FTZ R18, -R164, R18 ;  /* 0x00000012a4127221 */ /* 0x000fe20000010100 */
[C---:B-----5:R-:W-:Y:S01]  /*5b20*/  FADD.FTZ R12, -R111.reuse, R12 ;  /* 0x0000000c6f0c7221 */ /* 0x060fe20000010100 */
[C---:B------:R-:W-:Y:S01]  /*5b30*/  FADD.FTZ R13, -R111.reuse, R13 ;  /* 0x0000000d6f0d7221 */ /* 0x040fe20000010100 */
[----:B------:R-:W-:Y:S01]  /*5b40*/  F2FP.BF16.F32.PACK_AB R4, R4, R6 ;  /* 0x000000060404723e */ /* 0x000fe200000010ff */
[C---:B------:R-:W-:Y:S01]  /*5b50*/  FADD.FTZ R15, -R110.reuse, R15 ;  /* 0x0000000f6e0f7221 */ /* 0x040fe20000010100 */
[----:B------:R-:W-:Y:S01]  /*5b60*/  FADD.FTZ R25, -R111, R25 ;  /* 0x000000196f197221 */ /* 0x000fe20000010100 */
[----:B------:R-:W-:Y:S01]  /*5b70*/  FADD.FTZ R27, -R110, R27 ;  /* 0x0000001b6e1b7221 */ /* 0x000fe20000010100 */
[----:B------:R-:W-:Y:S01]  /*5b80*/  FMUL.FTZ R18, R187, R18 ;  /* 0x00000012bb127220 */ /* 0x000fe20000410000 */
[----:B------:R2:W-:Y:S01]  /*5b90*/  STS [R210+0x8400], R4 ;  /* 0x00840004d2007388 */ /* 0x0005e20000000800 */
[----:B------:R-:W-:Y:S01]  /*5ba0*/  FMUL.FTZ R12, R201, R12 ;  /* 0x0000000cc90c7220 */ /* 0x000fe20000410000 */
[----:B------:R-:W-:Y:S01]  /*5bb0*/  FMUL.FTZ R13, R200, R13 ;  /* 0x0000000dc80d7220 */ /* 0x000fe20000410000 */
[C---:B------:R-:W-:Y:S01]  /*5bc0*/  FADD.FTZ R8, -R111.reuse, R8 ;  /* 0x000000086f087221 */ /* 0x040fe20000010100 */
[----:B------:R-:W-:Y:S01]  /*5bd0*/  STS [R209+0x8000], R16 ;  /* 0x00800010d1007388 */ /* 0x000fe20000000800 */
[----:B------:R-:W-:Y:S01]  /*5be0*/  FADD.FTZ R9, -R111, R9 ;  /* 0x000000096f097221 */ /* 0x000fe20000010100 */
[C---:B------:R-:W-:Y:S01]  /*5bf0*/  FADD.FTZ R10, -R110.reuse, R10 ;  /* 0x0000000a6e0a7221 */ /* 0x040fe20000010100 */
[----:B------:R-:W-:Y:S01]  /*5c00*/  FMUL.FTZ R8, R203, R8 ;  /* 0x00000008cb087220 */ /* 0x000fe20000410000 */
[----:B------:R-:W-:Y:S01]  /*5c10*/  FADD.FTZ R14, -R110, R14 ;  /* 0x0000000e6e0e7221 */ /* 0x000fe20000010100 */
[----:B------:R-:W-:Y:S01]  /*5c20*/  FMUL.FTZ R9, R202, R9 ;  /* 0x00000009ca097220 */ /* 0x000fe20000410000 */
[----:B------:R-:W-:Y:S01]  /*5c30*/  FMUL.FTZ R10, R215, R10 ;  /* 0x0000000ad70a7220 */ /* 0x000fe20000410000 */
[C---:B------:R-:W-:Y:S01]  /*5c40*/  FADD.FTZ R22, -R164.reuse, R22 ;  /* 0x00000016a4167221 */ /* 0x040fe20000010100 */
[----:B------:R-:W-:Y:S01]  /*5c50*/  FADD.FTZ R23, -R164, R23 ;  /* 0x00000017a4177221 */ /* 0x000fe20000010100 */
[----:B-1----:R-:W-:Y:S01]  /*5c60*/  FMUL.FTZ R0, R186, R19 ;  /* 0x00000013ba007220 */ /* 0x002fe20000410000 */
[----:B------:R-:W-:Y:S01]  /*5c70*/  F2FP.BF16.F32.PACK_AB R19, R13, R12 ;  /* 0x0000000c0d13723e */ /* 0x000fe200000010ff */
[----:B------:R-:W-:Y:S01]  /*5c80*/  FADD.FTZ R12, -R111, R57 ;  /* 0x000000396f0c7221 */ /* 0x000fe20000010100 */
[----:B------:R-:W-:Y:S01]  /*5c90*/  FMUL.FTZ R14, R213, R14 ;  /* 0x0000000ed50e7220 */ /* 0x000fe20000410000 */
[----:B------:R-:W-:Y:S01]  /*5ca0*/  FMUL.FTZ R22, R183, R22 ;  /* 0x00000016b7167220 */ /* 0x000fe20000410000 */
[----:B------:R-:W-:Y:S01]  /*5cb0*/  F2FP.BF16.F32.PACK_AB R0, R0, R18 ;  /* 0x000000120000723e */ /* 0x000fe200000010ff */
[----:B------:R-:W-:Y:S01]  /*5cc0*/  FMUL.FTZ R18, R192, R25 ;  /* 0x00000019c0127220 */ /* 0x000fe20000410000 */
[----:B------:R-:W-:Y:S01]  /*5cd0*/  FMUL.FTZ R12, R115, R12 ;  /* 0x0000000c730c7220 */ /* 0x000fe20000410000 */
[----:B------:R-:W-:Y:S01]  /*5ce0*/  FMUL.FTZ R23, R182, R23 ;  /* 0x00000017b6177220 */ /* 0x000fe20000410000 */
[C---:B------:R-:W-:Y:S01]  /*5cf0*/  FADD.FTZ R24, -R111.reuse, R24 ;  /* 0x000000186f187221 */ /* 0x040fe20000010100 */
[----:B------:R1:W-:Y:S01]  /*5d00*/  STS [R209+0x8400], R0 ;  /* 0x00840000d1007388 */ /* 0x0003e20000000800 */
[C---:B------:R-:W-:Y:S01]  /*5d10*/  FADD.FTZ R34, -R164.reuse, R34 ;  /* 0x00000022a4227221 */ /* 0x040fe20000010100 */
[----:B--2---:R-:W-:Y:S01]  /*5d20*/  FADD.FTZ R4, -R111, R56 ;  /* 0x000000386f047221 */ /* 0x004fe20000010100 */
[C---:B------:R-:W-:Y:S01]  /*5d30*/  FADD.FTZ R35, -R164.reuse, R35 ;  /* 0x00000023a4237221 */ /* 0x040fe20000010100 */
[C---:B------:R-:W-:Y:S01]  /*5d40*/  FADD.FTZ R17, -R164.reuse, R54 ;  /* 0x00000036a4117221 */ /* 0x040fe20000010100 */
[C---:B------:R-:W-:Y:S01]  /*5d50*/  FADD.FTZ R7, -R164.reuse, R55 ;  /* 0x00000037a4077221 */ /* 0x040fe20000010100 */
[----:B------:R-:W-:Y:S01]  /*5d60*/  FMUL.FTZ R4, R171, R4 ;  /* 0x00000004ab047220 */ /* 0x000fe20000410000 */
[C---:B------:R-:W-:Y:S01]  /*5d70*/  FADD.FTZ R6, -R164.reuse, R66 ;  /* 0x00000042a4067221 */ /* 0x040fe20000010100 */
[----:B------:R-:W-:Y:S01]  /*5d80*/  FADD.FTZ R5, -R164, R67 ;  /* 0x00000043a4057221 */ /* 0x000fe20000010100 */
[----:B------:R-:W-:Y:S01]  /*5d90*/  F2FP.BF16.F32.PACK_AB R23, R23, R22 ;  /* 0x000000161717723e */ /* 0x000fe200000010ff */
[----:B------:R-:W-:Y:S01]  /*5da0*/  FMUL.FTZ R34, R176, R34 ;  /* 0x00000022b0227220 */ /* 0x000fe20000410000 */
[----:B------:R-:W-:Y:S01]  /*5db0*/  F2FP.BF16.F32.PACK_AB R12, R12, R4 ;  /* 0x000000040c0c723e */ /* 0x000fe200000010ff */
[C---:B------:R-:W-:Y:S01]  /*5dc0*/  FADD.FTZ R4, -R110.reuse, R11 ;  /* 0x0000000b6e047221 */ /* 0x040fe20000010100 */
[----:B------:R-:W-:Y:S01]  /*5dd0*/  FMUL.FTZ R22, R175, R35 ;  /* 0x00000023af167220 */ /* 0x000fe20000410000 */
[----:B------:R-:W-:Y:S01]  /*5de0*/  FADD.FTZ R26, -R110, R26 ;  /* 0x0000001a6e1a7221 */ /* 0x000fe20000010100 */
[----:B------:R-:W-:Y:S01]  /*5df0*/  FMUL.FTZ R17, R168, R17 ;  /* 0x00000011a8117220 */ /* 0x000fe20000410000 */
        /* <DEDUP_REMOVED lines=8> */
[----:B------:R-:W-:Y:S01]  /*5e80*/  FADD.FTZ R28, -R111, R28 ;  /* 0x0000001c6f1c7221 */ /* 0x000fe20000010100 */
[----:B-1----:R-:W-:Y:S01]  /*5e90*/  F2FP.BF16.F32.PACK_AB R0, R9, R8 ;  /* 0x000000080900723e */ /* 0x002fe200000010ff */
[----:B------:R-:W-:Y:S01]  /*5ea0*/  STS [R210+0xa400], R10 ;  /* 0x00a4000ad2007388 */ /* 0x000fe20000000800 */
[----:B------:R-:W-:Y:S01]  /*5eb0*/  FMUL.FTZ R9, R212, R15 ;  /* 0x0000000fd4097220 */ /* 0x000fe20000410000 */
[----:B------:R-:W-:Y:S01]  /*5ec0*/  FMUL.FTZ R8, R198, R27 ;  /* 0x0000001bc6087220 */ /* 0x000fe20000410000 */
[----:B------:R-:W-:Y:S01]  /*5ed0*/  F2FP.BF16.F32.PACK_AB R21, R7, R17 ;  /* 0x000000110715723e */ /* 0x000fe200000010ff */
[----:B------:R1:W-:Y:S01]  /*5ee0*/  STS [R210+0xa000], R0 ;  /* 0x00a00000d2007388 */ /* 0x0003e20000000800 */
[----:B------:R-:W-:Y:S01]  /*5ef0*/  F2FP.BF16.F32.PACK_AB R20, R5, R6 ;  /* 0x000000060514723e */ /* 0x000fe200000010ff */
[----:B------:R-:W-:Y:S01]  /*5f00*/  FMUL.FTZ R28, R189, R28 ;  /* 0x0000001cbd1c7220 */ /* 0x000fe20000410000 */
[----:B------:R-:W-:Y:S01]  /*5f10*/  F2FP.BF16.F32.PACK_AB R9, R9, R14 ;  /* 0x0000000e0909723e */ /* 0x000fe200000010ff */
[----:B------:R-:W-:Y:S01]  /*5f20*/  STS [R209+0xa000], R19 ;  /* 0x00a00013d1007388 */ /* 0x000fe20000000800 */
[----:B------:R-:W-:Y:S01]  /*5f30*/  F2FP.BF16.F32.PACK_AB R18, R18, R24 ;  /* 0x000000181212723e */ /* 0x000fe200000010ff */
[----:B------:R-:W-:Y:S01]  /*5f40*/  FADD.FTZ R29, -R111, R29 ;  /* 0x0000001d6f1d7221 */ /* 0x000fe20000010100 */
[----:B------:R-:W-:Y:S01]  /*5f50*/  F2FP.BF16.F32.PACK_AB R8, R8, R26 ;  /* 0x0000001a0808723e */ /* 0x000fe200000010ff */
[----:B------:R-:W-:Y:S01]  /*5f60*/  STS [R209+0xa400], R9 ;  /* 0x00a40009d1007388 */ /* 0x000fe20000000800 */
[C---:B------:R-:W-:Y:S01]  /*5f70*/  FADD.FTZ R30, -R110.reuse, R30 ;  /* 0x0000001e6e1e7221 */ /* 0x040fe20000010100 */
[----:B------:R-:W-:Y:S01]  /*5f80*/  FADD.FTZ R31, -R110, R31 ;  /* 0x0000001f6e1f7221 */ /* 0x000fe20000010100 */
[----:B------:R-:W-:Y:S01]  /*5f90*/  FMUL.FTZ R17, R188, R29 ;  /* 0x0000001dbc117220 */ /* 0x000fe20000410000 */
[----:B------:R-:W-:Y:S01]  /*5fa0*/  STS [R211+0x8000], R100 ;  /* 0x00800064d3007388 */ /* 0x000fe20000000800 */
[----:B------:R-:W-:Y:S01]  /*5fb0*/  FMUL.FTZ R30, R197, R30 ;  /* 0x0000001ec51e7220 */ /* 0x000fe20000410000 */
[----:B------:R-:W-:Y:S01]  /*5fc0*/  FMUL.FTZ R6, R196, R31 ;  /* 0x0000001fc4067220 */ /* 0x000fe20000410000 */
[----:B------:R-:W-:Y:S01]  /*5fd0*/  FADD.FTZ R40, -R111, R40 ;  /* 0x000000286f287221 */ /* 0x000fe20000010100 */
[----:B------:R-:W-:Y:S01]  /*5fe0*/  STS [R211+0x8400], R23 ;  /* 0x00840017d3007388 */ /* 0x000fe20000000800 */
[C---:B------:R-:W-:Y:S01]  /*5ff0*/  FADD.FTZ R38, -R164.reuse, R38 ;  /* 0x00000026a4267221 */ /* 0x040fe20000010100 */
[----:B------:R-:W-:Y:S01]  /*6000*/  FADD.FTZ R39, -R164, R39 ;  /* 0x00000027a4277221 */ /* 0x000fe20000010100 */
[----:B------:R-:W-:Y:S01]  /*6010*/  F2FP.BF16.F32.PACK_AB R17, R17, R28 ;  /* 0x0000001c1111723e */ /* 0x000fe200000010ff */
[----:B------:R-:W-:Y:S01]  /*6020*/  STS [R208+0x8000], R48 ;  /* 0x00800030d0007388 */ /* 0x000fe20000000800 */
[----:B------:R-:W-:Y:S01]  /*6030*/  F2FP.BF16.F32.PACK_AB R6, R6, R30 ;  /* 0x0000001e0606723e */ /* 0x000fe200000010ff */
[----:B------:R-:W-:Y:S01]  /*6040*/  FMUL.FTZ R40, R181, R40 ;  /* 0x00000028b5287220 */ /* 0x000fe20000410000 */
[----:B------:R-:W-:Y:S01]  /*6050*/  FMUL.FTZ R38, R174, R38 ;  /* 0x00000026ae267220 */ /* 0x000fe20000410000 */
[----:B------:R-:W-:Y:S01]  /*6060*/  STS [R208+0x8400], R22 ;  /* 0x00840016d0007388 */ /* 0x000fe20000000800 */
[----:B------:R-:W-:Y:S01]  /*6070*/  FMUL.FTZ R39, R173, R39 ;  /* 0x00000027ad277220 */ /* 0x000fe20000410000 */
[C---:B------:R-:W-:Y:S01]  /*6080*/  FADD.FTZ R50, -R164.reuse, R50 ;  /* 0x00000032a4327221 */ /* 0x040fe20000010100 */
[----:B------:R-:W-:Y:S01]  /*6090*/  FADD.FTZ R51, -R164, R51 ;  /* 0x00000033a4337221 */ /* 0x000fe20000010100 */
[----:B------:R-:W-:Y:S01]  /*60a0*/  STS [R211+0xa000], R18 ;  /* 0x00a00012d3007388 */ /* 0x000fe20000000800 */
[----:B------:R-:W-:Y:S01]  /*60b0*/  FADD.FTZ R41, -R111, R41 ;  /* 0x000000296f297221 */ /* 0x000fe20000010100 */
[----:B------:R-:W-:Y:S01]  /*60c0*/  FMUL.FTZ R50, R170, R50 ;  /* 0x00000032aa327220 */ /* 0x000fe20000410000 */
[----:B------:R-:W-:Y:S01]  /*60d0*/  FMUL.FTZ R51, R169, R51 ;  /* 0x00000033a9337220 */ /* 0x000fe20000410000 */
[----:B------:R-:W-:Y:S01]  /*60e0*/  STS [R211+0xa400], R8 ;  /* 0x00a40008d3007388 */ /* 0x000fe20000000800 */
[C---:B------:R-:W-:Y:S01]  /*60f0*/  FADD.FTZ R42, -R110.reuse, R42 ;  /* 0x0000002a6e2a7221 */ /* 0x040fe20000010100 */
[----:B------:R-:W-:Y:S01]  /*6100*/  FADD.FTZ R43, -R110, R43 ;  /* 0x0000002b6e2b7221 */ /* 0x000fe20000010100 */
[----:B------:R-:W-:Y:S01]  /*6110*/  F2FP.BF16.F32.PACK_AB R38, R39, R38 ;  /* 0x000000262726723e */ /* 0x000fe200000010ff */
[----:B------:R-:W-:Y:S01]  /*6120*/  STS [R208+0xa000], R17 ;  /* 0x00a00011d0007388 */ /* 0x000fe20000000800 */
[----:B------:R-:W-:Y:S01]  /*6130*/  FMUL.FTZ R16, R180, R41 ;  /* 0x00000029b4107220 */ /* 0x000fe20000410000 */
[----:B------:R-:W-:Y:S01]  /*6140*/  FMUL.FTZ R42, R191, R42 ;  /* 0x0000002abf2a7220 */ /* 0x000fe20000410000 */
[----:B------:R-:W-:Y:S01]  /*6150*/  FMUL.FTZ R5, R190, R43 ;  /* 0x0000002bbe057220 */ /* 0x000fe20000410000 */
[----:B------:R-:W-:Y:S01]  /*6160*/  STS [R208+0xa400], R6 ;  /* 0x00a40006d0007388 */ /* 0x000fe20000000800 */
[C---:B------:R-:W-:Y:S01]  /*6170*/  FADD.FTZ R44, -R111.reuse, R44 ;  /* 0x0000002c6f2c7221 */ /* 0x040fe20000010100 */
[----:B------:R-:W-:Y:S01]  /*6180*/  FADD.FTZ R45, -R111, R45 ;  /* 0x0000002d6f2d7221 */ /* 0x000fe20000010100 */
        /* <DEDUP_REMOVED lines=8> */
[----:B------:R-:W-:Y:S01]  /*6210*/  FMUL.FTZ R4, R184, R47 ;  /* 0x0000002fb8047220 */ /* 0x000fe20000410000 */
[----:B------:R-:W-:Y:S01]  /*6220*/  F2FP.BF16.F32.PACK_AB R16, R16, R40 ;  /* 0x000000281010723e */ /* 0x000fe200000010ff */
[C---:B------:R-:W-:Y:S01]  /*6230*/  FADD.FTZ R58, -R110.reuse, R58 ;  /* 0x0000003a6e3a7221 */ /* 0x040fe20000010100 */
[----:B------:R-:W-:Y:S01]  /*6240*/  F2FP.BF16.F32.PACK_AB R5, R5, R42 ;  /* 0x0000002a0505723e */ /* 0x000fe200000010ff */
[----:B------:R-:W-:Y:S01]  /*6250*/  STS [R204+0x8000], R36 ;  /* 0x00800024cc007388 */ /* 0x000fe20000000800 */
[----:B------:R-:W-:Y:S01]  /*6260*/  F2FP.BF16.F32.PACK_AB R13, R13, R44 ;  /* 0x0000002c0d0d723e */ /* 0x000fe200000010ff */
[----:B------:R-:W-:Y:S01]  /*6270*/  FADD.FTZ R59, -R110, R59 ;  /* 0x0000003b6e3b7221 */ /* 0x000fe20000010100 */
[----:B------:R-:W-:Y:S01]  /*6280*/  F2FP.BF16.F32.PACK_AB R4, R4, R46 ;  /* 0x0000002e0404723e */ /* 0x000fe200000010ff */
[----:B------:R-:W-:Y:S01]  /*6290*/  STS [R204+0x8400], R50 ;  /* 0x00840032cc007388 */ /* 0x000fe20000000800 */
[----:B------:R-:W-:Y:S01]  /*62a0*/  FMUL.FTZ R58, R177, R58 ;  /* 0x0000003ab13a7220 */ /* 0x000fe20000410000 */
[----:B-1----:R-:W-:Y:S01]  /*62b0*/  FMUL.FTZ R0, R172, R59 ;  /* 0x0000003bac007220 */ /* 0x002fe20000410000 */
[C---:B------:R-:W-:Y:S01]  /*62c0*/  FADD.FTZ R60, -R111.reuse, R60 ;  /* 0x0000003c6f3c7221 */ /* 0x040fe20000010100 */
[----:B------:R-:W-:Y:S01]  /*62d0*/  STS [R205+0xa000], R16 ;  /* 0x00a00010cd007388 */ /* 0x000fe20000000800 */
[----:B------:R-:W-:Y:S01]  /*62e0*/  FADD.FTZ R61, -R111, R61 ;  /* 0x0000003d6f3d7221 */ /* 0x000fe20000010100 */
[C---:B------:R-:W-:Y:S01]  /*62f0*/  FADD.FTZ R62, -R110.reuse, R62 ;  /* 0x0000003e6e3e7221 */ /* 0x040fe20000010100 */
[----:B------:R-:W-:Y:S01]  /*6300*/  FADD.FTZ R63, -R110, R63 ;  /* 0x0000003f6e3f7221 */ /* 0x000fe20000010100 */
[----:B------:R-:W-:Y:S01]  /*6310*/  STS [R205+0xa400], R5 ;  /* 0x00a40005cd007388 */ /* 0x000fe20000000800 */
[----:B------:R-:W-:Y:S01]  /*6320*/  FMUL.FTZ R60, R113, R60 ;  /* 0x0000003c713c7220 */ /* 0x000fe20000410000 */
[----:B------:R-:W-:Y:S01]  /*6330*/  FMUL.FTZ R61, R112, R61 ;  /* 0x0000003d703d7220 */ /* 0x000fe20000410000 */
[----:B------:R-:W-:Y:S01]  /*6340*/  FMUL.FTZ R62, R162, R62 ;  /* 0x0000003ea23e7220 */ /* 0x000fe20000410000 */
[----:B------:R-:W-:Y:S01]  /*6350*/  STS [R204+0xa000], R13 ;  /* 0x00a0000dcc007388 */ /* 0x000fe20000000800 */
[----:B------:R-:W-:Y:S01]  /*6360*/  FMUL.FTZ R7, R114, R63 ;  /* 0x0000003f72077220 */ /* 0x000fe20000410000 */
[----:B------:R-:W-:Y:S02]  /*6370*/  F2FP.BF16.F32.PACK_AB R0, R0, R58 ;  /* 0x0000003a0000723e */ /* 0x000fe400000010ff */
[----:B------:R-:W-:Y:S01]  /*6380*/  STS [R204+0xa400], R4 ;  /* 0x00a40004cc007388 */ /* 0x000fe20000000800 */
[----:B------:R-:W-:Y:S02]  /*6390*/  F2FP.BF16.F32.PACK_AB R11, R61, R60 ;  /* 0x0000003c3d0b723e */ /* 0x000fe400000010ff */
[----:B------:R-:W-:Y:S01]  /*63a0*/  F2FP.BF16.F32.PACK_AB R7, R7, R62 ;  /* 0x0000003e0707723e */ /* 0x000fe200000010ff */
[----:B------:R-:W-:Y:S01]  /*63b0*/  STS [R207+0x8000], R33 ;  /* 0x00800021cf007388 */ /* 0x000fe20000000800 */
[----:B------:R-:W-:Y:S02]  /*63c0*/  LEA R59, R249, UR4, 0x1 ;  /* 0x00000004f93b7c11 */ /* 0x000fe4000f8e08ff */
[----:B------:R-:W-:Y:S01]  /*63d0*/  MOV R52, R224 ;  /* 0x000000e000347202 */ /* 0x000fe20000000f00 */
[----:B------:R-:W-:Y:S01]  /*63e0*/  STS [R207+0x8400], R21 ;  /* 0x00840015cf007388 */ /* 0x000fe20000000800 */
[----:B------:R-:W-:Y:S03]  /*63f0*/  MOV R53, R223 ;  /* 0x000000df00357202 */ /* 0x000fe60000000f00 */
[----:B------:R-:W-:Y:S04]  /*6400*/  STS [R206+0x8000], R32 ;  /* 0x00800020ce007388 */ /* 0x000fe80000000800 */
[----:B------:R-:W-:Y:S04]  /*6410*/  STS [R206+0x8400], R20 ;  /* 0x00840014ce007388 */ /* 0x000fe80000000800 */
[----:B------:R-:W-:Y:S04]  /*6420*/  STS [R207+0xa000], R12 ;  /* 0x00a0000ccf007388 */ /* 0x000fe80000000800 */
[----:B------:R1:W-:Y:S04]  /*6430*/  STS [R207+0xa400], R0 ;  /* 0x00a40000cf007388 */ /* 0x0003e80000000800 */
[----:B------:R-:W-:Y:S04]  /*6440*/  STS [R206+0xa000], R11 ;  /* 0x00a0000bce007388 */ /* 0x000fe80000000800 */
[----:B------:R-:W-:Y:S01]  /*6450*/  STS [R206+0xa400], R7 ;  /* 0x00a40007ce007388 */ /* 0x000fe20000000800 */
[----:B------:R-:W-:Y:S01]  /*6460*/  BAR.SYNC.DEFER_BLOCKING 0x0 ;  /* 0x0000000000007b1d */ /* 0x000fe20000010000 */
[----:B-1----:R-:W-:Y:S05]  /*6470*/  LEA R0, R156, UR4, 0x1 ;  /* 0x000000049c007c11 */ /* 0x002fea000f8e08ff */
[----:B------:R-:W-:Y:S04]  /*6480*/  LDSM.16.MT88.4 R4, [R2+0x10000] ;  /* 0x010000000204783b */ /* 0x000fe80000004200 */
[----:B------:R-:W1:Y:S04]  /*6490*/  LDSM.16.MT88.4 R8, [R0+0x4000] ;  /* 0x004000000008783b */ /* 0x000e680000004200 */
[----:B------:R-:W2:Y:S04]  /*64a0*/  LDSM.16.MT88.4 R12, [R2+0x14000] ;  /* 0x01400000020c783b */ /* 0x000ea80000004200 */
[----:B------:R-:W-:Y:S04]  /*64b0*/  LDSM.16.MT88.4 R16, [R2+0x10800] ;  /* 0x010800000210783b */ /* 0x000fe80000004200 */
[----:B------:R-:W3:Y:S04]  /*64c0*/  LDSM.16.MT88.4 R20, [R0+0x4400] ;  /* 0x004400000014783b */ /* 0x000ee80000004200 */
[----:B------:R-:W4:Y:S01]  /*64d0*/  LDSM.16.MT88.4 R24, [R2+0x14800] ;  /* 0x014800000218783b */ /* 0x000f220000004200 */
[-C--:B-1----:R-:W-:Y:S06]  /*64e0*/  HMMA.16816.F32.BF16 R68, R4, R8.reuse, R68 ;  /* 0x000000080444723c */ /* 0x082fec0000041844 */
[C---:B--2---:R-:W-:Y:S06]  /*64f0*/  HMMA.16816.F32.BF16 R72, R12.reuse, R8, R72 ;  /* 0x000000080c48723c */ /* 0x044fec0000041848 */
[-C--:B------:R-:W-:Y:S01]  /*6500*/  HMMA.16816.F32.BF16 R76, R12, R10.reuse, R76 ;  /* 0x0000000a0c4c723c */ /* 0x080fe2000004184c */
[----:B------:R-:W-:Y:S05]  /*6510*/  LDSM.16.MT88.4 R12, [R2+0x15000] ;  /* 0x01500000020c783b */ /* 0x000fea0000004200 */
[----:B------:R-:W-:Y:S01]  /*6520*/  HMMA.16816.F32.BF16 R80, R4, R10, R80 ;  /* 0x0000000a0450723c */ /* 0x000fe20000041850 */
[----:B------:R-:W-:Y:S04]  /*6530*/  LDSM.16.MT88.4 R4, [R2+0x11000] ;  /* 0x011000000204783b */ /* 0x000fe80000004200 */
[----:B------:R-:W1:Y:S01]  /*6540*/  LDSM.16.MT88.4 R8, [R0+0x4800] ;  /* 0x004800000008783b */ /* 0x000e620000004200 */
[-C--:B---3--:R-:W-:Y:S06]  /*6550*/  HMMA.16816.F32.BF16 R68, R16, R20.reuse, R68 ;  /* 0x000000141044723c */ /* 0x088fec0000041844 */
[C---:B----4-:R-:W-:Y:S06]  /*6560*/  HMMA.16816.F32.BF16 R72, R24.reuse, R20, R72 ;  /* 0x000000141848723c */ /* 0x050fec0000041848 */
[-C--:B------:R-:W-:Y:S01]  /*6570*/  HMMA.16816.F32.BF16 R76, R24, R22.reuse, R76 ;  /* 0x00000016184c723c */ /* 0x080fe2000004184c */
[----:B------:R-:W-:Y:S05]  /*6580*/  LDSM.16.MT88.4 R24, [R2+0x15800] ;  /* 0x015800000218783b */ /* 0x000fea0000004200 */
[----:B------:R-:W-:Y:S01]  /*6590*/  HMMA.16816.F32.BF16 R80, R16, R22, R80 ;  /* 0x000000161050723c */ /* 0x000fe20000041850 */
[----:B------:R-:W-:Y:S04]  /*65a0*/  LDSM.16.MT88.4 R16, [R2+0x11800] ;  /* 0x011800000210783b */ /* 0x000fe80000004200 */
[----:B------:R-:W2:Y:S01]  /*65b0*/  LDSM.16.MT88.4 R20, [R0+0x4c00] ;  /* 0x004c00000014783b */ /* 0x000ea20000004200 */
[-C--:B-1----:R-:W-:Y:S06]  /*65c0*/  HMMA.16816.F32.BF16 R68, R4, R8.reuse, R68 ;  /* 0x000000080444723c */ /* 0x082fec0000041844 */
[C---:B------:R-:W-:Y:S06]  /*65d0*/  HMMA.16816.F32.BF16 R72, R12.reuse, R8, R72 ;  /* 0x000000080c48723c */ /* 0x040fec0000041848 */
[-C--:B------:R-:W-:Y:S01]  /*65e0*/  HMMA.16816.F32.BF16 R76, R12, R10.reuse, R76 ;  /* 0x0000000a0c4c723c */ /* 0x080fe2000004184c */
[----:B------:R-:W-:Y:S05]  /*65f0*/  LDSM.16.MT88.4 R12, [R2+0x16000] ;  /* 0x01600000020c783b */ /* 0x000fea0000004200 */
[----:B------:R-:W-:Y:S01]  /*6600*/  HMMA.16816.F32.BF16 R80, R4, R10, R80 ;  /* 0x0000000a0450723c */ /* 0x000fe20000041850 */
[----:B------:R-:W-:Y:S04]  /*6610*/  LDSM.16.MT88.4 R4, [R2+0x12000] ;  /* 0x012000000204783b */ /* 0x000fe80000004200 */
[----:B------:R-:W1:Y:S01]  /*6620*/  LDSM.16.MT88.4 R8, [R0+0x5000] ;  /* 0x005000000008783b */ /* 0x000e620000004200 */
[-C--:B--2---:R-:W-:Y:S06]  /*6630*/  HMMA.16816.F32.BF16 R68, R16, R20.reuse, R68 ;  /* 0x000000141044723c */ /* 0x084fec0000041844 */
[C---:B------:R-:W-:Y:S06]  /*6640*/  HMMA.16816.F32.BF16 R72, R24.reuse, R20, R72 ;  /* 0x000000141848723c */ /* 0x040fec0000041848 */
        /* <DEDUP_REMOVED lines=19> */
[----:B------:R-:W-:Y:S01]  /*6780*/  BAR.SYNC.DEFER_BLOCKING 0x0 ;  /* 0x0000000000007b1d */ /* 0x000fe20000010000 */
[-C--:B-1----:R-:W-:Y:S06]  /*6790*/  HMMA.16816.F32.BF16 R68, R4, R8.reuse, R68 ;  /* 0x000000080444723c */ /* 0x082fec0000041844 */
[C---:B------:R-:W-:Y:S06]  /*67a0*/  HMMA.16816.F32.BF16 R72, R12.reuse, R8, R72 ;  /* 0x000000080c48723c */ /* 0x040fec0000041848 */
[-C--:B------:R-:W-:Y:S06]  /*67b0*/  HMMA.16816.F32.BF16 R76, R12, R10.reuse, R76 ;  /* 0x0000000a0c4c723c */ /* 0x080fec000004184c */
[----:B------:R-:W-:Y:S06]  /*67c0*/  HMMA.16816.F32.BF16 R80, R4, R10, R80 ;  /* 0x0000000a0450723c */ /* 0x000fec0000041850 */
[-C--:B--2---:R-:W-:Y:S06]  /*67d0*/  HMMA.16816.F32.BF16 R68, R16, R20.reuse, R68 ;  /* 0x000000141044723c */ /* 0x084fec0000041844 */
[C---:B------:R-:W-:Y:S06]  /*67e0*/  HMMA.16816.F32.BF16 R72, R24.reuse, R20, R72 ;  /* 0x000000141848723c */ /* 0x040fec0000041848 */
[-C--:B------:R-:W-:Y:S06]  /*67f0*/  HMMA.16816.F32.BF16 R76, R24, R22.reuse, R76 ;  /* 0x00000016184c723c */ /* 0x080fec000004184c */
[----:B------:R-:W-:Y:S01]  /*6800*/  HMMA.16816.F32.BF16 R80, R16, R22, R80 ;  /* 0x000000161050723c */ /* 0x000fe20000041850 */
[----:B------:R-:W-:Y:S11]  /*6810*/  @!UPT UIADD3 URZ, URZ, URZ, URZ ;  /* 0x0000003f3f3ff290 */ /* 0x000ff6000fffe03f */
[----:B------:R-:W-:Y:S01]  /*6820*/  @!UPT UIADD3 URZ, URZ, URZ, URZ ;  /* 0x0000003f3f3ff290 */ /* 0x000fe2000fffe03f */
[----:B------:R-:W-:Y:S11]  /*6830*/  @!P1 BRA `(.L_x_33) ;  /* 0x0000000000609947 */ /* 0x000ff60003800000 */
[----:B------:R-:W1:Y:S01]  /*6840*/  LDC R7, c[0x0][0x420] ;  /* 0x00010800ff077b82 */ /* 0x000e620000000800 */
[----:B------:R-:W-:Y:S11]  /*6850*/  ISETP.GE.AND P2, PT, R234, UR36, PT ;  /* 0x00000024ea007c0c */ /* 0x000ff6000bf46270 */
[----:B------:R-:W-:Y:S02]  /*6860*/  @!UPT UIADD3 URZ, URZ, URZ, URZ ;  /* 0x0000003f3f3ff290 */ /* 0x000fe4000fffe03f */
[----:B------:R2:W-:Y:S01]  /*6870*/  @P2 STS [R59+0x4000], RZ ;  /* 0x004000ff3b002388 */ /* 0x0005e20000000800 */
[----:B------:R-:W3:Y:S03]  /*6880*/  @!P2 LDC R6, c[0x0][0x424] ;  /* 0x00010900ff06ab82 */ /* 0x000ee60000000800 */
[----:B------:R2:W-:Y:S04]  /*6890*/  @P2 STS [R59+0x4004], RZ ;  /* 0x004004ff3b002388 */ /* 0x0005e80000000800 */
[----:B------:R2:W-:Y:S01]  /*68a0*/  @P2 STS.64 [R59+0x4008], RZ ;  /* 0x004008ff3b002388 */ /* 0x0005e20000000a00 */
[C---:B-1----:R-:W-:Y:S05]  /*68b0*/  IMAD.U32 R4, R7.reuse, -0x80, RZ ;  /* 0xffffff8007047824 */ /* 0x042fea00078e00ff */
[C---:B------:R-:W-:Y:S04]  /*68c0*/  LEA R5, P0, R4.reuse, R216, 0x1 ;  /* 0x000000d804057211 */ /* 0x040fe800078008ff */
[----:B------:R-:W-:Y:S01]  /*68d0*/  LEA.HI.X.SX32 R4, R4, R217, 0x1, P0 ;  /* 0x000000d904047211 */ /* 0x000fe200000f0eff */
[----:B------:R-:W-:Y:S04]  /*68e0*/  IMAD.MOV.U32 R216, RZ, RZ, R5 ;  /* 0x000000ffffd87224 */ /* 0x000fe800078e0005 */
[----:B------:R-:W-:Y:S01]  /*68f0*/  IMAD.MOV.U32 R217, RZ, RZ, R4 ;  /* 0x000000ffffd97224 */ /* 0x000fe200078e0004 */
[C---:B------:R-:W-:Y:S04]  /*6900*/  @!P2 LEA R4, P0, R7.reuse, R216, 0x7 ;  /* 0x000000d80704a211 */ /* 0x040fe800078038ff */
[----:B------:R-:W-:Y:S01]  /*6910*/  @!PT LDS RZ, [RZ] ;  /* 0x00000000fffff984 */ /* 0x000fe20000000800 */
[----:B------:R-:W-:Y:S01]  /*6920*/  @!PT LDS RZ, [RZ] ;  /* 0x00000000fffff984 */ /* 0x000fe20000000800 */
[----:B------:R-:W-:Y:S01]  /*6930*/  @!PT LDS RZ, [RZ] ;  /* 0x00000000fffff984 */ /* 0x000fe20000000800 */
[----:B------:R2:W-:Y:S01]  /*6940*/  @!P2 LDGSTS.E.BYPASS.LTC128B.128 [R59+0x4000], desc[UR8][R216.64] ;  /* 0x04000000d83bafae */ /* 0x0005e2000b901d48 */
[----:B---3--:R-:W-:Y:S03]  /*6950*/  @!P2 LEA.HI.X R5, R7, R217, R6, 0x7, P0 ;  /* 0x000000d90705a211 */ /* 0x008fe600000f3c06 */
[----:B------:R2:W-:Y:S04]  /*6960*/  @P2 STS.128 [R59+0x5000], RZ ;  /* 0x005000ff3b002388 */ /* 0x0005e80000000c00 */
[----:B------:R-:W-:Y:S01]  /*6970*/  @!PT LDS RZ, [RZ] ;  /* 0x00000000fffff984 */ /* 0x000fe20000000800 */
[----:B------:R-:W-:Y:S01]  /*6980*/  @!PT LDS RZ, [RZ] ;  /* 0x00000000fffff984 */ /* 0x000fe20000000800 */
[----:B------:R-:W-:Y:S01]  /*6990*/  @!PT LDS RZ, [RZ] ;  /* 0x00000000fffff984 */ /* 0x000fe20000000800 */
[----:B------:R2:W-:Y:S04]  /*69a0*/  @!P2 LDGSTS.E.BYPASS.LTC128B.128 [R59+0x5000], desc[UR8][R4.64] ;  /* 0x05000000043bafae */ /* 0x0005e8000b901d48 */
[----:B------:R-:W0:Y:S02]  /*69b0*/  LDGDEPBAR ;  /* 0x00000000000079af */ /* 0x000e240000000000 */
.L_x_33:
[----:B------:R-:W-:Y:S01]  /*69c0*/  LDSM.16.M88.4 R16, [R151] ;  /* 0x000000009710783b */ /* 0x000fe20000000200 */
[----:B------:R-:W-:Y:S01]  /*69d0*/  IMAD.U32 R58, RZ, RZ, UR25 ;  /* 0x00000019ff3a7e24 */ /* 0x000fe2000f8e00ff */
[----:B------:R-:W-:Y:S01]  /*69e0*/  MOV R55, UR22 ;  /* 0x0000001600377c02 */ /* 0x000fe20008000f00 */
[----:B------:R-:W-:Y:S01]  /*69f0*/  IMAD.U32 R57, RZ, RZ, UR24 ;  /* 0x00000018ff397e24 */ /* 0x000fe2000f8e00ff */
[----:B------:R-:W2:Y:S01]  /*6a00*/  LDSM.16.MT88.4 R20, [R0+0x6000] ;  /* 0x006000000014783b */ /* 0x000ea20000004200 */
[----:B------:R-:W-:Y:S01]  /*6a10*/  IMAD.U32 R56, RZ, RZ, UR23 ;  /* 0x00000017ff387e24 */ /* 0x000fe2000f8e00ff */
[----:B------:R-:W-:Y:S01]  /*6a20*/  ULOP3.LUT UR10, UR6, 0x1, URZ, 0xc0, !UPT ;  /* 0x00000001060a7892 */ /* 0x000fe2000f8ec03f */
[----:B------:R-:W-:Y:S01]  /*6a30*/  IMAD.U32 R54, RZ, RZ, UR21 ;  /* 0x00000015ff367e24 */ /* 0x000fe2000f8e00ff */
[----:B------:R-:W1:Y:S01]  /*6a40*/  LDSM.16.M88.4 R12, [R151+0x2000] ;  /* 0x00200000970c783b */ /* 0x000e620000000200 */
[----:B------:R-:W-:Y:S02]  /*6a50*/  UISETP.GT.AND UP2, UPT, UR6, UR17, UPT ;  /* 0x000000110600728c */ /* 0x000fe4000bf44270 */
[----:B------:R-:W-:Y:S01]  /*6a60*/  UISETP.NE.U32.AND UP0, UPT, UR10, 0x1, UPT ;  /* 0x000000010a00788c */ /* 0x000fe2000bf05070 */
[----:B------:R-:W-:Y:S01]  /*6a70*/  LDSM.16.M88.4 R24, [R157] ;  /* 0x000000009d18783b */ /* 0x000fe20000000200 */
[----:B------:R-:W-:Y:S03]  /*6a80*/  UIADD3 UR6, UR6, -0x1, URZ ;  /* 0xffffffff06067890 */ /* 0x000fe6000fffe03f */
[----:B------:R-:W3:Y:S04]  /*6a90*/  LDSM.16.MT88.4 R28, [R0+0x6400] ;  /* 0x00640000001c783b */ /* 0x000ee80000004200 */
[----:B------:R-:W4:Y:S04]  /*6aa0*/  LDSM.16.M88.4 R32, [R160] ;  /* 0x00000000a020783b */ /* 0x000f280000000200 */
[----:B------:R-:W-:Y:S04]  /*6ab0*/  LDSM.16.M88.4 R36, [R153] ;  /* 0x000000009924783b */ /* 0x000fe80000000200 */
[----:B------:R-:W4:Y:S04]  /*6ac0*/  LDSM.16.MT88.4 R40, [R0+0x6800] ;  /* 0x006800000028783b */ /* 0x000f280000004200 */
[----:B------:R-:W4:Y:S04]  /*6ad0*/  LDSM.16.M88.4 R44, [R153+0x2000] ;  /* 0x00200000992c783b */ /* 0x000f280000000200 */
[----:B------:R-:W-:Y:S01]  /*6ae0*/  LDSM.16.MT88.4 R48, [R0+0x6c00] ;  /* 0x006c00000030783b */ /* 0x000fe20000004200 */
[-C--:B--2---:R-:W-:Y:S06]  /*6af0*/  HMMA.16816.F32.BF16 R4, R16, R20.reuse, RZ ;  /* 0x000000141004723c */ /* 0x084fec00000418ff */
[C---:B-1----:R-:W-:Y:S06]  /*6b00*/  HMMA.16816.F32.BF16 R8, R12.reuse, R20, RZ ;  /* 0x000000140c08723c */ /* 0x042fec00000418ff */
[-C--:B------:R-:W-:Y:S06]  /*6b10*/  HMMA.16816.F32.BF16 R12, R12, R22.reuse, RZ ;  /* 0x000000160c0c723c */ /* 0x080fec00000418ff */
[----:B------:R-:W-:Y:S01]  /*6b20*/  HMMA.16816.F32.BF16 R16, R16, R22, RZ ;  /* 0x000000161010723c */ /* 0x000fe200000418ff */
[----:B------:R-:W1:Y:S05]  /*6b30*/  LDSM.16.M88.4 R20, [R152] ;  /* 0x000000009814783b */ /* 0x000e6a0000000200 */
[-C--:B---3--:R-:W-:Y:S06]  /*6b40*/  HMMA.16816.F32.BF16 R4, R24, R28.reuse, R4 ;  /* 0x0000001c1804723c */ /* 0x088fec0000041804 */
[C---:B----4-:R-:W-:Y:S06]  /*6b50*/  HMMA.16816.F32.BF16 R8, R32.reuse, R28, R8 ;  /* 0x0000001c2008723c */ /* 0x050fec0000041808 */
[-C--:B------:R-:W-:Y:S01]  /*6b60*/  HMMA.16816.F32.BF16 R12, R32, R30.reuse, R12 ;  /* 0x0000001e200c723c */ /* 0x080fe2000004180c */
[----:B------:R-:W2:Y:S05]  /*6b70*/  LDSM.16.M88.4 R32, [R152+0x2000] ;  /* 0x002000009820783b */ /* 0x000eaa0000000200 */
[----:B------:R-:W-:Y:S01]  /*6b80*/  HMMA.16816.F32.BF16 R16, R24, R30, R16 ;  /* 0x0000001e1810723c */ /* 0x000fe20000041810 */
[----:B------:R-:W-:Y:S04]  /*6b90*/  LDSM.16.M88.4 R24, [R151+0x4000] ;  /* 0x004000009718783b */ /* 0x000fe80000000200 */
[----:B------:R-:W3:Y:S01]  /*6ba0*/  LDSM.16.MT88.4 R28, [R0+0x7000] ;  /* 0x00700000001c783b */ /* 0x000ee20000004200 */
[-C--:B------:R-:W-:Y:S06]  /*6bb0*/  HMMA.16816.F32.BF16 R4, R36, R40.reuse, R4 ;  /* 0x000000282404723c */ /* 0x080fec0000041804 */
[C---:B------:R-:W-:Y:S06]  /*6bc0*/  HMMA.16816.F32.BF16 R8, R44.reuse, R40, R8 ;  /* 0x000000282c08723c */ /* 0x040fec0000041808 */
[-C--:B------:R-:W-:Y:S01]  /*6bd0*/  HMMA.16816.F32.BF16 R12, R44, R42.reuse, R12 ;  /* 0x0000002a2c0c723c */ /* 0x080fe2000004180c */
[----:B------:R-:W4:Y:S05]  /*6be0*/  LDSM.16.M88.4 R44, [R151+0x6000] ;  /* 0x00600000972c783b */ /* 0x000f2a0000000200 */
[----:B------:R-:W-:Y:S01]  /*6bf0*/  HMMA.16816.F32.BF16 R16, R36, R42, R16 ;  /* 0x0000002a2410723c */ /* 0x000fe20000041810 */
[----:B------:R-:W-:Y:S04]  /*6c00*/  LDSM.16.M88.4 R36, [R159] ;  /* 0x000000009f24783b */ /* 0x000fe80000000200 */
[----:B------:R-:W4:Y:S01]  /*6c10*/  LDSM.16.MT88.4 R40, [R0+0x7400] ;  /* 0x007400000028783b */ /* 0x000f220000004200 */
[-C--:B-1----:R-:W-:Y:S06]  /*6c20*/  HMMA.16816.F32.BF16 R4, R20, R48.reuse, R4 ;  /* 0x000000301404723c */ /* 0x082fec0000041804 */
[C---:B--2---:R-:W-:Y:S06]  /*6c30*/  HMMA.16816.F32.BF16 R8, R32.reuse, R48, R8 ;  /* 0x000000302008723c */ /* 0x044fec0000041808 */
[-C--:B------:R-:W-:Y:S01]  /*6c40*/  HMMA.16816.F32.BF16 R12, R32, R50.reuse, R12 ;  /* 0x00000032200c723c */ /* 0x080fe2000004180c */
[----:B------:R-:W1:Y:S05]  /*6c50*/  LDSM.16.M88.4 R32, [R158] ;  /* 0x000000009e20783b */ /* 0x000e6a0000000200 */
[----:B------:R-:W-:Y:S01]  /*6c60*/  HMMA.16816.F32.BF16 R16, R20, R50, R16 ;  /* 0x000000321410723c */ /* 0x000fe20000041810 */
[----:B------:R-:W-:Y:S04]  /*6c70*/  LDSM.16.M88.4 R20, [R153+0x4000] ;  /* 0x004000009914783b */ /* 0x000fe80000000200 */
[----:B------:R-:W2:Y:S01]  /*6c80*/  LDSM.16.MT88.4 R48, [R0+0x7800] ;  /* 0x007800000030783b */ /* 0x000ea20000004200 */
[-C--:B---3--:R-:W-:Y:S06]  /*6c90*/  HMMA.16816.F32.BF16 R4, R24, R28.reuse, R4 ;  /* 0x0000001c1804723c */ /* 0x088fec0000041804 */
[C---:B----4-:R-:W-:Y:S06]  /*6ca0*/  HMMA.16816.F32.BF16 R8, R44.reuse, R28, R8 ;  /* 0x0000001c2c08723c */ /* 0x050fec0000041808 */
[-C--:B------:R-:W-:Y:S01]  /*6cb0*/  HMMA.16816.F32.BF16 R12, R44, R30.reuse, R12 ;  /* 0x0000001e2c0c723c */ /* 0x080fe2000004180c */
[----:B------:R-:W3:Y:S05]  /*6cc0*/  LDSM.16.M88.4 R44, [R153+0x6000] ;  /* 0x00600000992c783b */ /* 0x000eea0000000200 */
[----:B------:R-:W-:Y:S01]  /*6cd0*/  HMMA.16816.F32.BF16 R16, R24, R30, R16 ;  /* 0x0000001e1810723c */ /* 0x000fe20000041810 */
[----:B------:R4:W-:Y:S04]  /*6ce0*/  LDSM.16.MT88.4 R28, [R0+0x7c00] ;  /* 0x007c0000001c783b */ /* 0x0009e80000004200 */
[----:B------:R-:W3:Y:S01]  /*6cf0*/  LDSM.16.M88.4 R24, [R152+0x4000] ;  /* 0x004000009818783b */ /* 0x000ee20000000200 */
[-C--:B------:R-:W-:Y:S06]  /*6d00*/  HMMA.16816.F32.BF16 R4, R36, R40.reuse, R4 ;  /* 0x000000282404723c */ /* 0x080fec0000041804 */
[C---:B-1----:R-:W-:Y:S06]  /*6d10*/  HMMA.16816.F32.BF16 R8, R32.reuse, R40, R8 ;  /* 0x000000282008723c */ /* 0x042fec0000041808 */
[-C--:B------:R-:W-:Y:S01]  /*6d20*/  HMMA.16816.F32.BF16 R12, R32, R42.reuse, R12 ;  /* 0x0000002a200c723c */ /* 0x080fe2000004180c */
[----:B------:R-:W1:Y:S01]  /*6d30*/  LDSM.16.M88.4 R32, [R152+0x6000] ;  /* 0x006000009820783b */ /* 0x000e620000000200 */
[----:B------:R-:W-:Y:S04]  /*6d40*/  IMAD.U32 R40, RZ, RZ, UR28 ;  /* 0x0000001cff287e24 */ /* 0x000fe8000f8e00ff */
[----:B------:R-:W-:Y:S01]  /*6d50*/  HMMA.16816.F32.BF16 R16, R36, R42, R16 ;  /* 0x0000002a2410723c */ /* 0x000fe20000041810 */
[----:B----4-:R-:W-:Y:S05]  /*6d60*/  IMAD.U32 R0, RZ, RZ, UR18 ;  /* 0x00000012ff007e24 */ /* 0x010fea000f8e00ff */
[-C--:B--2---:R-:W-:Y:S01]  /*6d70*/  HMMA.16816.F32.BF16 R4, R20, R48.reuse, R4 ;  /* 0x000000301404723c */ /* 0x084fe20000041804 */
[----:B------:R-:W-:Y:S04]  /*6d80*/  IMAD.U32 R42, RZ, RZ, UR29 ;  /* 0x0000001dff2a7e24 */ /* 0x000fe8000f8e00ff */
[----:B------:R-:W-:Y:S01]  /*6d90*/  IMAD.U32 R38, RZ, RZ, UR27 ;  /* 0x0000001bff267e24 */ /* 0x000fe2000f8e00ff */
[C---:B---3--:R-:W-:Y:S01]  /*6da0*/  HMMA.16816.F32.BF16 R8, R44.reuse, R48, R8 ;  /* 0x000000302c08723c */ /* 0x048fe20000041808 */
[----:B------:R-:W-:Y:S05]  /*6db0*/  IMAD.U32 R36, RZ, RZ, UR26 ;  /* 0x0000001aff247e24 */ /* 0x000fea000f8e00ff */
[-C--:B------:R-:W-:Y:S01]  /*6dc0*/  HMMA.16816.F32.BF16 R12, R44, R50.reuse, R12 ;  /* 0x000000322c0c723c */ /* 0x080fe2000004180c */
[----:B------:R-:W-:Y:S05]  /*6dd0*/  IMAD.U32 R48, RZ, RZ, UR32 ;  /* 0x00000020ff307e24 */ /* 0x000fea000f8e00ff */
[----:B------:R-:W-:Y:S01]  /*6de0*/  HMMA.16816.F32.BF16 R16, R20, R50, R16 ;  /* 0x000000321410723c */ /* 0x000fe20000041810 */
[----:B------:R-:W-:Y:S04]  /*6df0*/  IMAD.U32 R46, RZ, RZ, UR31 ;  /* 0x0000001fff2e7e24 */ /* 0x000fe8000f8e00ff */
[----:B------:R-:W-:Y:S01]  /*6e00*/  IMAD.U32 R44, RZ, RZ, UR30 ;  /* 0x0000001eff2c7e24 */ /* 0x000fe2000f8e00ff */
[-C--:B------:R-:W-:Y:S01]  /*6e10*/  HMMA.16816.F32.BF16 R4, R24, R28.reuse, R4 ;  /* 0x0000001c1804723c */ /* 0x080fe20000041804 */
[----:B------:R-:W-:Y:S04]  /*6e20*/  IMAD.U32 R21, RZ, RZ, UR18 ;  /* 0x00000012ff157e24 */ /* 0x000fe8000f8e00ff */
[----:B------:R-:W-:Y:S01]  /*6e30*/  @P1 IADD3 R20, P2, R244, UR12, RZ ;  /* 0x0000000cf4141c10 */ /* 0x000fe2000ff5e0ff */
[C---:B-1----:R-:W-:Y:S01]  /*6e40*/  HMMA.16816.F32.BF16 R8, R32.reuse, R28, R8 ;  /* 0x0000001c2008723c */ /* 0x042fe20000041808 */
[----:B------:R-:W-:Y:S01]  /*6e50*/  IMAD.U32 R50, RZ, RZ, UR33 ;  /* 0x00000021ff327e24 */ /* 0x000fe2000f8e00ff */
[----:B------:R-:W-:Y:S03]  /*6e60*/  @UP3 UIADD3 UR12, UP1, UR12, -0x200, URZ ;  /* 0xfffffe000c0c3890 */ /* 0x000fe6000ff3e03f */
[----:B------:R-:W-:Y:S01]  /*6e70*/  LEA R224, P0, R21, R52, 0x2 ;  /* 0x0000003415e07211 */ /* 0x000fe200078010ff */
[-C--:B------:R-:W-:Y:S01]  /*6e80*/  HMMA.16816.F32.BF16 R12, R32, R30.reuse, R12 ;  /* 0x0000001e200c723c */ /* 0x080fe2000004180c */
[----:B------:R-:W-:Y:S01]  /*6e90*/  IMAD.U32 R22, RZ, RZ, UR32 ;  /* 0x00000020ff167e24 */ /* 0x000fe2000f8e00ff */
[----:B------:R-:W-:Y:S03]  /*6ea0*/  MOV R28, UR22 ;  /* 0x00000016001c7c02 */ /* 0x000fe60008000f00 */
[----:B------:R-:W-:Y:S01]  /*6eb0*/  @P1 IADD3.X R21, R245, UR11, RZ, P2, !PT ;  /* 0x0000000bf5151c10 */ /* 0x000fe200097fe4ff */
[----:B------:R-:W-:Y:S01]  /*6ec0*/  HMMA.16816.F32.BF16 R16, R24, R30, R16 ;  /* 0x0000001e1810723c */ /* 0x000fe20000041810 */
[----:B------:R-:W-:Y:S01]  /*6ed0*/  IMAD.U32 R23, RZ, RZ, UR31 ;  /* 0x0000001fff177e24 */ /* 0x000fe2000f8e00ff */
[----:B------:R-:W-:Y:S02]  /*6ee0*/  @UP3 UIADD3.X UR11, UR11, -0x1, URZ, UP1, !UPT ;  /* 0xffffffff0b0b3890 */ /* 0x000fe40008ffe43f */
[----:B------:R-:W5:Y:S01]  /*6ef0*/  @P1 LDG.E R242, desc[UR8][R20.64] ;  /* 0x0000000814f21981 */ /* 0x000f62000c1e1900 */
[----:B------:R-:W-:Y:S01]  /*6f00*/  LEA.HI.X.SX32 R223, R0, R53, 0x2, P0 ;  /* 0x0000003500df7211 */ /* 0x000fe200000f16ff */
[----:B------:R-:W-:Y:S02]  /*6f10*/  IMAD.U32 R0, RZ, RZ, UR33 ;  /* 0x00000021ff007e24 */ /* 0x000fe4000f8e00ff */
[----:B------:R-:W5:Y:S03]  /*6f20*/  @P1 LDG.E R243, desc[UR8][R20.64+0x20] ;  /* 0x0000200814f31981 */ /* 0x000f66000c1e1900 */
[----:B------:R-:W-:Y:S01]  /*6f30*/  IMAD.U32 R24, RZ, RZ, UR30 ;  /* 0x0000001eff187e24 */ /* 0x000fe2000f8e00ff */
[----:B------:R-:W5:Y:S01]  /*6f40*/  @P1 LDG.E R240, desc[UR8][R20.64+0x100] ;  /* 0x0001000814f01981 */ /* 0x000f62000c1e1900 */
[----:B------:R-:W-:Y:S02]  /*6f50*/  IMAD.U32 R25, RZ, RZ, UR29 ;  /* 0x0000001dff197e24 */ /* 0x000fe4000f8e00ff */
[----:B------:R-:W-:Y:S01]  /*6f60*/  IMAD.U32 R27, RZ, RZ, UR28 ;  /* 0x0000001cff1b7e24 */ /* 0x000fe2000f8e00ff */
[----:B------:R1:W5:Y:S01]  /*6f70*/  @P1 LDG.E R241, desc[UR8][R20.64+0x120] ;  /* 0x0001200814f11981 */ /* 0x000362000c1e1900 */
[----:B------:R-:W-:Y:S02]  /*6f80*/  IMAD.U32 R31, RZ, RZ, UR27 ;  /* 0x0000001bff1f7e24 */ /* 0x000fe4000f8e00ff */
        /* <DEDUP_REMOVED lines=9> */
[----:B-1----:R-:W-:Y:S02]  /*7020*/  IMAD.MOV.U32 R20, RZ, RZ, R224 ;  /* 0x000000ffff147224 */ /* 0x002fe400078e00e0 */
[----:B------:R-:W-:Y:S03]  /*7030*/  IMAD.MOV.U32 R21, RZ, RZ, R223 ;  /* 0x000000ffff157224 */ /* 0x000fe600078e00df */
[-C--:B------:R-:W-:Y:S02]  /*7040*/  LEA R50, P0, R50, R20.reuse, 0x2 ;  /* 0x0000001432327211 */ /* 0x080fe400078010ff */
[-C--:B------:R-:W-:Y:S01]  /*7050*/  LEA R48, P6, R48, R20.reuse, 0x2 ;  /* 0x0000001430307211 */ /* 0x080fe200078c10ff */
[----:B------:R-:W-:Y:S01]  /*7060*/  REDG.E.ADD.F32.FTZ.RN.STRONG.GPU desc[UR8][R20.64], R4 ;  /* 0x00000004140079a6 */ /* 0x000fe2000c10f388 */
[-C--:B------:R-:W-:Y:S01]  /*7070*/  LEA.HI.X.SX32 R51, R0, R21.reuse, 0x2, P0 ;  /* 0x0000001500337211 */ /* 0x080fe200000f16ff */
[----:B------:R-:W-:Y:S01]  /*7080*/  VIADD R0, R3, 0xffffe000 ;  /* 0xffffe00003007836 */ /* 0x000fe20000000000 */
[-C--:B------:R-:W-:Y:S02]  /*7090*/  LEA R46, P5, R46, R20.reuse, 0x2 ;  /* 0x000000142e2e7211 */ /* 0x080fe400078a10ff */
[-C--:B------:R-:W-:Y:S01]  /*70a0*/  LEA.HI.X.SX32 R49, R22, R21.reuse, 0x2, P6 ;  /* 0x0000001516317211 */ /* 0x080fe200030f16ff */
[----:B------:R-:W-:Y:S01]  /*70b0*/  REDG.E.ADD.F32.FTZ.RN.STRONG.GPU desc[UR8][R50.64], R5 ;  /* 0x00000005320079a6 */ /* 0x000fe2000c10f388 */
        /* <DEDUP_REMOVED lines=22> */
[-C--:B------:R-:W-:Y:S01]  /*7220*/  LEA R30, P4, R30, R20.reuse, 0x2 ;  /* 0x000000141e1e7211 */ /* 0x080fe200078810ff */
[----:B------:R-:W-:Y:S01]  /*7230*/  REDG.E.ADD.F32.FTZ.RN.STRONG.GPU desc[UR8][R34.64], R17 ;  /* 0x00000011220079a6 */ /* 0x000fe2000c10f388 */
[-C--:B------:R-:W-:Y:S02]  /*7240*/  LEA.HI.X.SX32 R33, R57, R21.reuse, 0x2, P5 ;  /* 0x0000001539217211 */ /* 0x080fe400028f16ff */
[-C--:B------:R-:W-:Y:S01]  /*7250*/  LEA R28, P3, R28, R20.reuse, 0x2 ;  /* 0x000000141c1c7211 */ /* 0x080fe200078610ff */
[----:B------:R-:W-:Y:S01]  /*7260*/  LDSM.16.MT88.4 R4, [R2+0x8000] ;  /* 0x008000000204783b */ /* 0x000fe20000004200 */
[-C--:B------:R-:W-:Y:S02]  /*7270*/  LEA.HI.X.SX32 R31, R56, R21.reuse, 0x2, P4 ;  /* 0x00000015381f7211 */ /* 0x080fe400020f16ff */
[-C--:B------:R-:W-:Y:S01]  /*7280*/  LEA R24, P1, R29, R20.reuse, 0x2 ;  /* 0x000000141d187211 */ /* 0x080fe200078210ff */
[----:B------:R-:W-:Y:S01]  /*7290*/  REDG.E.ADD.F32.FTZ.RN.STRONG.GPU desc[UR8][R32.64], R18 ;  /* 0x00000012200079a6 */ /* 0x000fe2000c10f388 */
[----:B------:R-:W-:Y:S02]  /*72a0*/  LEA R26, P2, R26, R20, 0x2 ;  /* 0x000000141a1a7211 */ /* 0x000fe400078410ff */
[-C--:B------:R-:W-:Y:S01]  /*72b0*/  LEA.HI.X.SX32 R29, R55, R21.reuse, 0x2, P3 ;  /* 0x00000015371d7211 */ /* 0x080fe200018f16ff */
[----:B------:R-:W-:Y:S01]  /*72c0*/  REDG.E.ADD.F32.FTZ.RN.STRONG.GPU desc[UR8][R30.64], R19 ;  /* 0x000000131e0079a6 */ /* 0x000fe2000c10f388 */
[-C--:B------:R-:W-:Y:S02]  /*72d0*/  LEA.HI.X.SX32 R27, R54, R21.reuse, 0x2, P2 ;  /* 0x00000015361b7211 */ /* 0x080fe400010f16ff */
[-C--:B------:R-:W-:Y:S01]  /*72e0*/  LEA.HI.X.SX32 R25, R53, R21.reuse, 0x2, P1 ;  /* 0x0000001535197211 */ /* 0x080fe200008f16ff */
[----:B------:R-:W-:Y:S01]  /*72f0*/  REDG.E.ADD.F32.FTZ.RN.STRONG.GPU desc[UR8][R28.64], R12 ;  /* 0x0000000c1c0079a6 */ /* 0x000fe2000c10f388 */
[----:B------:R-:W-:Y:S02]  /*7300*/  LEA.HI.X.SX32 R23, R52, R21, 0x2, P0 ;  /* 0x0000001534177211 */ /* 0x000fe400000f16ff */
[----:B------:R-:W-:Y:S01]  /*7310*/  PLOP3.LUT P1, PT, PT, PT, UP0, 0x80, 0x0 ;  /* 0x000000000000781c */ /* 0x000fe20003f2f008 */
[----:B------:R-:W-:Y:S01]  /*7320*/  REDG.E.ADD.F32.FTZ.RN.STRONG.GPU desc[UR8][R26.64], R13 ;  /* 0x0000000d1a0079a6 */ /* 0x000fe2000c10f388 */
[----:B------:R-:W-:Y:S01]  /*7330*/  PLOP3.LUT P0, PT, PT, PT, UP2, 0x80, 0x0 ;  /* 0x000000000000781c */ /* 0x000fe20003f0f028 */
[----:B------:R-:W-:Y:S02]  /*7340*/  @UP3 UIADD3 UR14, UP0, UR14, -0x200, URZ ;  /* 0xfffffe000e0e3890 */ /* 0x000fe4000ff1e03f */
[----:B------:R-:W-:Y:S02]  /*7350*/  REDG.E.ADD.F32.FTZ.RN.STRONG.GPU desc[UR8][R24.64], R14 ;  /* 0x0000000e180079a6 */ /* 0x000fe4000c10f388 */
[----:B------:R-:W-:Y:S02]  /*7360*/  @UP3 UIADD3.X UR13, UR13, -0x1, URZ, UP0, !UPT ;  /* 0xffffffff0d0d3890 */ /* 0x000fe400087fe43f */
[----:B------:R-:W-:Y:S04]  /*7370*/  REDG.E.ADD.F32.FTZ.RN.STRONG.GPU desc[UR8][R22.64], R15 ;  /* 0x0000000f160079a6 */ /* 0x000fe8000c10f388 */
[----:B------:R-:W1:Y:S01]  /*7380*/  LDSM.16.MT88.4 R8, [R3] ;  /* 0x000000000308783b */ /* 0x000e620000004200 */
[----:B------:R-:W-:Y:S03]  /*7390*/  @P1 VIADD R0, R3, 0x2000 ;  /* 0x0000200003001836 */ /* 0x000fe60000000000 */
[----:B------:R-:W2:Y:S04]  /*73a0*/  LDSM.16.MT88.4 R12, [R2+0xc000] ;  /* 0x00c00000020c783b */ /* 0x000ea80000004200 */
[----:B------:R-:W-:Y:S04]  /*73b0*/  LDSM.16.MT88.4 R16, [R2+0x8800] ;  /* 0x008800000210783b */ /* 0x000fe80000004200 */
[----:B------:R-:W3:Y:S04]  /*73c0*/  LDSM.16.MT88.4 R20, [R3+0x400] ;  /* 0x000400000314783b */ /* 0x000ee80000004200 */
[----:B------:R-:W4:Y:S04]  /*73d0*/  LDSM.16.MT88.4 R24, [R2+0xc800] ;  /* 0x00c800000218783b */ /* 0x000f280000004200 */
[----:B------:R-:W-:Y:S01]  /*73e0*/  LDSM.16.MT88.4 R28, [R3+0x800] ;  /* 0x00080000031c783b */ /* 0x000fe20000004200 */
[-C--:B-1----:R-:W-:Y:S06]  /*73f0*/  HMMA.16816.F32.BF16 R84, R4, R8.reuse, R84 ;  /* 0x000000080454723c */ /* 0x082fec0000041854 */
[C---:B--2---:R-:W-:Y:S06]  /*7400*/  HMMA.16816.F32.BF16 R88, R12.reuse, R8, R88 ;  /* 0x000000080c58723c */ /* 0x044fec0000041858 */
[-C--:B------:R-:W-:Y:S01]  /*7410*/  HMMA.16816.F32.BF16 R92, R12, R10.reuse, R92 ;  /* 0x0000000a0c5c723c */ /* 0x080fe2000004185c */
[----:B------:R-:W1:Y:S05]  /*7420*/  LDSM.16.MT88.4 R12, [R2+0x9000] ;  /* 0x00900000020c783b */ /* 0x000e6a0000004200 */
[----:B------:R-:W-:Y:S01]  /*7430*/  HMMA.16816.F32.BF16 R96, R4, R10, R96 ;  /* 0x0000000a0460723c */ /* 0x000fe20000041860 */
[----:B------:R-:W2:Y:S04]  /*7440*/  LDSM.16.MT88.4 R4, [R2+0xd000] ;  /* 0x00d000000204783b */ /* 0x000ea80000004200 */
[----:B------:R-:W-:Y:S01]  /*7450*/  LDSM.16.MT88.4 R8, [R2+0x9800] ;  /* 0x009800000208783b */ /* 0x000fe20000004200 */
[-C--:B---3--:R-:W-:Y:S06]  /*7460*/  HMMA.16816.F32.BF16 R84, R16, R20.reuse, R84 ;  /* 0x000000141054723c */ /* 0x088fec0000041854 */
[C---:B----4-:R-:W-:Y:S06]  /*7470*/  HMMA.16816.F32.BF16 R88, R24.reuse, R20, R88 ;  /* 0x000000141858723c */ /* 0x050fec0000041858 */
[-C--:B------:R-:W-:Y:S01]  /*7480*/  HMMA.16816.F32.BF16 R92, R24, R22.reuse, R92 ;  /* 0x00000016185c723c */ /* 0x080fe2000004185c */
[----:B------:R-:W3:Y:S05]  /*7490*/  LDSM.16.MT88.4 R24, [R3+0xc00] ;  /* 0x000c00000318783b */ /* 0x000eea0000004200 */
[----:B------:R-:W-:Y:S01]  /*74a0*/  HMMA.16816.F32.BF16 R96, R16, R22, R96 ;  /* 0x000000161060723c */ /* 0x000fe20000041860 */
        /* <DEDUP_REMOVED lines=22> */
[----:B------:R1:W-:Y:S01]  /*7610*/  LDSM.16.MT88.4 R20, [R3+0x1c00] ;  /* 0x001c00000314783b */ /* 0x0003e20000004200 */
[-C--:B---3--:R-:W-:Y:S06]  /*7620*/  HMMA.16816.F32.BF16 R84, R16, R28.reuse, R84 ;  /* 0x0000001c1054723c */ /* 0x088fec0000041854 */
[C---:B----4-:R-:W-:Y:S06]  /*7630*/  HMMA.16816.F32.BF16 R88, R8.reuse, R28, R88 ;  /* 0x0000001c0858723c */ /* 0x050fec0000041858 */
[-C--:B------:R-:W-:Y:S01]  /*7640*/  HMMA.16816.F32.BF16 R92, R8, R30.reuse, R92 ;  /* 0x0000001e085c723c */ /* 0x080fe2000004185c */
[----:B------:R-:W3:Y:S05]  /*7650*/  LDSM.16.MT88.4 R8, [R2+0xb800] ;  /* 0x00b800000208783b */ /* 0x000eea0000004200 */
[----:B------:R-:W-:Y:S01]  /*7660*/  HMMA.16816.F32.BF16 R96, R16, R30, R96 ;  /* 0x0000001e1060723c */ /* 0x000fe20000041860 */
[----:B------:R-:W4:Y:S04]  /*7670*/  LDSM.16.MT88.4 R16, [R2+0xf800] ;  /* 0x00f800000210783b */ /* 0x000f280000004200 */
[----:B-1----:R-:W-:Y:S01]  /*7680*/  IMAD.MOV.U32 R3, RZ, RZ, R0 ;  /* 0x000000ffff037224 */ /* 0x002fe200078e0000 */
[-C--:B------:R-:W-:Y:S06]  /*7690*/  HMMA.16816.F32.BF16 R84, R12, R24.reuse, R84 ;  /* 0x000000180c54723c */ /* 0x080fec0000041854 */
[C---:B--2---:R-:W-:Y:S06]  /*76a0*/  HMMA.16816.F32.BF16 R88, R4.reuse, R24, R88 ;  /* 0x000000180458723c */ /* 0x044fec0000041858 */
[-C--:B------:R-:W-:Y:S06]  /*76b0*/  HMMA.16816.F32.BF16 R92, R4, R26.reuse, R92 ;  /* 0x0000001a045c723c */ /* 0x080fec000004185c */
[----:B------:R-:W-:Y:S06]  /*76c0*/  HMMA.16816.F32.BF16 R96, R12, R26, R96 ;  /* 0x0000001a0c60723c */ /* 0x000fec0000041860 */
[-C--:B---3--:R-:W-:Y:S06]  /*76d0*/  HMMA.16816.F32.BF16 R84, R8, R20.reuse, R84 ;  /* 0x000000140854723c */ /* 0x088fec0000041854 */
[C---:B----4-:R-:W-:Y:S06]  /*76e0*/  HMMA.16816.F32.BF16 R88, R16.reuse, R20, R88 ;  /* 0x000000141058723c */ /* 0x050fec0000041858 */
[-C--:B------:R-:W-:Y:S06]  /*76f0*/  HMMA.16816.F32.BF16 R92, R16, R22.reuse, R92 ;  /* 0x00000016105c723c */ /* 0x080fec000004185c */
[----:B------:R-:W-:Y:S01]  /*7700*/  HMMA.16816.F32.BF16 R96, R8, R22, R96 ;  /* 0x000000160860723c */ /* 0x000fe20000041860 */
[----:B------:R-:W-:Y:S11]  /*7710*/  @!UPT UIADD3 URZ, URZ, URZ, URZ ;  /* 0x0000003f3f3ff290 */ /* 0x000ff6000fffe03f */
[----:B------:R-:W-:Y:S01]  /*7720*/  @!UPT UIADD3 URZ, URZ, URZ, URZ ;  /* 0x0000003f3f3ff290 */ /* 0x000fe2000fffe03f */
[----:B------:R-:W-:Y:S11]  /*7730*/  @P0 BRA `(.L_x_34) ;  /* 0xffffffc0008c0947 */ /* 0x000ff6000383ffff */
[----:B------:R-:W-:Y:S01]  /*7740*/  @!UPT UIADD3 URZ, URZ, URZ, URZ ;  /* 0x0000003f3f3ff290 */ /* 0x000fe2000fffe03f */
[----:B------:R-:W2:Y:S01]  /*7750*/  LDL R60, [R1] ;  /* 0x00000000013c7983 */ /* 0x000ea20000100800 */
[----:B------:R-:W-:Y:S01]  /*7760*/  ULDC UR5, c[0x0][0x390] ;  /* 0x0000e40000057ab9 */ /* 0x000fe20000000800 */
[----:B------:R-:W-:Y:S01]  /*7770*/  F2FP.BF16.F32.PACK_AB R68, R69, R68 ;  /* 0x000000444544723e */ /* 0x000fe200000010ff */
[----:B------:R-:W-:Y:S01]  /*7780*/  FMUL.FTZ R84, R84, UR5 ;  /* 0x0000000554547c20 */ /* 0x000fe20008410000 */
        /* <DEDUP_REMOVED lines=15> */
[----:B------:R-:W-:Y:S01]  /*7880*/  F2FP.BF16.F32.PACK_AB R9, R9, R84 ;  /* 0x000000540909723e */ /* 0x000fe200000010ff */
[----:B------:R-:W-:Y:S01]  /*7890*/  BAR.SYNC.DEFER_BLOCKING 0x0 ;  /* 0x0000000000007b1d */ /* 0x000fe20000010000 */
[----:B------:R-:W-:Y:S01]  /*78a0*/  F2FP.BF16.F32.PACK_AB R8, R8, R86 ;  /* 0x000000560808723e */ /* 0x000fe200000010ff */
[----:B------:R-:W-:Y:S01]  /*78b0*/  UISETP.NE.AND UP0, UPT, UR37, -0x1, UPT ;  /* 0xffffffff2500788c */ /* 0x000fe2000bf05270 */
[----:B------:R-:W-:-:S02]  /*78c0*/  F2FP.BF16.F32.PACK_AB R5, R5, R96 ;  /* 0x000000600505723e */ /* 0x000fc400000010ff */
[----:B------:R-:W-:Y:S02]  /*78d0*/  F2FP.BF16.F32.PACK_AB R4, R4, R98 ;  /* 0x000000620404723e */ /* 0x000fe400000010ff */
[----:B------:R-:W-:Y:S02]  /*78e0*/  F2FP.BF16.F32.PACK_AB R7, R7, R88 ;  /* 0x000000580707723e */ /* 0x000fe400000010ff */
[----:B------:R-:W-:Y:S02]  /*78f0*/  F2FP.BF16.F32.PACK_AB R6, R6, R90 ;  /* 0x0000005a0606723e */ /* 0x000fe400000010ff */
[----:B------:R-:W-:Y:S02]  /*7900*/  F2FP.BF16.F32.PACK_AB R3, R3, R92 ;  /* 0x0000005c0303723e */ /* 0x000fe400000010ff */
[----:B------:R-:W-:Y:S01]  /*7910*/  F2FP.BF16.F32.PACK_AB R0, R0, R94 ;  /* 0x0000005e0000723e */ /* 0x000fe200000010ff */
[----:B------:R-:W-:Y:S01]  /*7920*/  @UP0 UIADD3 UR5, UR35, UR37, URZ ;  /* 0x0000002523050290 */ /* 0x000fe2000fffe03f */
[----:B------:R-:W-:Y:S01]  /*7930*/  F2FP.BF16.F32.PACK_AB R70, R71, R70 ;  /* 0x000000464746723e */ /* 0x000fe200000010ff */
[----:B------:R-:W-:Y:S01]  /*7940*/  @UP0 ULDC.64 UR10, c[0x0][0x450] ;  /* 0x00011400000a0ab9 */ /* 0x000fe20000000a00 */
[----:B------:R-:W-:Y:S01]  /*7950*/  F2FP.BF16.F32.PACK_AB R80, R81, R80 ;  /* 0x000000505150723e */ /* 0x000fe200000010ff */
[----:B------:R-:W-:Y:S01]  /*7960*/  @UP0 UIMAD.WIDE.U32 UR12, UR5, UR10, URZ ;  /* 0x0000000a050c02a5 */ /* 0x000fe2000f8e003f */
[----:B------:R-:W-:Y:S01]  /*7970*/  F2FP.BF16.F32.PACK_AB R82, R83, R82 ;  /* 0x000000525352723e */ /* 0x000fe200000010ff */
[----:B------:R-:W-:Y:S01]  /*7980*/  @UP0 UIMAD UR5, UR5, UR11, URZ ;  /* 0x0000000b050502a4 */ /* 0x000fe2000f8e023f */
[----:B------:R-:W-:-:S02]  /*7990*/  F2FP.BF16.F32.PACK_AB R72, R73, R72 ;  /* 0x000000484948723e */ /* 0x000fc400000010ff */
[----:B------:R-:W-:Y:S01]  /*79a0*/  F2FP.BF16.F32.PACK_AB R74, R75, R74 ;  /* 0x0000004a4b4a723e */ /* 0x000fe200000010ff */
[----:B------:R-:W-:Y:S01]  /*79b0*/  STS [R252], R9 ;  /* 0x00000009fc007388 */ /* 0x000fe20000000800 */
[----:B------:R-:W-:Y:S01]  /*79c0*/  F2FP.BF16.F32.PACK_AB R76, R77, R76 ;  /* 0x0000004c4d4c723e */ /* 0x000fe200000010ff */
[----:B------:R-:W-:Y:S01]  /*79d0*/  @UP0 UIADD3 UR21, UR13, UR5, URZ ;  /* 0x000000050d150290 */ /* 0x000fe2000fffe03f */
[----:B------:R-:W-:Y:S01]  /*79e0*/  F2FP.BF16.F32.PACK_AB R78, R79, R78 ;  /* 0x0000004e4f4e723e */ /* 0x000fe200000010ff */
[----:B------:R-:W-:Y:S01]  /*79f0*/  STS [R252+0x200], R8 ;  /* 0x00020008fc007388 */ /* 0x000fe20000000800 */
[----:B------:R-:W-:Y:S01]  /*7a00*/  PLOP3.LUT P0, PT, PT, PT, UP0, 0x80, 0x0 ;  /* 0x000000000000781c */ /* 0x000fe20003f0f008 */
[----:B------:R-:W-:Y:S02]  /*7a10*/  @UP0 UMOV UR20, UR12 ;  /* 0x0000000c00140c82 */ /* 0x000fe40008000000 */
[----:B--2---:R-:W-:Y:S04]  /*7a20*/  STS [R60], R5 ;  /* 0x000000053c007388 */ /* 0x004fe80000000800 */
[----:B------:R-:W-:Y:S04]  /*7a30*/  STS [R60+0x200], R4 ;  /* 0x000200043c007388 */ /* 0x000fe80000000800 */
[----:B------:R-:W-:Y:S04]  /*7a40*/  STS [R252+0x1000], R7 ;  /* 0x00100007fc007388 */ /* 0x000fe80000000800 */
[----:B------:R-:W-:Y:S04]  /*7a50*/  STS [R252+0x1200], R6 ;  /* 0x00120006fc007388 */ /* 0x000fe80000000800 */
[----:B------:R-:W-:Y:S04]  /*7a60*/  STS [R60+0x1000], R3 ;  /* 0x001000033c007388 */ /* 0x000fe80000000800 */
[----:B------:R1:W-:Y:S04]  /*7a70*/  STS [R60+0x1200], R0 ;  /* 0x001200003c007388 */ /* 0x0003e80000000800 */
[----:B------:R2:W-:Y:S04]  /*7a80*/  STS [R252+0x2000], R68 ;  /* 0x00200044fc007388 */ /* 0x0005e80000000800 */
[----:B------:R2:W-:Y:S04]  /*7a90*/  STS [R252+0x2200], R70 ;  /* 0x00220046fc007388 */ /* 0x0005e80000000800 */
[----:B------:R2:W-:Y:S04]  /*7aa0*/  STS [R60+0x2000], R80 ;  /* 0x002000503c007388 */ /* 0x0005e80000000800 */
[----:B------:R2:W-:Y:S04]  /*7ab0*/  STS [R60+0x2200], R82 ;  /* 0x002200523c007388 */ /* 0x0005e80000000800 */
[----:B------:R2:W-:Y:S04]  /*7ac0*/  STS [R252+0x3000], R72 ;  /* 0x00300048fc007388 */ /* 0x0005e80000000800 */
[----:B------:R2:W-:Y:S04]  /*7ad0*/  STS [R252+0x3200], R74 ;  /* 0x0032004afc007388 */ /* 0x0005e80000000800 */
[----:B------:R2:W-:Y:S01]  /*7ae0*/  STS [R60+0x3000], R76 ;  /* 0x0030004c3c007388 */ /* 0x0005e20000000800 */
[----:B-1----:R-:W1:Y:S03]  /*7af0*/  S2R R0, SR_TID.X ;  /* 0x0000000000007919 */ /* 0x002e660000002100 */
[----:B------:R2:W-:Y:S01]  /*7b00*/  STS [R60+0x3200], R78 ;  /* 0x0032004e3c007388 */ /* 0x0005e20000000800 */
[----:B------:R-:W-:Y:S05]  /*7b10*/  @P0 BRA `(.L_x_35) ;  /* 0x0000000000340947 */ /* 0x000fea0003800000 */
[----:B------:R-:W-:Y:S01]  /*7b20*/  USHF.R.S32.HI UR5, URZ, 0x1f, UR35 ;  /* 0x0000001f3f057899 */ /* 0x000fe20008011423 */
[----:B------:R-:W-:Y:S01]  /*7b30*/  ULDC.64 UR10, c[0x0][0x450] ;  /* 0x00011400000a7ab9 */ /* 0x000fe20000000a00 */
[----:B------:R-:W-:Y:S02]  /*7b40*/  USHF.R.S32.HI UR6, URZ, 0x1f, UR48 ;  /* 0x0000001f3f067899 */ /* 0x000fe40008011430 */
[----:B------:R-:W-:Y:S02]  /*7b50*/  UIMAD UR5, UR5, UR10, URZ ;  /* 0x0000000a050572a4 */ /* 0x000fe4000f8e023f */
[----:B------:R-:W-:Y:S02]  /*7b60*/  UIMAD.WIDE.U32 UR12, UR35, UR10, URZ ;  /* 0x0000000a230c72a5 */ /* 0x000fe4000f8e003f */
[----:B------:R-:W-:Y:S01]  /*7b70*/  UIMAD UR5, UR35, UR11, UR5 ;  /* 0x0000000b230572a4 */ /* 0x000fe2000f8e0205 */
[----:B------:R-:W-:-:S03]  /*7b80*/  ULDC.64 UR14, c[0x0][0x438] ;  /* 0x00010e00000e7ab9 */ /* 0x000fc60000000a00 */
[----:B------:R-:W-:Y:S02]  /*7b90*/  UIADD3 UR13, UR13, UR5, URZ ;  /* 0x000000050d0d7290 */ /* 0x000fe4000fffe03f */
[----:B------:R-:W-:Y:S02]  /*7ba0*/  UIMAD UR5, UR6, UR14, URZ ;  /* 0x0000000e060572a4 */ /* 0x000fe4000f8e023f */
[----:B------:R-:W-:Y:S02]  /*7bb0*/  UIMAD.WIDE.U32 UR12, UR48, UR14, UR12 ;  /* 0x0000000e300c72a5 */ /* 0x000fe4000f8e000c */
[----:B------:R-:W-:-:S04]  /*7bc0*/  UIMAD UR5, UR48, UR15, UR5 ;  /* 0x0000000f300572a4 */ /* 0x000fc8000f8e0205 */
[----:B------:R-:W-:Y:S01]  /*7bd0*/  UIADD3 UR21, UR13, UR5, URZ ;  /* 0x000000050d157290 */ /* 0x000fe2000fffe03f */
[----:B------:R-:W-:-:S11]  /*7be0*/  UMOV UR20, UR12 ;  /* 0x0000000c00147c82 */ /* 0x000fd60008000000 */
.L_x_35:
[----:B------:R-:W-:Y:S01]  /*7bf0*/  @UP0 UIADD3 UR6, UR35, UR37, URZ ;  /* 0x0000002523060290 */ /* 0x000fe2000fffe03f */
[----:B------:R-:W-:Y:S01]  /*7c00*/  @UP0 ULDC.64 UR12, c[0x0][0x458] ;  /* 0x00011600000c0ab9 */ /* 0x000fe20000000a00 */
[----:B------:R-:W-:Y:S02]  /*7c10*/  USHF.L.U32 UR5, UR16, 0x7, URZ ;  /* 0x0000000710057899 */ /* 0x000fe4000800063f */
[----:B------:R-:W-:Y:S02]  /*7c20*/  @UP0 UIMAD.WIDE.U32 UR14, UR6, UR12, URZ ;  /* 0x0000000c060e02a5 */ /* 0x000fe4000f8e003f */
[----:B------:R-:W-:-:S04]  /*7c30*/  @UP0 UIMAD UR6, UR6, UR13, URZ ;  /* 0x0000000d060602a4 */ /* 0x000fc8000f8e023f */
[----:B------:R-:W-:Y:S01]  /*7c40*/  @UP0 UIADD3 UR17, UR15, UR6, URZ ;  /* 0x000000060f110290 */ /* 0x000fe2000fffe03f */
[----:B------:R-:W-:Y:S11]  /*7c50*/  @P0 BRA `(.L_x_36) ;  /* 0x0000000000300947 */ /* 0x000ff60003800000 */
        /* <DEDUP_REMOVED lines=11> */
[----:B------:R-:W-:-:S12]  /*7d10*/  UIADD3 UR17, UR15, UR6, URZ ;  /* 0x000000060f117290 */ /* 0x000fd8000fffe03f */
.L_x_36:
[----:B------:R-:W-:Y:S01]  /*7d20*/  BAR.SYNC.DEFER_BLOCKING 0x0 ;  /* 0x0000000000007b1d */ /* 0x000fe20000010000 */
[----:B------:R-:W-:Y:S01]  /*7d30*/  USHF.R.S32.HI UR6, URZ, 0x1f, UR5 ;  /* 0x0000001f3f067899 */ /* 0x000fe20008011405 */
[----:B-1----:R-:W-:Y:S01]  /*7d40*/  SHF.R.S32.HI R3, RZ, 0x1f, R0 ;  /* 0x0000001fff037819 */ /* 0x002fe20000011400 */
[--C-:B------:R-:W-:Y:S01]  /*7d50*/  IMAD.MOV.U32 R4, RZ, RZ, R234.reuse ;  /* 0x000000ffff047224 */ /* 0x100fe200078e00ea */
[----:B------:R-:W-:Y:S01]  /*7d60*/  SHF.R.S32.HI R5, RZ, 0x1f, R234 ;  /* 0x0000001fff057819 */ /* 0x000fe200000114ea */
[----:B------:R-:W-:Y:S01]  /*7d70*/  UIMAD UR15, UR6, UR10, URZ ;  /* 0x0000000a060f72a4 */ /* 0x000fe2000f8e023f */
[----:B------:R-:W-:Y:S01]  /*7d80*/  LEA.HI R0, R3, R0, RZ, 0x2 ;  /* 0x0000000003007211 */ /* 0x000fe200078f10ff */
[----:B------:R-:W-:Y:S01]  /*7d90*/  IMAD.U32 R3, RZ, RZ, UR10 ;  /* 0x0000000aff037e24 */ /* 0x000fe2000f8e00ff */
[----:B------:R-:W-:Y:S01]  /*7da0*/  UIMAD UR7, UR16, -0x80, UR7 ;  /* 0xffffff80100778a4 */ /* 0x000fe2000f8e0207 */
[----:B------:R-:W-:Y:S01]  /*7db0*/  BSSY B0, `(.L_x_37) ;  /* 0x0000022000007945 */ /* 0x000fe20003800000 */
[----:B------:R-:W-:Y:S01]  /*7dc0*/  UIMAD UR15, UR5, UR11, UR15 ;  /* 0x0000000b050f72a4 */ /* 0x000fe2000f8e020f */
[----:B------:R-:W-:Y:S01]  /*7dd0*/  SHF.R.S32.HI R0, RZ, 0x2, R0 ;  /* 0x00000002ff007819 */ /* 0x000fe20000011400 */
[----:B------:R-:W-:Y:S01]  /*7de0*/  IMAD.WIDE.U32 R6, R3, UR5, R4 ;  /* 0x0000000503067c25 */ /* 0x000fe2000f8e0004 */
[----:B------:R-:W-:Y:S01]  /*7df0*/  USHF.R.S32.HI UR22, URZ, 0x1f, UR57 ;  /* 0x0000001f3f167899 */ /* 0x000fe20008011439 */
[----:B------:R-:W-:-:S02]  /*7e00*/  ULDC.64 UR18, c[0x0][0x468] ;  /* 0x00011a0000127ab9 */ /* 0x000fc40000000a00 */
[----:B------:R-:W-:Y:S01]  /*7e10*/  IMAD.U32 R3, RZ, RZ, UR15 ;  /* 0x0000000fff037e24 */ /* 0x000fe2000f8e00ff */
[----:B------:R-:W-:Y:S01]  /*7e20*/  ULDC UR15, c[0x0][0x2d0] ;  /* 0x0000b400000f7ab9 */ /* 0x000fe20000000800 */
[----:B------:R-:W-:Y:S01]  /*7e30*/  VIADD R8, R0, 0x40 ;  /* 0x0000004000087836 */ /* 0x000fe20000000000 */
[----:B------:R-:W-:Y:S01]  /*7e40*/  ISETP.GE.AND P2, PT, R234, UR15, PT ;  /* 0x0000000fea007c0c */ /* 0x000fe2000bf46270 */
[----:B------:R-:W-:Y:S01]  /*7e50*/  UIMAD UR15, UR22, UR18, URZ ;  /* 0x00000012160f72a4 */ /* 0x000fe2000f8e023f */
[----:B------:R-:W-:Y:S02]  /*7e60*/  IADD3 R6, P0, R6, UR20, RZ ;  /* 0x0000001406067c10 */ /* 0x000fe4000ff1e0ff */
[----:B------:R-:W-:Y:S01]  /*7e70*/  ISETP.GE.OR P1, PT, R8, UR7, P2 ;  /* 0x0000000708007c0c */ /* 0x000fe20009726670 */
[----:B------:R1:W3:Y:S01]  /*7e80*/  LDS.128 R20, [R59+0x7000] ;  /* 0x007000003b147984 */ /* 0x0002e20000000c00 */
[----:B------:R-:W-:Y:S01]  /*7e90*/  ISETP.GE.OR P2, PT, R0, UR7, P2 ;  /* 0x0000000700007c0c */ /* 0x000fe20009746670 */
[----:B------:R-:W-:Y:S01]  /*7ea0*/  UIMAD UR19, UR57, UR19, UR15 ;  /* 0x00000013391372a4 */ /* 0x000fe2000f8e020f */
[----:B------:R-:W-:Y:S01]  /*7eb0*/  IADD3.X R7, R7, UR21, R3, P0, !PT ;  /* 0x0000001507077c10 */ /* 0x000fe200087fe403 */
[----:B------:R1:W4:Y:S01]  /*7ec0*/  LDS.128 R24, [R59+0x9000] ;  /* 0x009000003b187984 */ /* 0x0003220000000c00 */
[----:B------:R-:W-:Y:S01]  /*7ed0*/  IMAD.U32 R3, RZ, RZ, UR18 ;  /* 0x00000012ff037e24 */ /* 0x000fe2000f8e00ff */
[----:B------:R-:W-:-:S03]  /*7ee0*/  SHF.R.S32.HI R28, RZ, 0x1f, R0 ;  /* 0x0000001fff1c7819 */ /* 0x000fc60000011400 */
[----:B------:R-:W-:-:S04]  /*7ef0*/  IMAD.WIDE.U32 R6, R3, UR57, R6 ;  /* 0x0000003903067c25 */ /* 0x000fc8000f8e0006 */
[----:B------:R-:W-:Y:S01]  /*7f00*/  VIADD R12, R7, UR19 ;  /* 0x00000013070c7c36 */ /* 0x000fe20008000000 */
[----:B------:R-:W-:Y:S06]  /*7f10*/  @P2 BRA `(.L_x_38) ;  /* 0x00000000002c2947 */ /* 0x000fec0003800000 */
[----:B------:R-:W2:Y:S01]  /*7f20*/  LDS.128 R16, [R59+0x6000] ;  /* 0x006000003b107984 */ /* 0x000ea20000000c00 */
        /* <DEDUP_REMOVED lines=9> */
[----:B--2---:R2:W-:Y:S04]  /*7fc0*/  STG.E.128 desc[UR8][R10.64], R16 ;  /* 0x000000100a007986 */ /* 0x0045e8000c101d08 */
.L_x_38:
[----:B------:R-:W-:Y:S05]  /*7fd0*/  BSYNC B0 ;  /* 0x0000000000007941 */ /* 0x000fea0003800000 */
.L_x_37:
[----:B------:R-:W-:Y:S04]  /*7fe0*/  BSSY B0, `(.L_x_39) ;  /* 0x000000d000007945 */ /* 0x000fe80003800000 */
[----:B------:R-:W-:Y:S05]  /*7ff0*/  @P1 BRA `(.L_x_40) ;  /* 0x00000000002c1947 */ /* 0x000fea0003800000 */
[----:B------:R-:W-:Y:S01]  /*8000*/  IADD3 R3, P0, R0, 0x40, RZ ;  /* 0x0000004000037810 */ /* 0x000fe20007f1e0ff */
[----:B------:R-:W-:-:S03]  /*8010*/  ULDC.64 UR18, c[0x0][0x3f0] ;  /* 0x0000fc0000127ab9 */ /* 0x000fc60000000a00 */
[----:B------:R-:W-:-:S05]  /*8020*/  IADD3.X R7, RZ, R28, RZ, P0, !PT ;  /* 0x0000001cff077210 */ /* 0x000fca00007fe4ff */
[----:B--2---:R-:W-:Y:S01]  /*8030*/  IMAD R10, R7, UR10, RZ ;  /* 0x0000000a070a7c24 */ /* 0x004fe2000f8e02ff */
[----:B------:R-:W-:-:S03]  /*8040*/  MOV R7, R12 ;  /* 0x0000000c00077202 */ /* 0x000fc60000000f00 */
[----:B------:R-:W-:-:S04]  /*8050*/  IMAD.WIDE.U32 R8, R3, UR10, R6 ;  /* 0x0000000a03087c25 */ /* 0x000fc8000f8e0006 */
[----:B------:R-:W-:Y:S01]  /*8060*/  IMAD R3, R3, UR11, R10 ;  /* 0x0000000b03037c24 */ /* 0x000fe2000f8e020a */
[----:B------:R-:W-:-:S04]  /*8070*/  LEA R6, P0, R8, UR18, 0x1 ;  /* 0x0000001208067c11 */ /* 0x000fc8000f8008ff */
[----:B------:R-:W-:-:S04]  /*8080*/  IADD3 R3, R3, R9, RZ ;  /* 0x0000000903037210 */ /* 0x000fc80007ffe0ff */
[----:B------:R-:W-:-:S05]  /*8090*/  LEA.HI.X R7, R8, UR19, R3, 0x1, P0 ;  /* 0x0000001308077c11 */ /* 0x000fca00080f0c03 */
[----:B---3--:R2:W-:Y:S02]  /*80a0*/  STG.E.128 desc[UR8][R6.64], R20 ;  /* 0x0000001406007986 */ /* 0x0085e4000c101d08 */
.L_x_40:
[----:B------:R-:W-:Y:S05]  /*80b0*/  BSYNC B0 ;  /* 0x0000000000007941 */ /* 0x000fea0003800000 */
.L_x_39:
[----:B------:R1:W1:Y:S01]  /*80c0*/  LDS.128 R12, [R59+0x8000] ;  /* 0x008000003b0c7984 */ /* 0x0002620000000c00 */
[----:B------:R-:W-:Y:S01]  /*80d0*/  IMAD.U32 R3, RZ, RZ, UR12 ;  /* 0x0000000cff037e24 */ /* 0x000fe2000f8e00ff */
[----:B------:R-:W-:Y:S01]  /*80e0*/  UIMAD UR6, UR6, UR12, URZ ;  /* 0x0000000c060672a4 */ /* 0x000fe2000f8e023f */
[----:B------:R-:W-:Y:S01]  /*80f0*/  BSSY B0, `(.L_x_41) ;  /* 0x0000018000007945 */ /* 0x000fe20003800000 */
[----:B------:R-:W-:Y:S01]  /*8100*/  USHF.R.S32.HI UR10, URZ, 0x1f, UR57 ;  /* 0x0000001f3f0a7899 */ /* 0x000fe20008011439 */
[----:B------:R-:W-:Y:S01]  /*8110*/  IMAD.WIDE.U32 R4, R3, UR5, R4 ;  /* 0x0000000503047c25 */ /* 0x000fe2000f8e0004 */
[----:B------:R-:W-:-:S03]  /*8120*/  UIMAD UR5, UR5, UR13, UR6 ;  /* 0x0000000d050572a4 */ /* 0x000fc6000f8e0206 */
[----:B------:R-:W-:Y:S01]  /*8130*/  ULDC.64 UR6, c[0x0][0x470] ;  /* 0x00011c0000067ab9 */ /* 0x000fe20000000a00 */
[----:B------:R-:W-:Y:S02]  /*8140*/  IADD3 R4, P0, R4, UR14, RZ ;  /* 0x0000000e04047c10 */ /* 0x000fe4000ff1e0ff */
[----:B------:R-:W-:Y:S01]  /*8150*/  IMAD.U32 R3, RZ, RZ, UR5 ;  /* 0x00000005ff037e24 */ /* 0x000fe2000f8e00ff */
[----:B------:R-:W-:-:S04]  /*8160*/  UIMAD UR5, UR10, UR6, URZ ;  /* 0x000000060a0572a4 */ /* 0x000fc8000f8e023f */
[----:B------:R-:W-:Y:S01]  /*8170*/  IADD3.X R5, R5, UR17, R3, P0, !PT ;  /* 0x0000001105057c10 */ /* 0x000fe200087fe403 */
[----:B------:R-:W-:Y:S01]  /*8180*/  UIMAD UR7, UR57, UR7, UR5 ;  /* 0x00000007390772a4 */ /* 0x000fe2000f8e0205 */
[----:B------:R-:W-:-:S05]  /*8190*/  MOV R3, UR6 ;  /* 0x0000000600037c02 */ /* 0x000fca0008000f00 */
[----:B------:R-:W-:-:S05]  /*81a0*/  IMAD.WIDE.U32 R4, R3, UR57, R4 ;  /* 0x0000003903047c25 */ /* 0x000fca000f8e0004 */
[----:B------:R-:W-:Y:S01]  /*81b0*/  IADD3 R3, R5, UR7, RZ ;  /* 0x0000000705037c10 */ /* 0x000fe2000fffe0ff */
[----:B------:R-:W-:Y:S06]  /*81c0*/  @P2 BRA `(.L_x_42) ;  /* 0x0000000000282947 */ /* 0x000fec0003800000 */
[----:B--2---:R-:W-:Y:S01]  /*81d0*/  MOV R6, R4 ;  /* 0x0000000400067202 */ /* 0x004fe20000000f00 */
        /* <DEDUP_REMOVED lines=8> */
[----:B-1----:R1:W-:Y:S04]  /*8260*/  STG.E.128 desc[UR8][R8.64], R12 ;  /* 0x0000000c08007986 */ /* 0x0023e8000c101d08 */
.L_x_42:
[----:B------:R-:W-:Y:S05]  /*8270*/  BSYNC B0 ;  /* 0x0000000000007941 */ /* 0x000fea0003800000 */
.L_x_41:
[----:B------:R-:W-:Y:S05]  /*8280*/  @P1 BRA `(.L_x_15) ;  /* 0x0000000000301947 */ /* 0x000fea0003800000 */
[----:B------:R-:W-:Y:S01]  /*8290*/  IADD3 R0, P0, R0, 0x40, RZ ;  /* 0x0000004000007810 */ /* 0x000fe20007f1e0ff */
[----:B--2---:R-:W-:Y:S01]  /*82a0*/  IMAD.MOV.U32 R6, RZ, RZ, R4 ;  /* 0x000000ffff067224 */ /* 0x004fe200078e0004 */
        /* <DEDUP_REMOVED lines=9> */
[----:B----4-:R2:W-:Y:S02]  /*8340*/  STG.E.128 desc[UR8][R4.64], R24 ;  /* 0x0000001804007986 */ /* 0x0105e4000c101d08 */
.L_x_15:
[----:B------:R-:W-:Y:S05]  /*8350*/  BSYNC B1 ;  /* 0x0000000000017941 */ /* 0x000fea0003800000 */
.L_x_1:
[----:B------:R-:W-:Y:S02]  /*8360*/  ULDC UR6, c[0x0][0x2c8] ;  /* 0x0000b20000067ab9 */ /* 0x000fe40000000800 */
[----:B------:R-:W-:-:S04]  /*8370*/  UIADD3 UR6, UR6, 0x7f, URZ ;  /* 0x0000007f06067890 */ /* 0x000fc8000fffe03f */
[----:B------:R-:W-:-:S04]  /*8380*/  USHF.R.S32.HI UR5, URZ, 0x1f, UR6 ;  /* 0x0000001f3f057899 */ /* 0x000fc80008011406 */
[----:B------:R-:W-:-:S03]  /*8390*/  ULEA.HI UR5, UR5, UR6, URZ, 0x7 ;  /* 0x0000000605057291 */ /* 0x000fc6000f8f383f */
[----:B------:R-:W-:Y:S01]  /*83a0*/  ULDC UR6, c[0x0][0xc] ;  /* 0x0000030000067ab9 */ /* 0x000fe20000000800 */
[----:B------:R-:W-:Y:S02]  /*83b0*/  USHF.R.S32.HI UR5, URZ, 0x7, UR5 ;  /* 0x000000073f057899 */ /* 0x000fe40008011405 */
[----:B------:R-:W-:-:S04]  /*83c0*/  UIADD3 UR16, UR6, UR16, URZ ;  /* 0x0000001006107290 */ /* 0x000fc8000fffe03f */
[----:B------:R-:W-:-:S06]  /*83d0*/  UISETP.GE.AND UP0, UPT, UR16, UR5, UPT ;  /* 0x000000051000728c */ /* 0x000fcc000bf06270 */
[----:B------:R-:W-:-:S13]  /*83e0*/  PLOP3.LUT P0, PT, PT, PT, UP0, 0x80, 0x0 ;  /* 0x000000000000781c */ /* 0x000fda0003f0f008 */
[----:B------:R-:W-:Y:S05]  /*83f0*/  @P0 BRA `(.L_x_43) ;  /* 0x0000000000040947 */ /* 0x000fea0003800000 */
[----:B------:R-:W-:Y:S05]  /*8400*/  BRA `(.L_x_44) ;  /* 0xffffff8400f07947 */ /* 0x000fea000383ffff */
.L_x_43:
[----:B------:R-:W-:Y:S05]  /*8410*/  EXIT ;  /* 0x000000000000794d */ /* 0x000fea0003800000 */
.L_x_45:
[----:B------:R-:W-:-:S00]  /*8420*/  BRA `(.L_x_45) ;  /* 0xfffffffc00fc7947 */ /* 0x000fc0000383ffff */
[----:B------:R-:W-:-:S00]  /*8430*/  NOP ;  /* 0x0000000000007918 */ /* 0x000fc00000000000 */
        /* <DEDUP_REMOVED lines=12> */
.L_x_688:


//--------------------- .text._ZN5flash44flash_bwd_dq_dk_dv_loop_seqk_parallel_kernelI23Flash_bwd_kernel_traitsILi32ELi128ELi128ELi8ELi4ELi4ELi4ELb1ELb0EN7cutlass10bfloat16_tE19Flash_kernel_traitsILi32ELi128ELi128ELi8ES3_EELb0ELb1ELb0ELb0ELb1ELb1ELb0EEEvNS_16Flash_bwd_paramsE --------------------------
	.section	.text._ZN5flash44flash_bwd_dq_dk_dv_loop_seqk_parallel_kernelI23Flash_bwd_kernel_traitsILi32ELi128ELi128ELi8ELi4ELi4ELi4ELb1ELb0EN7cutlass10bfloat16_tE19Flash_kernel_traitsILi32ELi128ELi128ELi8ES3_EELb0ELb1ELb0ELb0ELb1ELb1ELb0EEEvNS_16Flash_bwd_paramsE,"ax",@progbits
	.align	128
        .global         _ZN5flash44flash_bwd_dq_dk_dv_loop_seqk_parallel_kernelI23Flash_bwd_kernel_traitsILi32ELi128ELi128ELi8ELi4ELi4ELi4ELb1ELb0EN7cutlass10bfloat16_tE19Flash_kernel_traitsILi32ELi128ELi128ELi8ES3_EELb0ELb1ELb0ELb0ELb1ELb1ELb0EEEvNS_16Flash_bwd_paramsE
        .type           _ZN5flash44flash_bwd_dq_dk_dv_loop_seqk_parallel_kernelI23Flash_bwd_kernel_traitsILi32ELi128ELi128ELi8ELi4ELi4ELi4ELb1ELb0EN7cutlass10bfloat16_tE19Flash_kernel_traitsILi32ELi128ELi128ELi8ES3_EELb0ELb1ELb0ELb0ELb1ELb1ELb0EEEvNS_16Flash_bwd_paramsE,@function
        .size           _ZN5flash44flash_bwd_dq_dk_dv_loop_seqk_parallel_kernelI23Flash_bwd_kernel_traitsILi32ELi128ELi128ELi8ELi4ELi4ELi4ELb1ELb0EN7cutlass10bfloat16_tE19Flash_kernel_traitsILi32ELi128ELi128ELi8ES3_EELb0ELb1ELb0ELb0ELb1ELb1ELb0EEEvNS_16Flash_bwd_paramsE,(.L_x_689 - _ZN5flash44flash_bwd_dq_dk_dv_loop_seqk_parallel_kernelI23Flash_bwd_kernel_traitsILi32ELi128ELi128ELi8ELi4ELi4ELi4ELb1ELb0EN7cutlass10bfloat16_tE19Flash_kernel_traitsILi32ELi128ELi128ELi8ES3_EELb0ELb1ELb0ELb0ELb1ELb1ELb0EEEvNS_16Flash_bwd_paramsE)
        .other          _ZN5flash44flash_bwd_dq_dk_dv_loop_seqk_parallel_kernelI23Flash_bwd_kernel_traitsILi32ELi128ELi128ELi8ELi4ELi4ELi4ELb1ELb0EN7cutlass10bfloat16_tE19Flash_kernel_traitsILi32ELi128ELi128ELi8ES3_EELb0ELb1ELb0ELb0ELb1ELb1ELb0EEEvNS_16Flash_bwd_paramsE,@"STO_CUDA_ENTRY STV_DEFAULT"
_ZN5flash44flash_bwd_dq_dk_dv_loop_seqk_parallel_kernelI23Flash_bwd_kernel_traitsILi32ELi128ELi128ELi8ELi4ELi4ELi4ELb1ELb0EN7cutlass10bfloat16_tE19Flash_kernel_traitsILi32ELi128ELi128ELi8ES3_EELb0ELb1ELb0ELb0ELb1ELb1ELb0EEEvNS_16Flash_bwd_paramsE:
.text._ZN5flash44flash_bwd_dq_dk_dv_loop_seqk_parallel_kernelI23Flash_bwd_kernel_traitsILi32ELi128ELi128ELi8ELi4ELi4ELi4ELb1ELb0EN7cutlass10bfloat16_tE19Flash_kernel_traitsILi32ELi128ELi128ELi8ES3_EELb0ELb1ELb0ELb0ELb1ELb1ELb0EEEvNS_16Flash_bwd_paramsE:
[----:B------:R-:W-:Y:S08]  /*0000*/  LDC R1, c[0x0][0x28] ;  /* 0x00000a00ff017b82 */ /* 0x000ff00000000800 */
[----:B------:R-:W1:Y:S01]  /*0010*/  S2UR UR14, SR_CTAID.X ;  /* 0x00000000000e79c3 */ /* 0x000e620000002500 */
[----:B------:R-:W-:Y:S02]  /*0020*/  ULDC UR5, c[0x0][0x2c8] ;  /* 0x0000b20000057ab9 */ /* 0x000fe40000000800 */
[----:B------:R-:W-:-:S04]  /*0030*/  UIADD3 UR5, UR5, 0x7f, URZ ;  /* 0x0000007f05057890 */ /* 0x000fc8000fffe03f */
[----:B------:R-:W-:-:S04]  /*0040*/  USHF.R.S32.HI UR4, URZ, 0x1f, UR5 ;  /* 0x0000001f3f047899 */ /* 0x000fc80008011405 */
[----:B------:R-:W-:-:S04]  /*0050*/  ULEA.HI UR4, UR4, UR5, URZ, 0x7 ;  /* 0x0000000504047291 */ /* 0x000fc8000f8f383f */
[----:B------:R-:W-:-:S04]  /*0060*/  USHF.R.S32.HI UR4, URZ, 0x7, UR4 ;  /* 0x000000073f047899 */ /* 0x000fc80008011404 */
[----:B-1----:R-:W-:-:S06]  /*0070*/  UISETP.GE.AND UP0, UPT, UR14, UR4, UPT ;  /* 0x000000040e00728c */ /* 0x002fcc000bf06270 */
[----:B------:R-:W-:-:S13]  /*0080*/  PLOP3.LUT P0, PT, PT, PT, UP0, 0x80, 0x0 ;  /* 0x000000000000781c */ /* 0x000fda0003f0f008 */
[----:B------:R-:W-:Y:S05]  /*0090*/  @P0 EXIT ;  /* 0x000000000000094d */ /* 0x000fea0003800000 */
[----:B------:R-:W1:Y:S01]  /*00a0*/  S2R R9, SR_TID.X ;  /* 0x0000000000097919 */ /* 0x000e620000002100 */
[----:B------:R-:W2:Y:S01]  /*00b0*/  S2UR UR5, SR_CgaCtaId ;  /* 0x00000000000579c3 */ /* 0x000ea20000008800 */
[----:B------:R-:W-:Y:S01]  /*00c0*/  UMOV UR4, 0x400 ;  /* 0x0000040000047882 */ /* 0x000fe20000000000 */
[----:B------:R-:W-:Y:S01]  /*00d0*/  IMAD.MOV.U32 R157, RZ, RZ, 0x20 ;  /* 0x00000020ff9d7424 */ /* 0x000fe200078e00ff */
[----:B------:R-:W-:Y:S01]  /*00e0*/  ULDC.64 UR36, c[0x0][0x208] ;  /* 0x0000820000247ab9 */ /* 0x000fe20000000a00 */
[----:B------:R-:W-:Y:S01]  /*00f0*/  IMAD.MOV.U32 R170, RZ, RZ, -0x10 ;  /* 0xfffffff0ffaa7424 */ /* 0x000fe200078e00ff */
[----:B------:R-:W-:-:S03]  /*0100*/  UMOV UR21, 0xffffe000 ;  /* 0xffffe00000157882 */ /* 0x000fc60000000000 */
[----:B------:R-:W3:Y:S08]  /*0110*/  LDC R163, c[0x0][0x2c4] ;  /* 0x0000b100ffa37b82 */ /* 0x000ef00000000800 */
[----:B------:R-:W4:Y:S08]  /*0120*/  S2UR UR12, SR_CTAID.Y ;  /* 0x00000000000c79c3 */ /* 0x000f300000002600 */
[----:B------:R-:W5:Y:S01]  /*0130*/  S2UR UR13, SR_CTAID.Z ;  /* 0x00000000000d79c3 */ /* 0x000f620000002700 */
[----:B--2---:R-:W-:-:S04]  /*0140*/  ULEA UR5, UR5, UR4, 0x18 ;  /* 0x0000000405057291 */ /* 0x004fc8000f8ec03f */
[----:B------:R-:W-:Y:S01]  /*0150*/  UIADD3 UR4, UR5, 0x8000, URZ ;  /* 0x0000800005047890 */ /* 0x000fe2000fffe03f */
[----:B-1----:R-:W-:Y:S02]  /*0160*/  SHF.R.S32.HI R8, RZ, 0x1f, R9 ;  /* 0x0000001fff087819 */ /* 0x002fe40000011409 */
[----:B------:R-:W1:Y:S01]  /*0170*/  S2UR UR11, SR_CTAID.Z ;  /* 0x00000000000b79c3 */ /* 0x000e620000002700 */
[----:B------:R-:W-:Y:S01]  /*0180*/  UIADD3 UR6, UR5, 0x6000, URZ ;  /* 0x0000600005067890 */ /* 0x000fe2000fffe03f */
[CC--:B------:R-:W-:Y:S02]  /*0190*/  LEA.HI R12, R8.reuse, R9.reuse, RZ, 0x2 ;  /* 0x00000009080c7211 */ /* 0x0c0fe400078f10ff */
[----:B------:R-:W-:Y:S02]  /*01a0*/  LEA.HI R14, R8, R9, RZ, 0x3 ;  /* 0x00000009080e7211 */ /* 0x000fe400078f18ff */
[--C-:B------:R-:W-:Y:S02]  /*01b0*/  SHF.R.S32.HI R0, RZ, 0x2, R12.reuse ;  /* 0x00000002ff007819 */ /* 0x100fe4000001140c */
[----:B------:R-:W2:Y:S01]  /*01c0*/  S2UR UR10, SR_CTAID.Y ;  /* 0x00000000000a79c3 */ /* 0x000ea20000002600 */
[----:B------:R-:W-:Y:S01]  /*01d0*/  SHF.R.S32.HI R15, RZ, 0x1f, R12 ;  /* 0x0000001fff0f7819 */ /* 0x000fe2000001140c */
[----:B----4-:R-:W-:Y:S01]  /*01e0*/  USHF.R.S32.HI UR18, URZ, 0x1f, UR12 ;  /* 0x0000001f3f127899 */ /* 0x010fe2000801140c */
[-C--:B------:R-:W-:Y:S01]  /*01f0*/  LEA.HI R3, R12, R0.reuse, RZ, 0x1 ;  /* 0x000000000c037211 */ /* 0x080fe200078f08ff */
[----:B------:R-:W-:Y:S01]  /*0200*/  UIMAD.WIDE UR24, UR12, 0x80, URZ ;  /* 0x000000800c1878a5 */ /* 0x000fe2000f8e023f */
[----:B------:R-:W-:-:S02]  /*0210*/  LEA.HI R15, R15, R0, RZ, 0x3 ;  /* 0x000000000f0f7211 */ /* 0x000fc400078f18ff */
[----:B------:R-:W-:Y:S01]  /*0220*/  LOP3.LUT R3, R3, 0x7fffffe, RZ, 0xc0, !PT ;  /* 0x07fffffe03037812 */ /* 0x000fe200078ec0ff */
[----:B-----5:R-:W-:Y:S01]  /*0230*/  USHF.R.S32.HI UR17, URZ, 0x1f, UR13 ;  /* 0x0000001f3f117899 */ /* 0x020fe2000801140d */
[----:B------:R-:W-:Y:S02]  /*0240*/  LOP3.LUT R15, R15, 0xfffffff8, RZ, 0xc0, !PT ;  /* 0xfffffff80f0f7812 */ /* 0x000fe400078ec0ff */
[----:B------:R-:W-:Y:S01]  /*0250*/  LOP3.LUT R12, R12, 0xfffffffc, RZ, 0xc0, !PT ;  /* 0xfffffffc0c0c7812 */ /* 0x000fe200078ec0ff */
[----:B------:R-:W-:Y:S01]  /*0260*/  IMAD.IADD R3, R0, 0x1, -R3 ;  /* 0x0000000100037824 */ /* 0x000fe200078e0a03 */
[-C--:B------:R-:W-:Y:S01]  /*0270*/  LEA.HI R2, R8, R9.reuse, RZ, 0x5 ;  /* 0x0000000908027211 */ /* 0x080fe200078f28ff */
[----:B------:R-:W-:Y:S01]  /*0280*/  IMAD.IADD R15, R0, 0x1, -R15 ;  /* 0x00000001000f7824 */ /* 0x000fe200078e0a0f */
[----:B------:R-:W-:Y:S01]  /*0290*/  SHF.R.S32.HI R0, RZ, 0x3, R14 ;  /* 0x00000003ff007819 */ /* 0x000fe2000001140e */
[C---:B------:R-:W-:Y:S01]  /*02a0*/  IMAD.IADD R12, R9.reuse, 0x1, -R12 ;  /* 0x00000001090c7824 */ /* 0x040fe200078e0a0c */
[----:B------:R-:W-:Y:S01]  /*02b0*/  LOP3.LUT R7, R2, 0xffffffe0, RZ, 0xc0, !PT ;  /* 0xffffffe002077812 */ /* 0x000fe200078ec0ff */
[----:B-1----:R-:W-:Y:S01]  /*02c0*/  USHF.R.S32.HI UR16, URZ, 0x1f, UR11 ;  /* 0x0000001f3f107899 */ /* 0x002fe2000801140b */
[--C-:B------:R-:W-:Y:S01]  /*02d0*/  SHF.R.S32.HI R162, RZ, 0x5, R2.reuse ;  /* 0x00000005ffa27819 */ /* 0x100fe20000011402 */
[----:B------:R-:W-:Y:S01]  /*02e0*/  IMAD.SHL.U32 R0, R0, 0x40, RZ ;  /* 0x0000004000007824 */ /* 0x000fe200078e00ff */
[----:B------:R-:W-:Y:S01]  /*02f0*/  LEA.HI R16, R8, R9, RZ, 0x4 ;  /* 0x0000000908107211 */ /* 0x000fe200078f20ff */
[C---:B------:R-:W-:Y:S01]  /*0300*/  IMAD.SHL.U32 R4, R12.reuse, 0x8, RZ ;  /* 0x000000080c047824 */ /* 0x040fe200078e00ff */
[----:B------:R-:W-:Y:S01]  /*0310*/  SHF.R.S32.HI R2, RZ, 0x1f, R2 ;  /* 0x0000001fff027819 */ /* 0x000fe20000011402 */
[----:B------:R-:W-:Y:S01]  /*0320*/  IMAD.IADD R7, R9, 0x1, -R7 ;  /* 0x0000000109077824 */ /* 0x000fe200078e0a07 */
[----:B------:R-:W-:Y:S01]  /*0330*/  SHF.R.S32.HI R5, RZ, 0x4, R16 ;  /* 0x00000004ff057819 */ /* 0x000fe20000011410 */
[----:B------:R-:W-:Y:S01]  /*0340*/  IMAD.SHL.U32 R12, R12, 0x2, RZ ;  /* 0x000000020c0c7824 */ /* 0x000fe200078e00ff */
[----:B------:R-:W-:Y:S01]  /*0350*/  LOP3.LUT R0, R0, 0xc0, RZ, 0xc0, !PT ;  /* 0x000000c000007812 */ /* 0x000fe200078ec0ff */
[----:B--2---:R-:W-:Y:S01]  /*0360*/  USHF.R.S32.HI UR15, URZ, 0x1f, UR10 ;  /* 0x0000001f3f0f7899 */ /* 0x004fe2000801140a */
[----:B------:R-:W-:-:S02]  /*0370*/  LEA.HI R2, R2, R162, RZ, 0x2 ;  /* 0x000000a202027211 */ /* 0x000fc400078f10ff */
[----:B------:R-:W-:Y:S02]  /*0380*/  LEA.HI R6, R16, R5, RZ, 0x1 ;  /* 0x0000000510067211 */ /* 0x000fe400078f08ff */
[----:B------:R-:W-:Y:S02]  /*0390*/  LOP3.LUT R4, R0, 0x18, R4, 0xf8, !PT ;  /* 0x0000001800047812 */ /* 0x000fe400078ef804 */
[----:B------:R-:W-:Y:S02]  /*03a0*/  LOP3.LUT R2, R2, 0xfffffffc, RZ, 0xc0, !PT ;  /* 0xfffffffc02027812 */ /* 0x000fe400078ec0ff */
[----:B------:R-:W-:Y:S02]  /*03b0*/  SHF.R.U32.HI R0, RZ, 0x3, R0 ;  /* 0x00000003ff007819 */ /* 0x000fe40000011600 */
[----:B------:R-:W-:Y:S01]  /*03c0*/  LOP3.LUT R16, R16, 0xfffffff0, RZ, 0xc0, !PT ;  /* 0xfffffff010107812 */ /* 0x000fe200078ec0ff */
[----:B------:R-:W-:Y:S01]  /*03d0*/  IMAD.IADD R2, R162, 0x1, -R2 ;  /* 0x00000001a2027824 */ /* 0x000fe200078e0a02 */
[----:B------:R-:W-:Y:S01]  /*03e0*/  LOP3.LUT R0, R4, R0, RZ, 0x3c, !PT ;  /* 0x0000000004007212 */ /* 0x000fe200078e3cff */
[----:B------:R-:W-:Y:S01]  /*03f0*/  IMAD R162, R162, 0x8, R3 ;  /* 0x00000008a2a27824 */ /* 0x000fe200078e0203 */
[----:B------:R-:W-:Y:S01]  /*0400*/  LOP3.LUT R11, R14, 0xfffffff8, RZ, 0xc0, !PT ;  /* 0xfffffff80e0b7812 */ /* 0x000fe200078ec0ff */
[C---:B------:R-:W-:Y:S01]  /*0410*/  IMAD.IADD R16, R9.reuse, 0x1, -R16 ;  /* 0x0000000109107824 */ /* 0x040fe200078e0a10 */
[----:B------:R-:W-:Y:S01]  /*0420*/  LOP3.LUT R6, R6, 0xfffffffe, RZ, 0xc0, !PT ;  /* 0xfffffffe06067812 */ /* 0x000fe200078ec0ff */
[----:B------:R-:W-:Y:S01]  /*0430*/  IMAD.U32 R162, R162, 0x20, R0 ;  /* 0x00000020a2a27824 */ /* 0x000fe200078e0000 */
[----:B------:R-:W-:Y:S01]  /*0440*/  SHF.R.S32.HI R161, RZ, 0x1f, R7 ;  /* 0x0000001fffa17819 */ /* 0x000fe20000011407 */
[----:B------:R-:W-:Y:S01]  /*0450*/  IMAD.IADD R11, R9, 0x1, -R11 ;  /* 0x00000001090b7824 */ /* 0x000fe200078e0a0b */
[----:B------:R-:W-:Y:S01]  /*0460*/  LEA.HI R0, R16, R16, RZ, 0x1 ;  /* 0x0000001010007211 */ /* 0x000fe200078f08ff */
[----:B------:R-:W-:Y:S01]  /*0470*/  IMAD.IADD R6, R5, 0x1, -R6 ;  /* 0x0000000105067824 */ /* 0x000fe200078e0a06 */
[----:B------:R-:W-:-:S02]  /*0480*/  LEA.HI R161, R161, R7, RZ, 0x2 ;  /* 0x00000007a1a17211 */ /* 0x000fc400078f10ff */
[--C-:B------:R-:W-:Y:S01]  /*0490*/  SHF.R.S32.HI R7, RZ, 0x1, R0.reuse ;  /* 0x00000001ff077819 */ /* 0x100fe20000011400 */
[C---:B------:R-:W-:Y:S01]  /*04a0*/  IMAD.SHL.U32 R159, R6.reuse, 0x8, RZ ;  /* 0x00000008069f7824 */ /* 0x040fe200078e00ff */
[----:B------:R-:W-:Y:S01]  /*04b0*/  SHF.R.S32.HI R5, RZ, 0x1f, R0 ;  /* 0x0000001fff057819 */ /* 0x000fe20000011400 */
[----:B------:R-:W-:Y:S01]  /*04c0*/  IMAD.SHL.U32 R158, R6, 0x10, RZ ;  /* 0x00000010069e7824 */ /* 0x000fe200078e00ff */
[----:B------:R-:W-:Y:S02]  /*04d0*/  LEA.HI R13, R11, R11, RZ, 0x1 ;  /* 0x0000000b0b0d7211 */ /* 0x000fe400078f08ff */
[----:B------:R-:W-:Y:S01]  /*04e0*/  LEA.HI R8, R8, R9, RZ, 0x7 ;  /* 0x0000000908087211 */ /* 0x000fe200078f38ff */
[----:B------:R-:W-:Y:S01]  /*04f0*/  IMAD.SHL.U32 R9, R9, 0x2, RZ ;  /* 0x0000000209097824 */ /* 0x000fe200078e00ff */
[----:B------:R-:W-:Y:S02]  /*0500*/  LEA.HI R5, R5, R7, RZ, 0x2 ;  /* 0x0000000705057211 */ /* 0x000fe400078f10ff */
[----:B------:R-:W-:-:S02]  /*0510*/  LOP3.LUT R3, R13, 0x3fffffe, RZ, 0xc0, !PT ;  /* 0x03fffffe0d037812 */ /* 0x000fc400078ec0ff */
[----:B------:R-:W-:Y:S02]  /*0520*/  SHF.R.S32.HI R8, RZ, 0x7, R8 ;  /* 0x00000007ff087819 */ /* 0x000fe40000011408 */
[----:B------:R-:W-:Y:S01]  /*0530*/  SHF.R.S32.HI R4, RZ, 0x1f, R16 ;  /* 0x0000001fff047819 */ /* 0x000fe20000011410 */
[----:B------:R-:W-:Y:S01]  /*0540*/  IMAD.IADD R3, R11, 0x1, -R3 ;  /* 0x000000010b037824 */ /* 0x000fe200078e0a03 */
[----:B------:R-:W-:Y:S01]  /*0550*/  LOP3.LUT R5, R5, 0xfffffffc, RZ, 0xc0, !PT ;  /* 0xfffffffc05057812 */ /* 0x000fe200078ec0ff */
[----:B------:R-:W-:Y:S01]  /*0560*/  IMAD R150, R8, 0x8, R6 ;  /* 0x0000000808967824 */ /* 0x000fe200078e0206 */
[----:B------:R-:W-:Y:S01]  /*0570*/  LEA.HI R4, R4, R16, RZ, 0x3 ;  /* 0x0000001004047211 */ /* 0x000fe200078f18ff */
[----:B------:R-:W-:Y:S01]  /*0580*/  IMAD.SHL.U32 R11, R11, 0x40, RZ ;  /* 0x000000400b0b7824 */ /* 0x000fe200078e00ff */
[----:B------:R-:W-:Y:S01]  /*0590*/  LOP3.LUT R10, R15, 0x1, RZ, 0xc0, !PT ;  /* 0x000000010f0a7812 */ /* 0x000fe200078ec0ff */
[----:B------:R-:W-:Y:S01]  /*05a0*/  IMAD.IADD R5, R7, 0x1, -R5 ;  /* 0x0000000107057824 */ /* 0x000fe200078e0a05 */
[----:B------:R-:W-:Y:S01]  /*05b0*/  LEA.HI R7, R15, R15, RZ, 0x1 ;  /* 0x0000000f0f077211 */ /* 0x000fe200078f08ff */
[----:B------:R-:W-:Y:S01]  /*05c0*/  IMAD R150, R150, 0x8, R3 ;  /* 0x0000000896967824 */ /* 0x000fe200078e0203 */
[----:B------:R-:W-:Y:S01]  /*05d0*/  LOP3.LUT R3, R4, 0xfffffff8, RZ, 0xc0, !PT ;  /* 0xfffffff804037812 */ /* 0x000fe200078ec0ff */
[--C-:B------:R-:W-:Y:S01]  /*05e0*/  IMAD R164, R8, 0x2000, R12.reuse ;  /* 0x0000200008a47824 */ /* 0x100fe200078e020c */
[----:B------:R-:W-:Y:S01]  /*05f0*/  LOP3.LUT R9, R9, 0x6, RZ, 0xc0, !PT ;  /* 0x0000000609097812 */ /* 0x000fe200078ec0ff */
[----:B------:R-:W-:Y:S01]  /*0600*/  IMAD R12, R2, 0x200, R12 ;  /* 0x00000200020c7824 */ /* 0x000fe200078e020c */
[----:B------:R-:W-:Y:S01]  /*0610*/  ISETP.NE.U32.AND P6, PT, R10, 0x1, PT ;  /* 0x000000010a00780c */ /* 0x000fe20003fc5070 */
[----:B------:R-:W-:Y:S01]  /*0620*/  IMAD.SHL.U32 R10, R2, 0x10, RZ ;  /* 0x00000010020a7824 */ /* 0x000fe200078e00ff */
[----:B------:R-:W-:Y:S01]  /*0630*/  LOP3.LUT R172, R7, 0x3fffffe, RZ, 0xc0, !PT ;  /* 0x03fffffe07ac7812 */ /* 0x000fe200078ec0ff */
[----:B------:R-:W-:Y:S01]  /*0640*/  IMAD.IADD R3, R16, 0x1, -R3 ;  /* 0x0000000110037824 */ /* 0x000fe200078e0a03 */
[----:B------:R-:W-:Y:S01]  /*0650*/  SHF.R.S32.HI R7, RZ, 0x1, R7 ;  /* 0x00000001ff077819 */ /* 0x000fe20000011407 */
[C---:B------:R-:W-:Y:S01]  /*0660*/  IMAD R160, R8.reuse, 0x40, R9 ;  /* 0x0000004008a07824 */ /* 0x040fe200078e0209 */
[----:B------:R-:W-:Y:S01]  /*0670*/  LOP3.LUT R11, R11, 0x1c0, RZ, 0xc0, !PT ;  /* 0x000001c00b0b7812 */ /* 0x000fe200078ec0ff */
[----:B------:R-:W-:Y:S01]  /*0680*/  IMAD.SHL.U32 R9, R8, 0x8, RZ ;  /* 0x0000000808097824 */ /* 0x000fe200078e00ff */
[----:B------:R-:W-:Y:S01]  /*0690*/  SHF.R.S32.HI R13, RZ, 0x1, R13 ;  /* 0x00000001ff0d7819 */ /* 0x000fe2000001140d */
[----:B------:R-:W-:Y:S01]  /*06a0*/  IMAD.SHL.U32 R8, R7, 0x40, RZ ;  /* 0x0000004007087824 */ /* 0x000fe200078e00ff */
[----:B------:R-:W-:Y:S01]  /*06b0*/  LEA.HI.SX32 R161, R161, R10, 0x1e ;  /* 0x0000000aa1a17211 */ /* 0x000fe200078ff2ff */
[----:B------:R-:W-:Y:S01]  /*06c0*/  IMAD.IADD R172, R15, 0x1, -R172 ;  /* 0x000000010fac7824 */ /* 0x000fe200078e0aac */
[----:B------:R-:W-:Y:S01]  /*06d0*/  LOP3.LUT P3, RZ, R7, 0x2, RZ, 0xc0, !PT ;  /* 0x0000000207ff7812 */ /* 0x000fe2000786c0ff */
[----:B------:R-:W-:Y:S01]  /*06e0*/  IMAD.SHL.U32 R7, R3, 0x40, RZ ;  /* 0x0000004003077824 */ /* 0x000fe200078e00ff */
[----:B------:R-:W-:Y:S01]  /*06f0*/  LOP3.LUT R10, R11, 0x30, R10, 0xf8, !PT ;  /* 0x000000300b0a7812 */ /* 0x000fe200078ef80a */
[----:B------:R-:W-:Y:S01]  /*0700*/  IMAD R172, R172, 0x20, R12 ;  /* 0x00000020acac7824 */ /* 0x000fe200078e020c */
[----:B------:R-:W-:-:S02]  /*0710*/  LOP3.LUT P5, RZ, R15, 0x2, RZ, 0xc0, !PT ;  /* 0x000000020fff7812 */ /* 0x000fc400078ac0ff */
[C---:B------:R-:W-:Y:S01]  /*0720*/  LOP3.LUT P4, RZ, R15.reuse, 0x4, RZ, 0xc0, !PT ;  /* 0x000000040fff7812 */ /* 0x040fe2000788c0ff */
[----:B------:R-:W-:Y:S01]  /*0730*/  IMAD.SHL.U32 R15, R15, 0x40, RZ ;  /* 0x000000400f0f7824 */ /* 0x000fe200078e00ff */
[C---:B------:R-:W-:Y:S01]  /*0740*/  LOP3.LUT P0, RZ, R13.reuse, 0x2, RZ, 0xc0, !PT ;  /* 0x000000020dff7812 */ /* 0x040fe2000780c0ff */
[----:B------:R-:W-:Y:S01]  /*0750*/  IMAD.SHL.U32 R13, R13, 0x40, RZ ;  /* 0x000000400d0d7824 */ /* 0x000fe200078e00ff */
[----:B------:R-:W-:Y:S02]  /*0760*/  LOP3.LUT R0, R0, 0x7fffffe, RZ, 0xc0, !PT ;  /* 0x07fffffe00007812 */ /* 0x000fe400078ec0ff */
[----:B------:R-:W-:Y:S02]  /*0770*/  LOP3.LUT R10, R10, 0x8, R14, 0xf8, !PT ;  /* 0x000000080a0a7812 */ /* 0x000fe400078ef80e */
[----:B------:R-:W-:Y:S01]  /*0780*/  SHF.R.U32.HI R11, RZ, 0x3, R11 ;  /* 0x00000003ff0b7819 */ /* 0x000fe2000001160b */
[----:B------:R-:W-:Y:S01]  /*0790*/  IMAD.IADD R0, R16, 0x1, -R0 ;  /* 0x0000000110007824 */ /* 0x000fe200078e0a00 */
[----:B------:R-:W-:Y:S01]  /*07a0*/  LOP3.LUT R7, R7, 0x1c0, RZ, 0xc0, !PT ;  /* 0x000001c007077812 */ /* 0x000fe200078ec0ff */
[----:B------:R-:W-:Y:S01]  /*07b0*/  IMAD.SHL.U32 R16, R2, 0x400, RZ ;  /* 0x0000040002107824 */ /* 0x000fe200078e00ff */
[----:B------:R-:W-:-:S02]  /*07c0*/  LOP3.LUT R15, R15, 0x1c0, RZ, 0xc0, !PT ;  /* 0x000001c00f0f7812 */ /* 0x000fc400078ec0ff */
[----:B------:R-:W-:Y:S02]  /*07d0*/  SHF.R.S32.HI R4, RZ, 0x3, R4 ;  /* 0x00000003ff047819 */ /* 0x000fe40000011404 */
[----:B------:R-:W-:Y:S02]  /*07e0*/  LOP3.LUT R10, R10, R11, RZ, 0x3c, !PT ;  /* 0x0000000b0a0a7212 */ /* 0x000fe400078e3cff */
[----:B------:R-:W-:Y:S01]  /*07f0*/  LOP3.LUT R8, R8, 0xc0, RZ, 0xc0, !PT ;  /* 0x000000c008087812 */ /* 0x000fe200078ec0ff */
[----:B------:R-:W-:Y:S01]  /*0800*/  IMAD R0, R4, 0x8, R0 ;  /* 0x0000000804007824 */ /* 0x000fe200078e0200 */
[----:B------:R-:W-:Y:S01]  /*0810*/  LOP3.LUT R13, R13, 0xc0, RZ, 0xc0, !PT ;  /* 0x000000c00d0d7812 */ /* 0x000fe200078ec0ff */
[----:B------:R-:W-:Y:S01]  /*0820*/  IMAD R156, R6, 0x200, R10 ;  /* 0x00000200069c7824 */ /* 0x000fe200078e020a */
[----:B------:R-:W-:Y:S01]  /*0830*/  LOP3.LUT R159, R159, 0x8, RZ, 0xc0, !PT ;  /* 0x000000089f9f7812 */ /* 0x000fe200078ec0ff */
[----:B------:R-:W-:Y:S01]  /*0840*/  IMAD R4, R4, 0x200, R16 ;  /* 0x0000020004047824 */ /* 0x000fe200078e0210 */
[----:B------:R-:W-:Y:S01]  /*0850*/  SHF.R.U32.HI R155, RZ, 0x3, R7 ;  /* 0x00000003ff9b7819 */ /* 0x000fe20000011607 */
[----:B------:R-:W-:Y:S01]  /*0860*/  IMAD.SHL.U32 R6, R5, 0x40, RZ ;  /* 0x0000004005067824 */ /* 0x000fe200078e00ff */
[----:B------:R-:W-:Y:S01]  /*0870*/  LEA.HI R15, R15, R15, RZ, 0x1d ;  /* 0x0000000f0f0f7211 */ /* 0x000fe200078fe8ff */
[----:B------:R-:W-:Y:S01]  /*0880*/  IMAD.SHL.U32 R0, R0, 0x20, RZ ;  /* 0x0000002000007824 */ /* 0x000fe200078e00ff */
[----:B------:R-:W-:-:S02]  /*0890*/  R2P PR, R3, 0x6 ;  /* 0x0000000603007804 */ /* 0x000fc40000000000 */
[----:B------:R-:W-:Y:S01]  /*08a0*/  LOP3.LUT R9, R9, 0x8, RZ, 0xc0, !PT ;  /* 0x0000000809097812 */ /* 0x000fe200078ec0ff */
[----:B------:R-:W-:Y:S01]  /*08b0*/  IMAD R2, R2, 0x200, R0 ;  /* 0x0000020002027824 */ /* 0x000fe200078e0200 */
[----:B------:R-:W-:Y:S02]  /*08c0*/  SHF.R.U32.HI R3, RZ, 0x3, R8 ;  /* 0x00000003ff037819 */ /* 0x000fe40000011608 */
[----:B------:R-:W-:Y:S02]  /*08d0*/  LOP3.LUT R14, R13, 0x8, R14, 0xf8, !PT ;  /* 0x000000080d0e7812 */ /* 0x000fe400078ef80e */
[----:B------:R-:W-:Y:S02]  /*08e0*/  LOP3.LUT R155, R155, R7, R159, 0x1e, !PT ;  /* 0x000000079b9b7212 */ /* 0x000fe400078e1e9f */
[----:B------:R-:W-:Y:S02]  /*08f0*/  SHF.R.U32.HI R13, RZ, 0x3, R13 ;  /* 0x00000003ff0d7819 */ /* 0x000fe4000001160d */
[----:B------:R-:W-:Y:S01]  /*0900*/  IADD3 R164, R15, R164, R16 ;  /* 0x000000a40fa47210 */ /* 0x000fe20007ffe010 */
[----:B------:R-:W-:Y:S01]  /*0910*/  IMAD.IADD R155, R4, 0x1, R155 ;  /* 0x00000001049b7824 */ /* 0x000fe200078e029b */
[----:B------:R-:W-:-:S02]  /*0920*/  LOP3.LUT R3, R3, R8, R9, 0x1e, !PT ;  /* 0x0000000803037212 */ /* 0x000fc400078e1e09 */
[----:B------:R-:W-:Y:S02]  /*0930*/  LOP3.LUT R13, R14, R13, RZ, 0x3c, !PT ;  /* 0x0000000d0e0d7212 */ /* 0x000fe400078e3cff */
[----:B------:R-:W-:Y:S01]  /*0940*/  LOP3.LUT R6, R6, 0xc0, RZ, 0xc0, !PT ;  /* 0x000000c006067812 */ /* 0x000fe200078ec0ff */
[----:B------:R-:W-:Y:S01]  /*0950*/  IMAD.IADD R172, R3, 0x1, R172 ;  /* 0x0000000103ac7824 */ /* 0x000fe200078e02ac */
[----:B------:R-:W-:Y:S01]  /*0960*/  LEA R164, R164, UR5, 0x1 ;  /* 0x00000005a4a47c11 */ /* 0x000fe2000f8e08ff */
[----:B------:R-:W-:Y:S01]  /*0970*/  IMAD.MOV.U32 R3, RZ, RZ, 0x40 ;  /* 0x00000040ff037424 */ /* 0x000fe200078e00ff */
[----:B------:R-:W-:Y:S01]  /*0980*/  SEL R149, R157, 0xffffffe0, !P0 ;  /* 0xffffffe09d957807 */ /* 0x000fe20004000000 */
[----:B------:R-:W-:Y:S01]  /*0990*/  IMAD.U32 R150, R150, 0x20, R13 ;  /* 0x0000002096967824 */ /* 0x000fe200078e000d */
[----:B------:R-:W-:Y:S01]  /*09a0*/  LOP3.LUT P0, RZ, R5, 0x2, RZ, 0xc0, !PT ;  /* 0x0000000205ff7812 */ /* 0x000fe2000780c0ff */
[C---:B------:R-:W-:Y:S01]  /*09b0*/  VIADD R165, R164.reuse, 0x40 ;  /* 0x00000040a4a57836 */ /* 0x040fe20000000000 */
[----:B------:R-:W-:Y:S01]  /*09c0*/  LOP3.LUT R158, R9, 0x10, R158, 0xf8, !PT ;  /* 0x00000010099e7812 */ /* 0x000fe200078ef89e */
[----:B------:R-:W-:Y:S01]  /*09d0*/  @P4 VIADD R165, R164, 0xffffffc0 ;  /* 0xffffffc0a4a54836 */ /* 0x000fe20000000000 */
[----:B------:R-:W-:-:S02]  /*09e0*/  SHF.R.U32.HI R5, RZ, 0x3, R6 ;  /* 0x00000003ff057819 */ /* 0x000fc40000011606 */
[----:B------:R-:W-:Y:S02]  /*09f0*/  SEL R170, R170, 0x10, !P6 ;  /* 0x00000010aaaa7807 */ /* 0x000fe40007000000 */
[----:B------:R-:W-:Y:S02]  /*0a00*/  LEA R155, R155, UR4, 0x1 ;  /* 0x000000049b9b7c11 */ /* 0x000fe4000f8e08ff */
[C---:B------:R-:W-:Y:S01]  /*0a10*/  LOP3.LUT R159, R5.reuse, R6, R159, 0x1e, !PT ;  /* 0x00000006059f7212 */ /* 0x040fe200078e1e9f */
[----:B------:R-:W-:Y:S01]  /*0a20*/  IMAD.IADD R167, R164, 0x1, R170 ;  /* 0x00000001a4a77824 */ /* 0x000fe200078e02aa */
[----:B------:R-:W-:Y:S01]  /*0a30*/  LOP3.LUT R158, R5, R158, R6, 0x1e, !PT ;  /* 0x0000009e059e7212 */ /* 0x000fe200078e1e06 */
[----:B------:R-:W-:Y:S01]  /*0a40*/  VIADD R154, R155, 0x20 ;  /* 0x000000209b9a7836 */ /* 0x000fe20000000000 */
[----:B------:R-:W-:Y:S01]  /*0a50*/  SEL R168, R157, 0xffffffe0, !P5 ;  /* 0xffffffe09da87807 */ /* 0x000fe20006800000 */
[----:B------:R-:W-:Y:S01]  /*0a60*/  IMAD.IADD R170, R170, 0x1, R165 ;  /* 0x00000001aaaa7824 */ /* 0x000fe200078e02a5 */
[----:B------:R-:W-:Y:S01]  /*0a70*/  SEL R3, R3, 0xffffffc0, !P2 ;  /* 0xffffffc003037807 */ /* 0x000fe20005000000 */
[----:B------:R-:W-:Y:S01]  /*0a80*/  @P1 VIADD R154, R155, 0xffffffe0 ;  /* 0xffffffe09b9a1836 */ /* 0x000fe20000000000 */
[----:B------:R-:W-:Y:S01]  /*0a90*/  LEA R172, R172, UR6, 0x1 ;  /* 0x00000006acac7c11 */ /* 0x000fe2000f8e08ff */
[----:B------:R-:W-:Y:S01]  /*0aa0*/  IMAD.IADD R159, R2, 0x1, R159 ;  /* 0x00000001029f7824 */ /* 0x000fe200078e029f */
[----:B------:R-:W-:Y:S01]  /*0ab0*/  LEA R150, R150, UR5, 0x1 ;  /* 0x0000000596967c11 */ /* 0x000fe2000f8e08ff */
[----:B------:R-:W-:Y:S01]  /*0ac0*/  IMAD.IADD R158, R0, 0x1, R158 ;  /* 0x00000001009e7824 */ /* 0x000fe200078e029e */
[----:B---3--:R-:W-:Y:S01]  /*0ad0*/  IADD3 R163, R161, 0x1, -R163 ;  /* 0x00000001a1a37810 */ /* 0x008fe20007ffe8a3 */
[--C-:B------:R-:W-:Y:S01]  /*0ae0*/  IMAD.IADD R166, R164, 0x1, R168.reuse ;  /* 0x00000001a4a67824 */ /* 0x100fe200078e02a8 */
[----:B------:R-:W-:Y:S01]  /*0af0*/  SEL R157, R157, 0xffffffe0, !P0 ;  /* 0xffffffe09d9d7807 */ /* 0x000fe20004000000 */
[----:B------:R-:W-:Y:S01]  /*0b00*/  IMAD.IADD R173, R167, 0x1, R168 ;  /* 0x00000001a7ad7824 */ /* 0x000fe200078e02a8 */
[----:B------:R-:W-:Y:S01]  /*0b10*/  LEA R156, R156, UR5, 0x1 ;  /* 0x000000059c9c7c11 */ /* 0x000fe2000f8e08ff */
[----:B------:R-:W-:-:S02]  /*0b20*/  IMAD.IADD R169, R168, 0x1, R165 ;  /* 0x00000001a8a97824 */ /* 0x000fc400078e02a5 */
[----:B------:R-:W-:Y:S02]  /*0b30*/  VIADD R171, R172, 0x20 ;  /* 0x00000020acab7836 */ /* 0x000fe40000000000 */
[----:B------:R-:W-:Y:S02]  /*0b40*/  IMAD.IADD R153, R155, 0x1, R3 ;  /* 0x000000019b997824 */ /* 0x000fe400078e0203 */
[----:B------:R-:W-:Y:S02]  /*0b50*/  IMAD.IADD R149, R149, 0x1, R150 ;  /* 0x0000000195957824 */ /* 0x000fe400078e0296 */
[----:B------:R-:W-:Y:S02]  /*0b60*/  IMAD.IADD R168, R168, 0x1, R170 ;  /* 0x00000001a8a87824 */ /* 0x000fe400078e02aa */
[----:B------:R-:W-:Y:S02]  /*0b70*/  @P3 VIADD R171, R172, 0xffffffe0 ;  /* 0xffffffe0acab3836 */ /* 0x000fe40000000000 */
[----:B------:R-:W-:-:S02]  /*0b80*/  IMAD.IADD R3, R3, 0x1, R154 ;  /* 0x0000000103037824 */ /* 0x000fc400078e029a */
[C---:B------:R-:W-:Y:S02]  /*0b90*/  VIADD R148, R154.reuse, 0x2000 ;  /* 0x000020009a947836 */ /* 0x040fe40000000000 */
[C---:B------:R-:W-:Y:S02]  /*0ba0*/  VIADD R2, R154.reuse, 0x4000 ;  /* 0x000040009a027836 */ /* 0x040fe40000000000 */
[----:B------:R-:W-:-:S07]  /*0bb0*/  VIADD R0, R154, 0x6000 ;  /* 0x000060009a007836 */ /* 0x000fce0000000000 */
.L_x_54:
[----:B------:R-:W-:Y:S02]  /*0bc0*/  ULDC.64 UR6, c[0x0][0x308] ;  /* 0x0000c20000067ab9 */ /* 0x000fe40000000a00 */
[----:B------:R-:W-:-:S04]  /*0bd0*/  UISETP.NE.U32.AND UP1, UPT, UR6, URZ, UPT ;  /* 0x0000003f0600728c */ /* 0x000fc8000bf25070 */
[----:B------:R-:W-:-:S03]  /*0be0*/  UISETP.NE.AND.EX UP1, UPT, UR7, URZ, UPT, UP1 ;  /* 0x0000003f0700728c */ /* 0x000fc6000bf25310 */
[----:B------:R-:W-:Y:S02]  /*0bf0*/  ULDC.64 UR6, c[0x0][0x300] ;  /* 0x0000c00000067ab9 */ /* 0x000fe40000000a00 */
[----:B------:R-:W-:Y:S02]  /*0c00*/  ISETP.NE.U32.AND P1, PT, RZ, UR6, PT ;  /* 0x00000006ff007c0c */ /* 0x000fe4000bf25070 */
[----:B------:R-:W-:Y:S02]  /*0c10*/  PLOP3.LUT P0, PT, PT, PT, UP1, 0x80, 0x0 ;  /* 0x000000000000781c */ /* 0x000fe40003f0f018 */
[----:B------:R-:W-:Y:S02]  /*0c20*/  ISETP.NE.AND.EX P1, PT, RZ, UR7, PT, P1 ;  /* 0x00000007ff007c0c */ /* 0x000fe4000bf25310 */
[----:B------:R-:W-:-:S09]  /*0c30*/  @UP1 ULDC.64 UR6, c[0x0][0x308] ;  /* 0x0000c20000061ab9 */ /* 0x000fd20000000a00 */
[----:B-1----:R-:W1:Y:S02]  /*0c40*/  @P0 S2R R4, SR_CTAID.Y ;  /* 0x0000000000040919 */ /* 0x002e640000002600 */
[----:B------:R-:W2:Y:S01]  /*0c50*/  @P1 LDC.64 R6, c[0x0][0x300] ;  /* 0x0000c000ff061b82 */ /* 0x000ea20000000a00 */
[----:B------:R-:W2:Y:S01]  /*0c60*/  @P1 S2R R5, SR_CTAID.Y ;  /* 0x0000000000051919 */ /* 0x000ea20000002600 */
[----:B-1----:R-:W-:Y:S01]  /*0c70*/  @P0 R2UR UR4, R4 ;  /* 0x00000000040402ca */ /* 0x002fe200000e0000 */
[----:B--2---:R-:W-:-:S06]  /*0c80*/  @P1 IMAD.WIDE R4, R5, 0x4, R6 ;  /* 0x0000000405041825 */ /* 0x004fcc00078e0206 */
[----:B------:R-:W2:Y:S06]  /*0c90*/  @P1 LDG.E R5, desc[UR36][R4.64] ;  /* 0x0000002404051981 */ /* 0x000eac000c1e1900 */
[----:B------:R-:W-:-:S06]  /*0ca0*/  @UP1 UIMAD.WIDE UR6, UR4, 0x4, UR6 ;  /* 0x00000004040618a5 */ /* 0x000fcc000f8e0206 */
[----:B------:R-:W-:Y:S02]  /*0cb0*/  IMAD.U32 R6, RZ, RZ, UR6 ;  /* 0x00000006ff067e24 */ /* 0x000fe4000f8e00ff */
[----:B------:R-:W-:Y:S01]  /*0cc0*/  IMAD.U32 R7, RZ, RZ, UR7 ;  /* 0x00000007ff077e24 */ /* 0x000fe2000f8e00ff */
[----:B------:R-:W-:Y:S01]  /*0cd0*/  UMOV UR20, URZ ;  /* 0x0000003f00147c82 */ /* 0x000fe20008000000 */
[----:B------:R-:W-:-:S03]  /*0ce0*/  @!UP1 ULDC.64 UR6, c[0x0][0x318] ;  /* 0x0000c60000069ab9 */ /* 0x000fc60000000a00 */
[----:B------:R-:W3:Y:S01]  /*0cf0*/  @P0 LDG.E R4, desc[UR36][R6.64] ;  /* 0x0000002406040981 */ /* 0x000ee2000c1e1900 */
[----:B------:R-:W-:-:S04]  /*0d00*/  @!UP1 UISETP.NE.U32.AND UP0, UPT, UR6, URZ, UPT ;  /* 0x0000003f0600928c */ /* 0x000fc8000bf05070 */
[----:B------:R-:W-:-:S03]  /*0d10*/  @!UP1 UISETP.NE.AND.EX UP0, UPT, UR7, URZ, UPT, UP0 ;  /* 0x0000003f0700928c */ /* 0x000fc6000bf05300 */
[----:B------:R-:W-:Y:S02]  /*0d20*/  @!UP1 ULDC.64 UR6, c[0x0][0x2c8] ;  /* 0x0000b20000069ab9 */ /* 0x000fe40000000a00 */
[----:B------:R-:W-:Y:S02]  /*0d30*/  @!UP1 USEL UR7, UR7, URZ, UP0 ;  /* 0x0000003f07079287 */ /* 0x000fe40008000000 */
[----:B------:R-:W-:Y:S01]  /*0d40*/  USHF.L.U32 UR26, UR14, 0x7, URZ ;  /* 0x000000070e1a7899 */ /* 0x000fe2000800063f */
[----:B--2---:R-:W-:Y:S02]  /*0d50*/  @P1 R2UR UR20, R5 ;  /* 0x00000000051412ca */ /* 0x004fe400000e0000 */
[----:B---3--:R-:W-:-:S13]  /*0d60*/  @P0 R2UR UR27, R4 ;  /* 0x00000000041b02ca */ /* 0x008fda00000e0000 */
[----:B------:R-:W-:Y:S02]  /*0d70*/  @UP1 UIADD3 UR27, UR27, -UR20, URZ ;  /* 0x800000141b1b1290 */ /* 0x000fe4000fffe03f */
[----:B------:R-:W-:-:S04]  /*0d80*/  @!UP1 UIADD3 UR27, UR7, UR6, -UR20 ;  /* 0x00000006071b9290 */ /* 0x000fc8000fffe814 */
[----:B------:R-:W-:-:S06]  /*0d90*/  UISETP.GE.AND UP0, UPT, UR26, UR27, UPT ;  /* 0x0000001b1a00728c */ /* 0x000fcc000bf06270 */
[----:B------:R-:W-:-:S13]  /*0da0*/  PLOP3.LUT P0, PT, PT, PT, UP0, 0x80, 0x0 ;  /* 0x000000000000781c */ /* 0x000fda0003f0f008 */
[----:B-----5:R-:W-:Y:S05]  /*0db0*/  @P0 BRA `(.L_x_46) ;  /* 0x0000005400ec0947 */ /* 0x020fea0003800000 */
[----:B------:R-:W1:Y:S01]  /*0dc0*/  LDC R6, c[0x0][0x278] ;  /* 0x00009e00ff067b82 */ /* 0x000e620000000800 */
[----:B------:R-:W2:Y:S01]  /*0dd0*/  S2R R4, SR_CTAID.Z ;  /* 0x0000000000047919 */ /* 0x000ea20000002700 */
[----:B------:R-:W-:Y:S01]  /*0de0*/  ULDC.64 UR6, c[0x0][0x2f0] ;  /* 0x0000bc0000067ab9 */ /* 0x000fe20000000a00 */
[----:B------:R-:W-:Y:S01]  /*0df0*/  ULDC UR4, c[0x0][0x2c4] ;  /* 0x0000b10000047ab9 */ /* 0x000fe20000000800 */
[----:B------:R-:W-:Y:S01]  /*0e00*/  UISETP.NE.U32.AND UP1, UPT, UR6, URZ, UPT ;  /* 0x0000003f0600728c */ /* 0x000fe2000bf25070 */
[----:B------:R-:W3:Y:S01]  /*0e10*/  S2R R7, SR_CTAID.X ;  /* 0x0000000000077919 */ /* 0x000ee20000002500 */
[----:B------:R-:W-:Y:S01]  /*0e20*/  UIADD3 UR22, UR4, 0x7f, URZ ;  /* 0x0000007f04167890 */ /* 0x000fe2000fffe03f */
[----:B------:R-:W-:Y:S01]  /*0e30*/  ULDC.U8 UR6, c[0x0][0x3d8] ;  /* 0x0000f60000067ab9 */ /* 0x000fe20000000000 */
[----:B------:R-:W-:Y:S01]  /*0e40*/  ULDC UR30, c[0x0][0x270] ;  /* 0x00009c00001e7ab9 */ /* 0x000fe20000000800 */
[----:B------:R-:W-:Y:S02]  /*0e50*/  UISETP.NE.AND UP0, UPT, UR6, URZ, UPT ;  /* 0x0000003f0600728c */ /* 0x000fe4000bf05270 */
[----:B------:R-:W-:Y:S01]  /*0e60*/  USHF.R.S32.HI UR23, URZ, 0x1f, UR22 ;  /* 0x0000001f3f177899 */ /* 0x000fe20008011416 */
[----:B------:R-:W-:Y:S01]  /*0e70*/  ULDC UR29, c[0x0][0x2dc] ;  /* 0x0000b700001d7ab9 */ /* 0x000fe20000000800 */
[----:B------:R-:W-:-:S02]  /*0e80*/  UISETP.NE.AND.EX UP1, UPT, UR7, URZ, UPT, UP1 ;  /* 0x0000003f0700728c */ /* 0x000fc4000bf25310 */
[----:B------:R-:W-:Y:S02]  /*0e90*/  ULEA.HI UR23, UR23, UR22, URZ, 0x7 ;  /* 0x0000001617177291 */ /* 0x000fe4000f8f383f */
[----:B------:R-:W-:Y:S02]  /*0ea0*/  UIMAD UR35, UR13, UR29, URZ ;  /* 0x0000001d0d2372a4 */ /* 0x000fe4000f8e023f */
[----:B------:R-:W-:Y:S02]  /*0eb0*/  ULOP3.LUT UR38, UR23, 0xffffff80, URZ, 0xc0, !UPT ;  /* 0xffffff8017267892 */ /* 0x000fe4000f8ec03f */
[----:B------:R-:W-:Y:S01]  /*0ec0*/  @UP0 UIMAD UR9, UR12, UR4, URZ ;  /* 0x000000040c0902a4 */ /* 0x000fe2000f8e023f */
[----:B-1----:R-:W-:Y:S01]  /*0ed0*/  IABS R8, R6 ;  /* 0x0000000600087213 */ /* 0x002fe20000000000 */
[----:B------:R-:W-:Y:S01]  /*0ee0*/  @!UP0 UIMAD UR6, UR12, UR30, UR13 ;  /* 0x0000001e0c0682a4 */ /* 0x000fe2000f8e020d */
[----:B------:R-:W-:Y:S01]  /*0ef0*/  ISETP.NE.AND P2, PT, R6, RZ, PT ;  /* 0x000000ff0600720c */ /* 0x000fe20003f45270 */
[----:B------:R-:W-:Y:S01]  /*0f00*/  UIADD3 UR38, UR38, -0x80, URZ ;  /* 0xffffff8026267890 */ /* 0x000fe2000fffe03f */
[----:B------:R-:W1:Y:S01]  /*0f10*/  I2F.RP R10, R8 ;  /* 0x00000008000a7306 */ /* 0x000e620000209400 */
[----:B------:R-:W-:Y:S01]  /*0f20*/  ULDC.U8 UR7, c[0x0][0x480] ;  /* 0x0001200000077ab9 */ /* 0x000fe20000000000 */
[----:B------:R-:W-:Y:S01]  /*0f30*/  @UP0 ULDC UR40, c[0x0][0x2e4] ;  /* 0x0000b90000280ab9 */ /* 0x000fe20000000800 */
[----:B------:R-:W-:Y:S01]  /*0f40*/  USHF.R.S32.HI UR8, URZ, 0x1f, UR20 ;  /* 0x0000001f3f087899 */ /* 0x000fe20008011414 */
[----:B--2---:R-:W-:Y:S01]  /*0f50*/  IABS R4, R4 ;  /* 0x0000000400047213 */ /* 0x004fe20000000000 */
[----:B------:R-:W-:-:S02]  /*0f60*/  @UP0 UIMAD UR40, UR13, UR40, UR9 ;  /* 0x000000280d2802a4 */ /* 0x000fc4000f8e0209 */
[----:B------:R-:W-:Y:S02]  /*0f70*/  USHF.R.S32.HI UR19, URZ, 0x1f, UR26 ;  /* 0x0000001f3f137899 */ /* 0x000fe4000801141a */
[----:B------:R-:W-:Y:S02]  /*0f80*/  USHF.R.S32.HI UR34, URZ, 0x1f, UR30 ;  /* 0x0000001f3f227899 */ /* 0x000fe4000801141e */
[----:B------:R-:W-:Y:S02]  /*0f90*/  USHF.R.S32.HI UR33, URZ, 0x1f, UR35 ;  /* 0x0000001f3f217899 */ /* 0x000fe40008011423 */
[----:B------:R-:W-:Y:S01]  /*0fa0*/  USEL UR32, UR24, URZ, UP1 ;  /* 0x0000003f18207287 */ /* 0x000fe20008800000 */
[----:B-1----:R-:W1:Y:S01]  /*0fb0*/  MUFU.RCP R10, R10 ;  /* 0x0000000a000a7308 */ /* 0x002e620000001000 */
[----:B------:R-:W-:Y:S02]  /*0fc0*/  USEL UR31, UR25, URZ, UP1 ;  /* 0x0000003f191f7287 */ /* 0x000fe40008800000 */
[----:B------:R-:W-:-:S02]  /*0fd0*/  USHF.R.S32.HI UR23, URZ, 0x7, UR23 ;  /* 0x000000073f177899 */ /* 0x000fc40008011417 */
[----:B------:R-:W-:Y:S02]  /*0fe0*/  @!UP0 UIMAD UR40, UR6, UR4, URZ ;  /* 0x00000004062882a4 */ /* 0x000fe4000f8e023f */
[----:B------:R-:W-:Y:S01]  /*0ff0*/  USHF.R.S32.HI UR39, URZ, 0x1f, UR38 ;  /* 0x0000001f3f277899 */ /* 0x000fe20008011426 */
[----:B-1----:R-:W-:-:S04]  /*1000*/  VIADD R10, R10, 0xffffffe ;  /* 0x0ffffffe0a0a7836 */ /* 0x002fc80000000000 */
[----:B------:R-:W1:Y:S02]  /*1010*/  F2I.FTZ.U32.TRUNC.NTZ R11, R10 ;  /* 0x0000000a000b7305 */ /* 0x000e64000021f000 */
[----:B-1----:R-:W-:Y:S02]  /*1020*/  IMAD.MOV R5, RZ, RZ, -R11 ;  /* 0x000000ffff057224 */ /* 0x002fe400078e0a0b */
[----:B------:R-:W-:Y:S02]  /*1030*/  IMAD.MOV.U32 R10, RZ, RZ, RZ ;  /* 0x000000ffff0a7224 */ /* 0x000fe400078e00ff */
[----:B------:R-:W-:-:S04]  /*1040*/  IMAD R5, R5, R8, RZ ;  /* 0x0000000805057224 */ /* 0x000fc800078e02ff */
[----:B------:R-:W-:-:S06]  /*1050*/  IMAD.HI.U32 R5, R11, R5, R10 ;  /* 0x000000050b057227 */ /* 0x000fcc00078e000a */
[----:B------:R-:W-:-:S04]  /*1060*/  IMAD.HI.U32 R20, R5, R4, RZ ;  /* 0x0000000405147227 */ /* 0x000fc800078e00ff */
[----:B------:R-:W-:-:S04]  /*1070*/  IMAD.MOV R9, RZ, RZ, -R20 ;  /* 0x000000ffff097224 */ /* 0x000fc800078e0a14 */
[C---:B------:R-:W-:Y:S02]  /*1080*/  IMAD R9, R8.reuse, R9, R4 ;  /* 0x0000000908097224 */ /* 0x040fe400078e0204 */
[----:B------:R-:W3:Y:S03]  /*1090*/  LDC.64 R4, c[0x0][0x488] ;  /* 0x00012200ff047b82 */ /* 0x000ee60000000a00 */
[----:B------:R-:W-:-:S13]  /*10a0*/  ISETP.GT.U32.AND P1, PT, R8, R9, PT ;  /* 0x000000090800720c */ /* 0x000fda0003f24070 */
[-C--:B------:R-:W-:Y:S01]  /*10b0*/  @!P1 IADD3 R9, R9, -R8.reuse, RZ ;  /* 0x8000000809099210 */ /* 0x080fe20007ffe0ff */
[----:B------:R-:W-:Y:S01]  /*10c0*/  @!P1 VIADD R20, R20, 0x1 ;  /* 0x0000000114149836 */ /* 0x000fe20000000000 */
[----:B------:R-:W-:Y:S02]  /*10d0*/  ISETP.NE.AND P1, PT, RZ, UR7, PT ;  /* 0x00000007ff007c0c */ /* 0x000fe4000bf25270 */
[----:B------:R-:W-:Y:S02]  /*10e0*/  ISETP.GE.U32.AND P3, PT, R9, R8, PT ;  /* 0x000000080900720c */ /* 0x000fe40003f66070 */
[----:B------:R-:W-:-:S04]  /*10f0*/  LOP3.LUT R8, R6, UR13, RZ, 0x3c, !PT ;  /* 0x0000000d06087c12 */ /* 0x000fc8000f8e3cff */
[----:B------:R-:W-:Y:S01]  /*1100*/  ISETP.GE.AND P0, PT, R8, RZ, PT ;  /* 0x000000ff0800720c */ /* 0x000fe20003f06270 */
[----:B---3--:R-:W-:-:S04]  /*1110*/  IMAD.WIDE.U32 R8, R7, R4, RZ ;  /* 0x0000000407087225 */ /* 0x008fc800078e00ff */
[----:B------:R-:W-:Y:S01]  /*1120*/  IMAD R5, R7, R5, R9 ;  /* 0x0000000507057224 */ /* 0x000fe200078e0209 */
[----:B------:R-:W-:Y:S01]  /*1130*/  SEL R17, R8, RZ, P1 ;  /* 0x000000ff08117207 */ /* 0x000fe20000800000 */
[----:B------:R-:W-:-:S03]  /*1140*/  @P3 VIADD R20, R20, 0x1 ;  /* 0x0000000114143836 */ /* 0x000fc60000000000 */
[----:B------:R-:W-:-:S03]  /*1150*/  SEL R16, R5, RZ, P1 ;  /* 0x000000ff05107207 */ /* 0x000fc60000800000 */
[----:B------:R-:W-:Y:S02]  /*1160*/  @!P0 IADD3 R20, -R20, RZ, RZ ;  /* 0x000000ff14148210 */ /* 0x000fe40007ffe1ff */
[----:B------:R-:W-:Y:S02]  /*1170*/  PLOP3.LUT P0, PT, PT, PT, UP0, 0x80, 0x0 ;  /* 0x000000000000781c */ /* 0x000fe40003f0f008 */
[----:B------:R-:W-:-:S04]  /*1180*/  @!P2 LOP3.LUT R20, RZ, R6, RZ, 0x33, !PT ;  /* 0x00000006ff14a212 */ /* 0x000fc800078e33ff */
[----:B------:R-:W-:-:S07]  /*1190*/  SHF.R.S32.HI R19, RZ, 0x1f, R20 ;  /* 0x0000001fff137819 */ /* 0x000fce0000011414 */
[----:B------:R-:W-:Y:S05]  /*11a0*/  @!P0 BRA `(.L_x_47) ;  /* 0x0000000000208947 */ /* 0x000fea0003800000 */
[----:B------:R-:W-:Y:S01]  /*11b0*/  ULDC UR28, c[0x0][0x2d4] ;  /* 0x0000b500001c7ab9 */ /* 0x000fe20000000800 */
[----:B------:R-:W-:Y:S01]  /*11c0*/  ULDC UR7, c[0x0][0x2c0] ;  /* 0x0000b00000077ab9 */ /* 0x000fe20000000800 */
[----:B------:R-:W-:Y:S01]  /*11d0*/  UIADD3 UR9, UR28, 0x80, URZ ;  /* 0x000000801c097890 */ /* 0x000fe2000fffe03f */
[----:B------:R-:W-:Y:S02]  /*11e0*/  ULDC UR6, c[0x0][0x2e4] ;  /* 0x0000b90000067ab9 */ /* 0x000fe40000000800 */
[----:B------:R-:W-:Y:S02]  /*11f0*/  ULEA UR6, UR7, UR6, 0x7 ;  /* 0x0000000607067291 */ /* 0x000fe4000f8e383f */
[----:B------:R-:W-:-:S04]  /*1200*/  UIMAD UR9, UR9, UR12, URZ ;  /* 0x0000000c090972a4 */ /* 0x000fc8000f8e023f */
[----:B------:R-:W-:Y:S01]  /*1210*/  UIMAD UR22, UR6, UR13, UR9 ;  /* 0x0000000d061672a4 */ /* 0x000fe2000f8e0209 */
[----:B------:R-:W-:Y:S11]  /*1220*/  BRA `(.L_x_48) ;  /* 0x00000000000c7947 */ /* 0x000ff60003800000 */
.L_x_47:
[----:B------:R-:W-:Y:S01]  /*1230*/  UIMAD UR22, UR12, UR30, UR13 ;  /* 0x0000001e0c1672a4 */ /* 0x000fe2000f8e020d */
[----:B------:R-:W-:-:S03]  /*1240*/  ULDC UR28, c[0x0][0x2d4] ;  /* 0x0000b500001c7ab9 */ /* 0x000fc60000000800 */
[----:B------:R-:W-:-:S12]  /*1250*/  UIMAD UR22, UR22, UR28, URZ ;  /* 0x0000001c161672a4 */ /* 0x000fd8000f8e023f */
.L_x_48:
[----:B------:R-:W1:Y:S01]  /*1260*/  S2R R15, SR_TID.X ;  /* 0x00000000000f7919 */ /* 0x000e620000002100 */
[----:B------:R-:W2:Y:S01]  /*1270*/  LDC.64 R4, c[0x0][0x238] ;  /* 0x00008e00ff047b82 */ /* 0x000ea20000000a00 */
[----:B------:R-:W-:Y:S01]  /*1280*/  UIADD3 UR20, UP0, UR26, UR20, URZ ;  /* 0x000000141a147290 */ /* 0x000fe2000ff1e03f */
[----:B------:R-:W-:Y:S01]  /*1290*/  SHF.R.S32.HI R179, RZ, 0x1f, R161 ;  /* 0x0000001fffb37819 */ /* 0x000fe200000114a1 */
[----:B------:R-:W-:Y:S01]  /*12a0*/  ULDC.64 UR6, c[0x0][0x268] ;  /* 0x00009a0000067ab9 */ /* 0x000fe20000000a00 */
[----:B------:R-:W-:Y:S01]  /*12b0*/  UIADD3 UR41, UR23, -0x1, URZ ;  /* 0xffffffff17297890 */ /* 0x000fe2000fffe03f */
[----:B------:R-:W-:Y:S01]  /*12c0*/  IMAD R26, R19, UR6, RZ ;  /* 0x00000006131a7c24 */ /* 0x000fe2000f8e02ff */
[----:B------:R-:W-:Y:S02]  /*12d0*/  UIADD3.X UR19, UR8, UR19, URZ, UP0, !UPT ;  /* 0x0000001308137290 */ /* 0x000fe400087fe43f */
[----:B------:R-:W3:Y:S01]  /*12e0*/  LDC.64 R12, c[0x0][0x250] ;  /* 0x00009400ff0c7b82 */ /* 0x000ee20000000a00 */
[----:B------:R-:W-:Y:S01]  /*12f0*/  IMAD R26, R20, UR7, R26 ;  /* 0x00000007141a7c24 */ /* 0x000fe2000f8e021a */
[----:B------:R-:W-:Y:S01]  /*1300*/  ULDC.64 UR8, c[0x0][0x428] ;  /* 0x00010a0000087ab9 */ /* 0x000fe20000000a00 */
[----:B------:R-:W-:Y:S01]  /*1310*/  UIADD3 UR40, UR38, UR40, URZ ;  /* 0x0000002826287290 */ /* 0x000fe2000fffe03f */
[----:B------:R-:W-:-:S03]  /*1320*/  ULDC.64 UR44, c[0x0][0x2b0] ;  /* 0x0000ac00002c7ab9 */ /* 0x000fc60000000a00 */
[----:B------:R-:W-:Y:S01]  /*1330*/  UIMAD.WIDE UR44, UR40, 0x4, UR44 ;  /* 0x00000004282c78a5 */ /* 0x000fe2000f8e022c */
[----:B--2---:R-:W-:-:S04]  /*1340*/  IMAD R6, R4, UR18, RZ ;  /* 0x0000001204067c24 */ /* 0x004fc8000f8e02ff */
[----:B------:R-:W-:Y:S01]  /*1350*/  IMAD R6, R5, UR12, R6 ;  /* 0x0000000c05067c24 */ /* 0x000fe2000f8e0206 */
[----:B-1----:R-:W-:Y:S01]  /*1360*/  SHF.R.S32.HI R14, RZ, 0x1f, R15 ;  /* 0x0000001fff0e7819 */ /* 0x002fe2000001140f */
[----:B---3--:R-:W-:-:S03]  /*1370*/  IMAD R25, R12, UR19, RZ ;  /* 0x000000130c197c24 */ /* 0x008fc6000f8e02ff */
[----:B------:R-:W-:Y:S01]  /*1380*/  LEA.HI R18, R14, R15, RZ, 0x2 ;  /* 0x0000000f0e127211 */ /* 0x000fe200078f10ff */
[----:B------:R-:W-:-:S03]  /*1390*/  IMAD R25, R13, UR20, R25 ;  /* 0x000000140d197c24 */ /* 0x000fc6000f8e0219 */
[----:B------:R-:W-:Y:S02]  /*13a0*/  LOP3.LUT R22, R18, 0xfffffffc, RZ, 0xc0, !PT ;  /* 0xfffffffc12167812 */ /* 0x000fe400078ec0ff */
[----:B------:R-:W-:-:S03]  /*13b0*/  SHF.R.S32.HI R18, RZ, 0x2, R18 ;  /* 0x00000002ff127819 */ /* 0x000fc60000011412 */
[----:B------:R-:W-:Y:S01]  /*13c0*/  IMAD.IADD R22, R15, 0x1, -R22 ;  /* 0x000000010f167824 */ /* 0x000fe200078e0a16 */
[----:B------:R-:W-:Y:S01]  /*13d0*/  SHF.R.S32.HI R21, RZ, 0x1f, R18 ;  /* 0x0000001fff157819 */ /* 0x000fe20000011412 */
[----:B------:R-:W-:-:S04]  /*13e0*/  IMAD.WIDE.U32 R8, R18, R12, RZ ;  /* 0x0000000c12087225 */ /* 0x000fc800078e00ff */
[----:B------:R-:W-:Y:S02]  /*13f0*/  IMAD.SHL.U32 R22, R22, 0x8, RZ ;  /* 0x0000000816167824 */ /* 0x000fe400078e00ff */
[----:B------:R-:W-:-:S03]  /*1400*/  IMAD R28, R21, R12, RZ ;  /* 0x0000000c151c7224 */ /* 0x000fc600078e02ff */
[----:B------:R-:W-:Y:S01]  /*1410*/  SHF.R.S32.HI R23, RZ, 0x1f, R22 ;  /* 0x0000001fff177819 */ /* 0x000fe20000011416 */
[----:B------:R-:W-:Y:S02]  /*1420*/  IMAD R28, R18, R13, R28 ;  /* 0x0000000d121c7224 */ /* 0x000fe400078e021c */
[----:B------:R-:W-:Y:S02]  /*1430*/  IMAD.WIDE.U32 R10, R4, UR12, R22 ;  /* 0x0000000c040a7c25 */ /* 0x000fe4000f8e0016 */
[----:B------:R-:W1:Y:S02]  /*1440*/  LDC.64 R4, c[0x0][0x418] ;  /* 0x00010600ff047b82 */ /* 0x000e640000000a00 */
[----:B------:R-:W-:Y:S02]  /*1450*/  IMAD.IADD R7, R11, 0x1, R6 ;  /* 0x000000010b077824 */ /* 0x000fe400078e0206 */
[----:B------:R-:W-:Y:S02]  /*1460*/  IMAD.IADD R29, R9, 0x1, R28 ;  /* 0x00000001091d7824 */ /* 0x000fe400078e021c */
[----:B------:R-:W-:-:S02]  /*1470*/  IMAD.MOV.U32 R6, RZ, RZ, R10 ;  /* 0x000000ffff067224 */ /* 0x000fc400078e000a */
[----:B------:R-:W-:Y:S01]  /*1480*/  IMAD.MOV.U32 R28, RZ, RZ, R8 ;  /* 0x000000ffff1c7224 */ /* 0x000fe200078e0008 */
[----:B------:R-:W2:Y:S01]  /*1490*/  LDC.64 R10, c[0x0][0x230] ;  /* 0x00008c00ff0a7b82 */ /* 0x000ea20000000a00 */
[----:B------:R-:W-:Y:S01]  /*14a0*/  IMAD.WIDE.U32 R6, R20, UR6, R6 ;  /* 0x0000000614067c25 */ /* 0x000fe2000f8e0006 */
[----:B------:R-:W-:-:S03]  /*14b0*/  ULDC.64 UR6, c[0x0][0x220] ;  /* 0x0000880000067ab9 */ /* 0x000fc60000000a00 */
[----:B------:R-:W-:Y:S01]  /*14c0*/  IMAD.WIDE.U32 R28, R12, UR20, R28 ;  /* 0x000000140c1c7c25 */ /* 0x000fe2000f8e001c */
[----:B------:R-:W-:Y:S02]  /*14d0*/  IADD3 R26, R7, R26, RZ ;  /* 0x0000001a071a7210 */ /* 0x000fe40007ffe0ff */
[----:B------:R-:W3:Y:S01]  /*14e0*/  LDC.64 R8, c[0x0][0x420] ;  /* 0x00010800ff087b82 */ /* 0x000ee20000000a00 */
[----:B------:R-:W-:Y:S02]  /*14f0*/  IADD3 R24, P0, R6, R28, RZ ;  /* 0x0000001c06187210 */ /* 0x000fe40007f1e0ff */
[----:B------:R-:W-:Y:S02]  /*1500*/  IADD3 R28, P2, R18, UR38, RZ ;  /* 0x00000026121c7c10 */ /* 0x000fe4000ff5e0ff */
[----:B------:R-:W-:Y:S01]  /*1510*/  IADD3.X R25, R26, R29, R25, P0, !PT ;  /* 0x0000001d1a197210 */ /* 0x000fe200007fe419 */
[C---:B-1----:R-:W-:Y:S02]  /*1520*/  IMAD R32, R4.reuse, UR18, RZ ;  /* 0x0000001204207c24 */ /* 0x042fe4000f8e02ff */
[----:B------:R-:W1:Y:S01]  /*1530*/  LDC.64 R6, c[0x0][0x240] ;  /* 0x00009000ff067b82 */ /* 0x000e620000000a00 */
[----:B------:R-:W-:Y:S01]  /*1540*/  IMAD.WIDE.U32 R34, R4, UR12, R22 ;  /* 0x0000000c04227c25 */ /* 0x000fe2000f8e0016 */
[----:B------:R-:W-:-:S02]  /*1550*/  LEA R30, P0, R24, UR6, 0x1 ;  /* 0x00000006181e7c11 */ /* 0x000fc4000f8008ff */
[----:B------:R-:W-:Y:S01]  /*1560*/  IADD3.X R27, R21, UR39, RZ, P2, !PT ;  /* 0x00000027151b7c10 */ /* 0x000fe200097fe4ff */
[----:B------:R-:W-:Y:S01]  /*1570*/  IMAD R32, R5, UR12, R32 ;  /* 0x0000000c05207c24 */ /* 0x000fe2000f8e0220 */
[----:B------:R-:W-:Y:S01]  /*1580*/  LEA.HI.X R31, R24, UR7, R25, 0x1, P0 ;  /* 0x00000007181f7c11 */ /* 0x000fe200080f0c19 */
[----:B------:R-:W-:Y:S01]  /*1590*/  ULDC.64 UR6, c[0x0][0x260] ;  /* 0x0000980000067ab9 */ /* 0x000fe20000000a00 */
[----:B------:R-:W4:Y:S01]  /*15a0*/  LDC.64 R4, c[0x0][0x248] ;  /* 0x00009200ff047b82 */ /* 0x000f220000000a00 */
[C---:B------:R-:W-:Y:S01]  /*15b0*/  LEA R24, P0, R12.reuse, R30, 0x7 ;  /* 0x0000001e0c187211 */ /* 0x040fe200078038ff */
[----:B------:R-:W-:Y:S02]  /*15c0*/  IMAD.IADD R33, R35, 0x1, R32 ;  /* 0x0000000123217824 */ /* 0x000fe400078e0220 */
[----:B------:R-:W-:Y:S01]  /*15d0*/  IMAD.MOV.U32 R32, RZ, RZ, R34 ;  /* 0x000000ffff207224 */ /* 0x000fe200078e0022 */
[----:B------:R-:W-:Y:S01]  /*15e0*/  LEA.HI.X R25, R12, R31, R13, 0x7, P0 ;  /* 0x0000001f0c197211 */ /* 0x000fe200000f3c0d */
[----:B--2---:R-:W-:Y:S01]  /*15f0*/  IMAD R13, R10, UR18, RZ ;  /* 0x000000120a0d7c24 */ /* 0x004fe2000f8e02ff */
[----:B------:R-:W-:Y:S01]  /*1600*/  LEA R12, R162, UR5, 0x1 ;  /* 0x00000005a20c7c11 */ /* 0x000fe2000f8e08ff */
[----:B------:R-:W-:Y:S01]  /*1610*/  @P1 BAR.SYNC.DEFER_BLOCKING 0x0 ;  /* 0x0000000000001b1d */ /* 0x000fe20000010000 */
[----:B---3--:R-:W-:-:S02]  /*1620*/  IMAD R26, R27, R8, RZ ;  /* 0x000000081b1a7224 */ /* 0x008fc400078e02ff */
[----:B------:R-:W-:Y:S02]  /*1630*/  IMAD R13, R11, UR12, R13 ;  /* 0x0000000c0b0d7c24 */ /* 0x000fe4000f8e020d */
[C---:B------:R-:W-:Y:S02]  /*1640*/  IMAD R26, R28.reuse, R9, R26 ;  /* 0x000000091c1a7224 */ /* 0x040fe400078e021a */
[----:B------:R-:W-:-:S04]  /*1650*/  IMAD.WIDE.U32 R32, R28, R8, R32 ;  /* 0x000000081c207225 */ /* 0x000fc800078e0020 */
[-C--:B-1----:R-:W-:Y:S02]  /*1660*/  IMAD R27, R27, R6.reuse, RZ ;  /* 0x000000061b1b7224 */ /* 0x082fe400078e02ff */
[----:B------:R-:W-:Y:S02]  /*1670*/  IMAD.IADD R33, R33, 0x1, R26 ;  /* 0x0000000121217824 */ /* 0x000fe400078e021a */
[C---:B------:R-:W-:Y:S02]  /*1680*/  IMAD R27, R28.reuse, R7, R27 ;  /* 0x000000071c1b7224 */ /* 0x040fe400078e021b */
[----:B------:R-:W-:-:S04]  /*1690*/  IMAD.WIDE.U32 R28, R28, R6, R22 ;  /* 0x000000061c1c7225 */ /* 0x000fc800078e0016 */
[----:B------:R-:W-:Y:S02]  /*16a0*/  IMAD R19, R19, UR6, RZ ;  /* 0x0000000613137c24 */ /* 0x000fe4000f8e02ff */
[----:B----4-:R-:W-:Y:S01]  /*16b0*/  IMAD.WIDE.U32 R34, R18, R4, RZ ;  /* 0x0000000412227225 */ /* 0x010fe200078e00ff */
[----:B------:R-:W-:Y:S01]  /*16c0*/  @!PT LDS RZ, [RZ] ;  /* 0x00000000fffff984 */ /* 0x000fe20000000800 */
[----:B------:R-:W-:Y:S01]  /*16d0*/  @!PT LDS RZ, [RZ] ;  /* 0x00000000fffff984 */ /* 0x000fe20000000800 */
[----:B------:R-:W-:Y:S01]  /*16e0*/  @!PT LDS RZ, [RZ] ;  /* 0x00000000fffff984 */ /* 0x000fe20000000800 */
[----:B------:R1:W-:Y:S03]  /*16f0*/  LDGSTS.E.BYPASS.LTC128B.128 [R12+0x8000], desc[UR36][R30.64] ;  /* 0x080000001e0c7fae */ /* 0x0003e6000b901d64 */
[----:B------:R-:W-:Y:S01]  /*1700*/  IMAD R19, R20, UR7, R19 ;  /* 0x0000000714137c24 */ /* 0x000fe2000f8e0213 */
[----:B------:R2:W-:Y:S01]  /*1710*/  LDGSTS.E.BYPASS.LTC128B.128 [R12+0x9000], desc[UR36][R24.64] ;  /* 0x09000000180c7fae */ /* 0x0005e2000b901d64 */
[----:B------:R-:W-:Y:S01]  /*1720*/  IMAD.IADD R29, R29, 0x1, R27 ;  /* 0x000000011d1d7824 */ /* 0x000fe200078e021b */
[----:B------:R-:W-:Y:S02]  /*1730*/  LEA.HI R14, R14, R15, RZ, 0x5 ;  /* 0x0000000f0e0e7211 */ /* 0x000fe400078f28ff */
[----:B------:R-:W0:Y:S01]  /*1740*/  LDGDEPBAR ;  /* 0x00000000000079af */ /* 0x000e220000000000 */
[----:B-1----:R-:W-:-:S02]  /*1750*/  IMAD.WIDE.U32 R30, R10, UR12, R22 ;  /* 0x0000000c0a1e7c25 */ /* 0x002fc4000f8e0016 */
[----:B------:R-:W1:Y:S02]  /*1760*/  LDC.64 R10, c[0x0][0x228] ;  /* 0x00008a00ff0a7b82 */ /* 0x000e640000000a00 */
[----:B------:R-:W-:Y:S01]  /*1770*/  IMAD R22, R21, R4, RZ ;  /* 0x0000000415167224 */ /* 0x000fe200078e02ff */
[----:B------:R-:W-:Y:S01]  /*1780*/  IADD3 R31, R31, R13, RZ ;  /* 0x0000000d1f1f7210 */ /* 0x000fe20007ffe0ff */
[----:B------:R-:W-:Y:S01]  /*1790*/  IMAD.U32 R21, RZ, RZ, UR8 ;  /* 0x00000008ff157e24 */ /* 0x000fe2000f8e00ff */
[----:B------:R-:W-:Y:S01]  /*17a0*/  UIMAD UR8, UR17, UR8, URZ ;  /* 0x00000008110872a4 */ /* 0x000fe2000f8e023f */
[----:B------:R-:W-:Y:S02]  /*17b0*/  IMAD R22, R18, R5, R22 ;  /* 0x0000000512167224 */ /* 0x000fe400078e0216 */
[----:B------:R-:W-:Y:S01]  /*17c0*/  IMAD.WIDE.U32 R32, R21, UR13, R32 ;  /* 0x0000000d15207c25 */ /* 0x000fe2000f8e0020 */
[----:B------:R-:W-:Y:S02]  /*17d0*/  UIMAD UR9, UR13, UR9, UR8 ;  /* 0x000000090d0972a4 */ /* 0x000fe4000f8e0208 */
[----:B------:R-:W-:Y:S01]  /*17e0*/  ULEA.HI UR8, UR41, UR41, URZ, 0x1 ;  /* 0x0000002929087291 */ /* 0x000fe2000f8f083f */
[----:B------:R-:W-:Y:S01]  /*17f0*/  IMAD.WIDE.U32 R20, R20, UR6, R30 ;  /* 0x0000000614147c25 */ /* 0x000fe2000f8e001e */
[----:B------:R-:W-:-:S02]  /*1800*/  ULDC.64 UR6, c[0x0][0x3e0] ;  /* 0x0000f80000067ab9 */ /* 0x000fc40000000a00 */
[----:B------:R-:W-:Y:S01]  /*1810*/  LEA R190, P0, R32, UR6, 0x1 ;  /* 0x0000000620be7c11 */ /* 0x000fe2000f8008ff */
[----:B------:R-:W-:Y:S01]  /*1820*/  VIADD R13, R33, UR9 ;  /* 0x00000009210d7c36 */ /* 0x000fe20008000000 */
[----:B------:R-:W-:Y:S01]  /*1830*/  IADD3 R19, R21, R19, RZ ;  /* 0x0000001315137210 */ /* 0x000fe20007ffe0ff */
[----:B------:R-:W-:Y:S01]  /*1840*/  IMAD.IADD R23, R35, 0x1, R22 ;  /* 0x0000000123177824 */ /* 0x000fe200078e0216 */
[----:B--2---:R-:W-:Y:S01]  /*1850*/  LEA R24, P1, R8, R190, 0x7 ;  /* 0x000000be08187211 */ /* 0x004fe200078238ff */
[----:B------:R-:W-:Y:S01]  /*1860*/  IMAD.MOV.U32 R22, RZ, RZ, R34 ;  /* 0x000000ffff167224 */ /* 0x000fe200078e0022 */
[----:B------:R-:W-:Y:S01]  /*1870*/  LEA.HI.X R191, R32, UR7, R13, 0x1, P0 ;  /* 0x0000000720bf7c11 */ /* 0x000fe200080f0c0d */
[C---:B------:R-:W-:Y:S01]  /*1880*/  IMAD R13, R4.reuse, UR19, RZ ;  /* 0x00000013040d7c24 */ /* 0x040fe2000f8e02ff */
[----:B------:R-:W-:Y:S01]  /*1890*/  ULDC.64 UR6, c[0x0][0x258] ;  /* 0x0000960000067ab9 */ /* 0x000fe20000000a00 */
[----:B------:R-:W-:Y:S01]  /*18a0*/  IMAD.WIDE.U32 R22, R4, UR20, R22 ;  /* 0x0000001404167c25 */ /* 0x000fe2000f8e0016 */
[----:B------:R-:W-:Y:S01]  /*18b0*/  UIMAD UR42, UR17, UR6, URZ ;  /* 0x00000006112a72a4 */ /* 0x000fe2000f8e023f */
[----:B------:R-:W-:Y:S01]  /*18c0*/  LEA.HI.X R25, R8, R191, R9, 0x7, P1 ;  /* 0x000000bf08197211 */ /* 0x000fe200008f3c09 */
[----:B------:R-:W-:Y:S01]  /*18d0*/  LDGSTS.E.BYPASS.LTC128B.128 [R12+0x4000], desc[UR36][R190.64] ;  /* 0x04000000be0c7fae */ /* 0x000fe2000b901d64 */
[----:B-1----:R-:W-:Y:S01]  /*18e0*/  IMAD R18, R10, UR18, RZ ;  /* 0x000000120a127c24 */ /* 0x002fe2000f8e02ff */
[----:B------:R-:W-:Y:S01]  /*18f0*/  IADD3 R20, P0, R20, R22, RZ ;  /* 0x0000001614147210 */ /* 0x000fe20007f1e0ff */
[----:B------:R-:W-:Y:S01]  /*1900*/  IMAD R13, R5, UR20, R13 ;  /* 0x00000014050d7c24 */ /* 0x000fe2000f8e020d */
[----:B------:R-:W-:Y:S01]  /*1910*/  UIMAD UR42, UR13, UR7, UR42 ;  /* 0x000000070d2a72a4 */ /* 0x000fe2000f8e022a */
[----:B------:R-:W-:Y:S01]  /*1920*/  IMAD R11, R11, UR12, R18 ;  /* 0x0000000c0b0b7c24 */ /* 0x000fe2000f8e0212 */
[----:B------:R-:W-:Y:S01]  /*1930*/  SHF.L.U64.HI R9, R161, 0x2, R179 ;  /* 0x00000002a1097819 */ /* 0x000fe200000102b3 */
[----:B------:R-:W-:Y:S01]  /*1940*/  IMAD.WIDE.U32 R28, R10, UR12, R28 ;  /* 0x0000000c0a1c7c25 */ /* 0x000fe2000f8e001c */
[----:B------:R-:W-:Y:S01]  /*1950*/  IADD3.X R13, R19, R23, R13, P0, !PT ;  /* 0x00000017130d7210 */ /* 0x000fe200007fe40d */
[----:B------:R-:W-:Y:S02]  /*1960*/  LDGSTS.E.BYPASS.LTC128B.128 [R12+0x5000], desc[UR36][R24.64] ;  /* 0x05000000180c7fae */ /* 0x000fe4000b901d64 */
[----:B------:R-:W-:Y:S01]  /*1970*/  IMAD.U32 R8, RZ, RZ, UR6 ;  /* 0x00000006ff087e24 */ /* 0x000fe2000f8e00ff */
[----:B------:R-:W-:Y:S01]  /*1980*/  ULDC.64 UR6, c[0x0][0x218] ;  /* 0x0000860000067ab9 */ /* 0x000fe20000000a00 */
[----:B------:R-:W-:Y:S01]  /*1990*/  IMAD.IADD R11, R29, 0x1, R11 ;  /* 0x000000011d0b7824 */ /* 0x000fe200078e020b */
[----:B------:R-:W-:Y:S01]  /*19a0*/  LEA R18, P0, R20, UR6, 0x1 ;  /* 0x0000000614127c11 */ /* 0x000fe2000f8008ff */
[----:B------:R-:W-:Y:S01]  /*19b0*/  IMAD.MOV.U32 R10, RZ, RZ, R28 ;  /* 0x000000ffff0a7224 */ /* 0x000fe200078e001c */
[----:B------:R-:W-:-:S02]  /*19c0*/  ULOP3.LUT UR6, UR8, 0xfffffffe, URZ, 0xc0, !UPT ;  /* 0xfffffffe08067892 */ /* 0x000fc4000f8ec03f */
[----:B------:R-:W-:Y:S01]  /*19d0*/  LEA.HI.X R19, R20, UR7, R13, 0x1, P0 ;  /* 0x0000000714137c11 */ /* 0x000fe200080f0c0d */
[----:B------:R-:W-:Y:S01]  /*19e0*/  IMAD.WIDE.U32 R10, R8, UR13, R10 ;  /* 0x0000000d080a7c25 */ /* 0x000fe2000f8e000a */
[----:B------:R-:W-:Y:S01]  /*19f0*/  ULDC.64 UR8, c[0x0][0x210] ;  /* 0x0000840000087ab9 */ /* 0x000fe20000000a00 */
[----:B------:R-:W-:Y:S02]  /*1a00*/  UIADD3 UR6, UR41, -UR6, URZ ;  /* 0x8000000629067290 */ /* 0x000fe4000fffe03f */
[----:B------:R-:W-:Y:S01]  /*1a10*/  VIADD R8, R11, UR42 ;  /* 0x0000002a0b087c36 */ /* 0x000fe20008000000 */
[C---:B------:R-:W-:Y:S01]  /*1a20*/  LEA R192, P0, R10.reuse, UR8, 0x1 ;  /* 0x000000080ac07c11 */ /* 0x040fe2000f8008ff */
[----:B------:R-:W-:Y:S01]  /*1a30*/  UISETP.NE.AND UP0, UPT, UR6, 0x1, UPT ;  /* 0x000000010600788c */ /* 0x000fe2000bf05270 */
[----:B------:R-:W-:Y:S02]  /*1a40*/  UMOV UR8, UR44 ;  /* 0x0000002c00087c82 */ /* 0x000fe40008000000 */
[----:B------:R-:W-:Y:S01]  /*1a50*/  LEA.HI.X R193, R10, UR9, R8, 0x1, P0 ;  /* 0x000000090ac17c11 */ /* 0x000fe200080f0c08 */
[----:B------:R-:W-:Y:S01]  /*1a60*/  IMAD.SHL.U32 R10, R161, 0x4, RZ ;  /* 0x00000004a10a7824 */ /* 0x000fe200078e00ff */
[----:B------:R-:W-:Y:S01]  /*1a70*/  IADD3 R8, R162, 0x1000, RZ ;  /* 0x00001000a2087810 */ /* 0x000fe20007ffe0ff */
[----:B------:R-:W-:Y:S01]  /*1a80*/  UMOV UR9, UR45 ;  /* 0x0000002d00097c82 */ /* 0x000fe20008000000 */
[----:B------:R-:W-:-:S02]  /*1a90*/  PLOP3.LUT P0, PT, PT, PT, UP0, 0x80, 0x0 ;  /* 0x000000000000781c */ /* 0x000fc40003f0f008 */
[----:B------:R-:W-:Y:S02]  /*1aa0*/  LEA R20, P2, R6, R192, 0x7 ;  /* 0x000000c006147211 */ /* 0x000fe400078438ff */
[----:B------:R-:W-:Y:S02]  /*1ab0*/  IADD3 R10, P1, R10, UR8, RZ ;  /* 0x000000080a0a7c10 */ /* 0x000fe4000ff3e0ff */
[----:B------:R-:W-:Y:S02]  /*1ac0*/  SEL R8, R8, R162, !P0 ;  /* 0x000000a208087207 */ /* 0x000fe40004000000 */
[----:B------:R-:W-:Y:S02]  /*1ad0*/  LEA.HI.X R21, R6, R193, R7, 0x7, P2 ;  /* 0x000000c106157211 */ /* 0x000fe400010f3c07 */
[----:B------:R-:W-:Y:S02]  /*1ae0*/  IADD3.X R11, R9, UR9, RZ, P1, !PT ;  /* 0x00000009090b7c10 */ /* 0x000fe40008ffe4ff */
[----:B------:R-:W-:-:S02]  /*1af0*/  LEA R6, P1, R4, R18, 0x7 ;  /* 0x0000001204067211 */ /* 0x000fc400078238ff */
[----:B------:R-:W-:Y:S01]  /*1b00*/  LEA R186, R8, UR5, 0x1 ;  /* 0x0000000508ba7c11 */ /* 0x000fe2000f8e08ff */
[----:B------:R-:W-:Y:S01]  /*1b10*/  UIMAD UR40, UR30, UR29, URZ ;  /* 0x0000001d1e2872a4 */ /* 0x000fe2000f8e023f */
[----:B------:R-:W-:Y:S01]  /*1b20*/  LEA.HI.X R7, R4, R19, R5, 0x7, P1 ;  /* 0x0000001304077211 */ /* 0x000fe200008f3c05 */
[----:B------:R-:W-:Y:S01]  /*1b30*/  USHF.R.S32.HI UR6, URZ, 0x1f, UR29 ;  /* 0x0000001f3f067899 */ /* 0x000fe2000801141d */
[----:B------:R-:W-:Y:S01]  /*1b40*/  LOP3.LUT R4, R14, 0xffffffe0, RZ, 0xc0, !PT ;  /* 0xffffffe00e047812 */ /* 0x000fe200078ec0ff */
[----:B------:R-:W-:Y:S04]  /*1b50*/  LDGSTS.E.BYPASS.LTC128B.128 [R186], desc[UR36][R192.64] ;  /* 0x00000000c0ba7fae */ /* 0x000fe8000b901d64 */
[----:B------:R-:W-:Y:S01]  /*1b60*/  LDGSTS.E.BYPASS.LTC128B.128 [R186+0x1000], desc[UR36][R20.64] ;  /* 0x0100000014ba7fae */ /* 0x000fe2000b901d64 */
[----:B------:R-:W-:-:S03]  /*1b70*/  IMAD.IADD R4, R15, 0x1, -R4 ;  /* 0x000000010f047824 */ /* 0x000fc600078e0a04 */
[----:B------:R-:W-:Y:S04]  /*1b80*/  LDGSTS.E.BYPASS.LTC128B.128 [R12+0x6000], desc[UR36][R18.64] ;  /* 0x06000000120c7fae */ /* 0x000fe8000b901d64 */
[----:B------:R1:W-:Y:S01]  /*1b90*/  LDGSTS.E.BYPASS.LTC128B.128 [R12+0x7000], desc[UR36][R6.64] ;  /* 0x07000000060c7fae */ /* 0x0003e2000b901d64 */
[----:B------:R-:W-:Y:S01]  /*1ba0*/  USHF.L.U32 UR7, UR40, 0x7, URZ ;  /* 0x0000000728077899 */ /* 0x000fe2000800063f */
[----:B------:R-:W-:Y:S01]  /*1bb0*/  IMAD.U32 R5, RZ, RZ, UR35 ;  /* 0x00000023ff057e24 */ /* 0x000fe2000f8e00ff */
[----:B------:R-:W-:Y:S01]  /*1bc0*/  UIMAD UR6, UR6, UR30, URZ ;  /* 0x0000001e060672a4 */ /* 0x000fe2000f8e023f */
[----:B------:R-:W0:Y:S01]  /*1bd0*/  LDGDEPBAR ;  /* 0x00000000000079af */ /* 0x000e220000000000 */
[----:B------:R-:W-:Y:S02]  /*1be0*/  UIMAD.WIDE UR42, UR12, UR28, UR38 ;  /* 0x0000001c0c2a72a5 */ /* 0x000fe4000f8e0226 */
[----:B------:R-:W-:Y:S01]  /*1bf0*/  USHF.R.S32.HI UR28, URZ, 0x1f, UR7 ;  /* 0x0000001f3f1c7899 */ /* 0x000fe20008011407 */
[----:B------:R2:W5:Y:S01]  /*1c00*/  LDG.E R185, desc[UR36][R10.64] ;  /* 0x000000240ab97981 */ /* 0x000562000c1e1900 */
[----:B------:R-:W-:-:S02]  /*1c10*/  UIMAD.WIDE.U32 UR44, UR29, UR30, URZ ;  /* 0x0000001e1d2c72a5 */ /* 0x000fc4000f8e003f */
[----:B------:R-:W-:Y:S01]  /*1c20*/  UIMAD UR6, UR34, UR29, UR6 ;  /* 0x0000001d220672a4 */ /* 0x000fe2000f8e0206 */
[----:B------:R2:W5:Y:S04]  /*1c30*/  LDG.E R184, desc[UR36][R10.64+0x20] ;  /* 0x000020240ab87981 */ /* 0x000568000c1e1900 */
[----:B------:R2:W5:Y:S04]  /*1c40*/  LDG.E R183, desc[UR36][R10.64+0x100] ;  /* 0x000100240ab77981 */ /* 0x000568000c1e1900 */
[----:B------:R2:W5:Y:S01]  /*1c50*/  LDG.E R182, desc[UR36][R10.64+0x120] ;  /* 0x000120240ab67981 */ /* 0x000562000c1e1900 */
[----:B------:R-:W-:Y:S01]  /*1c60*/  UIADD3 UR32, UP0, UR42, UR32, URZ ;  /* 0x000000202a207290 */ /* 0x000fe2000ff1e03f */
[----:B------:R-:W-:Y:S01]  /*1c70*/  CS2R R94, SRZ ;  /* 0x00000000005e7805 */ /* 0x000fe2000001ff00 */
[----:B------:R-:W-:Y:S01]  /*1c80*/  UIADD3 UR6, UR45, UR6, URZ ;  /* 0x000000062d067290 */ /* 0x000fe2000fffe03f */
[----:B------:R-:W-:Y:S01]  /*1c90*/  CS2R R92, SRZ ;  /* 0x00000000005c7805 */ /* 0x000fe2000001ff00 */
[----:B------:R-:W-:Y:S01]  /*1ca0*/  UIADD3.X UR31, UR43, UR31, URZ, UP0, !UPT ;  /* 0x0000001f2b1f7290 */ /* 0x000fe200087fe43f */
[----:B------:R-:W-:-:S02]  /*1cb0*/  CS2R R98, SRZ ;  /* 0x0000000000627805 */ /* 0x000fc4000001ff00 */
[----:B-1----:R-:W-:Y:S01]  /*1cc0*/  SHF.R.S32.HI R6, RZ, 0x5, R14 ;  /* 0x00000005ff067819 */ /* 0x002fe2000001140e */
[----:B------:R-:W-:Y:S01]  /*1cd0*/  UIMAD UR6, UR6, UR32, URZ ;  /* 0x00000020060672a4 */ /* 0x000fe2000f8e023f */
[----:B------:R-:W-:-:S04]  /*1ce0*/  DEPBAR.LE SB0, 0x1 ;  /* 0x000080400000791a */ /* 0x000fc80000000000 */
[----:B------:R-:W-:Y:S01]  /*1cf0*/  IMAD R6, R6, UR40, R4 ;  /* 0x0000002806067c24 */ /* 0x000fe2000f8e0204 */
[----:B------:R-:W-:Y:S01]  /*1d00*/  UIMAD UR31, UR31, UR44, UR6 ;  /* 0x0000002c1f1f72a4 */ /* 0x000fe2000f8e0206 */
[----:B------:R-:W-:Y:S01]  /*1d10*/  IMAD.U32 R4, RZ, RZ, UR33 ;  /* 0x00000021ff047e24 */ /* 0x000fe2000f8e00ff */
[----:B------:R-:W-:Y:S01]  /*1d20*/  BAR.SYNC.DEFER_BLOCKING 0x0 ;  /* 0x0000000000007b1d */ /* 0x000fe20000010000 */
[----:B------:R-:W-:Y:S01]  /*1d30*/  UIADD3 UR22, UR38, UR22, URZ ;  /* 0x0000001626167290 */ /* 0x000fe2000fffe03f */
[----:B------:R-:W-:Y:S02]  /*1d40*/  IADD3 R5, P2, P1, R6, UR7, R5 ;  /* 0x0000000706057c10 */ /* 0x000fe4000f95e005 */
[----:B------:R-:W-:Y:S02]  /*1d50*/  CS2R R96, SRZ ;  /* 0x0000000000607805 */ /* 0x000fe4000001ff00 */
[----:B------:R-:W-:Y:S02]  /*1d60*/  SHF.R.S32.HI R6, RZ, 0x1f, R6 ;  /* 0x0000001fff067819 */ /* 0x000fe40000011406 */
[----:B------:R-:W-:Y:S01]  /*1d70*/  CS2R R90, SRZ ;  /* 0x00000000005a7805 */ /* 0x000fe2000001ff00 */
[----:B------:R-:W-:Y:S01]  /*1d80*/  ULDC.64 UR6, c[0x0][0x400] ;  /* 0x0001000000067ab9 */ /* 0x000fe20000000a00 */
[----:B------:R-:W-:-:S02]  /*1d90*/  CS2R R88, SRZ ;  /* 0x0000000000587805 */ /* 0x000fc4000001ff00 */
[----:B------:R-:W-:Y:S01]  /*1da0*/  IADD3.X R4, R6, UR28, R4, P2, P1 ;  /* 0x0000001c06047c10 */ /* 0x000fe200097e2404 */
[----:B------:R-:W-:Y:S01]  /*1db0*/  ULDC.64 UR28, c[0x0][0x478] ;  /* 0x00011e00001c7ab9 */ /* 0x000fe20000000a00 */
[----:B------:R-:W-:Y:S01]  /*1dc0*/  IADD3 R6, P1, R5, R17, RZ ;  /* 0x0000001105067210 */ /* 0x000fe20007f3e0ff */
[----:B------:R-:W-:Y:S01]  /*1dd0*/  IMAD.U32 R5, RZ, RZ, UR45 ;  /* 0x0000002dff057e24 */ /* 0x000fe2000f8e00ff */
[----:B------:R-:W-:Y:S02]  /*1de0*/  CS2R R86, SRZ ;  /* 0x0000000000567805 */ /* 0x000fe4000001ff00 */
[----:B------:R-:W-:Y:S02]  /*1df0*/  CS2R R84, SRZ ;  /* 0x0000000000547805 */ /* 0x000fe4000001ff00 */
[----:B------:R-:W-:Y:S01]  /*1e00*/  IADD3.X R7, R4, R16, RZ, P1, !PT ;  /* 0x0000001004077210 */ /* 0x000fe20000ffe4ff */
[----:B------:R-:W-:Y:S01]  /*1e10*/  IMAD.U32 R4, RZ, RZ, UR44 ;  /* 0x0000002cff047e24 */ /* 0x000fe2000f8e00ff */
[----:B------:R-:W-:-:S02]  /*1e20*/  CS2R R78, SRZ ;  /* 0x00000000004e7805 */ /* 0x000fc4000001ff00 */
[----:B------:R-:W-:Y:S02]  /*1e30*/  CS2R R76, SRZ ;  /* 0x00000000004c7805 */ /* 0x000fe4000001ff00 */
[----:B------:R-:W-:Y:S01]  /*1e40*/  CS2R R82, SRZ ;  /* 0x0000000000527805 */ /* 0x000fe2000001ff00 */
[----:B------:R-:W-:Y:S01]  /*1e50*/  IMAD.WIDE.U32 R6, R4, UR32, R6 ;  /* 0x0000002004067c25 */ /* 0x000fe2000f8e0006 */
[----:B------:R-:W-:Y:S02]  /*1e60*/  CS2R R80, SRZ ;  /* 0x0000000000507805 */ /* 0x000fe4000001ff00 */
[----:B------:R-:W-:Y:S02]  /*1e70*/  CS2R R74, SRZ ;  /* 0x00000000004a7805 */ /* 0x000fe4000001ff00 */
[----:B------:R-:W-:Y:S01]  /*1e80*/  CS2R R72, SRZ ;  /* 0x0000000000487805 */ /* 0x000fe2000001ff00 */
[----:B------:R-:W-:Y:S01]  /*1e90*/  VIADD R4, R7, UR31 ;  /* 0x0000001f07047c36 */ /* 0x000fe20008000000 */
[----:B------:R-:W-:Y:S01]  /*1ea0*/  LEA R188, P1, R6, UR6, 0x2 ;  /* 0x0000000606bc7c11 */ /* 0x000fe2000f8210ff */
[----:B------:R-:W-:Y:S01]  /*1eb0*/  UIADD3 UR6, -UR27, UR4, UR26 ;  /* 0x000000041b067290 */ /* 0x000fe2000fffe11a */
[----:B------:R2:W1:Y:S01]  /*1ec0*/  LDSM.16.M88.4 R116, [R150+0x8000] ;  /* 0x008000009674783b */ /* 0x0004620000000200 */
[----:B------:R-:W-:-:S02]  /*1ed0*/  CS2R R70, SRZ ;  /* 0x0000000000467805 */ /* 0x000fc4000001ff00 */
[----:B------:R-:W-:Y:S01]  /*1ee0*/  LEA.HI.X R189, R6, UR7, R4, 0x2, P1 ;  /* 0x0000000706bd7c11 */ /* 0x000fe200088f1404 */
[----:B------:R-:W-:Y:S01]  /*1ef0*/  ULDC UR7, c[0x0][0x398] ;  /* 0x0000e60000077ab9 */ /* 0x000fe20000000800 */
[----:B------:R2:W3:Y:S01]  /*1f00*/  LDSM.16.M88.4 R120, [R150+0x8400] ;  /* 0x008400009678783b */ /* 0x0004e20000000200 */
[----:B------:R-:W-:Y:S01]  /*1f10*/  UIADD3 UR7, UR6, -UR7, URZ ;  /* 0x8000000706077290 */ /* 0x000fe2000fffe03f */
[----:B------:R-:W-:Y:S02]  /*1f20*/  CS2R R68, SRZ ;  /* 0x0000000000447805 */ /* 0x000fe4000001ff00 */
[----:B------:R2:W4:Y:S01]  /*1f30*/  LDSM.16.M88.4 R124, [R150+0x8800] ;  /* 0x00880000967c783b */ /* 0x0005220000000200 */
[----:B------:R-:W-:-:S03]  /*1f40*/  USHF.R.S32.HI UR6, URZ, 0x1f, UR7 ;  /* 0x0000001f3f067899 */ /* 0x000fc60008011407 */
[----:B------:R2:W1:Y:S01]  /*1f50*/  LDSM.16.M88.4 R128, [R150+0x8c00] ;  /* 0x008c00009680783b */ /* 0x0004620000000200 */
[----:B------:R-:W-:-:S03]  /*1f60*/  ULEA.HI UR6, UR6, UR7, URZ, 0x7 ;  /* 0x0000000706067291 */ /* 0x000fc6000f8f383f */
[----:B------:R2:W1:Y:S01]  /*1f70*/  LDSM.16.M88.4 R132, [R149+0x8000] ;  /* 0x008000009584783b */ /* 0x0004620000000200 */
[----:B------:R-:W-:-:S03]  /*1f80*/  USHF.R.S32.HI UR6, URZ, 0x7, UR6 ;  /* 0x000000073f067899 */ /* 0x000fc60008011406 */
[----:B------:R2:W1:Y:S01]  /*1f90*/  LDSM.16.M88.4 R136, [R149+0x8400] ;  /* 0x008400009588783b */ /* 0x0004620000000200 */
[----:B------:R-:W-:-:S03]  /*1fa0*/  UISETP.LT.AND UP0, UPT, URZ, UR6, UPT ;  /* 0x000000063f00728c */ /* 0x000fc6000bf01270 */
[----:B------:R2:W1:Y:S01]  /*1fb0*/  LDSM.16.M88.4 R140, [R149+0x8800] ;  /* 0x00880000958c783b */ /* 0x0004620000000200 */
[----:B------:R-:W-:-:S03]  /*1fc0*/  USEL UR6, URZ, UR6, !UP0 ;  /* 0x000000063f067287 */ /* 0x000fc6000c000000 */
[----:B------:R2:W1:Y:S01]  /*1fd0*/  LDSM.16.M88.4 R144, [R149+0x8c00] ;  /* 0x008c00009590783b */ /* 0x0004620000000200 */
[----:B------:R-:W-:Y:S02]  /*1fe0*/  UISETP.GT.AND UP0, UPT, UR23, UR6, UPT ;  /* 0x000000061700728c */ /* 0x000fe4000bf04270 */
[----:B------:R-:W-:-:S04]  /*1ff0*/  UIMAD.WIDE UR22, UR22, 0x4, UR28 ;  /* 0x00000004161678a5 */ /* 0x000fc8000f8e021c */
[----:B------:R-:W-:-:S13]  /*2000*/  PLOP3.LUT P1, PT, PT, PT, UP0, 0x80, 0x0 ;  /* 0x000000000000781c */ /* 0x000fda0003f2f008 */
[----:B---34-:R-:W-:Y:S05]  /*2010*/  @!P1 BRA `(.L_x_49) ;  /* 0x0000003c00749947 */ /* 0x018fea0003800000 */
[----:B------:R-:W3:Y:S01]  /*2020*/  LDC R181, c[0x0][0x2dc] ;  /* 0x0000b700ffb57b82 */ /* 0x000ee20000000800 */
[----:B------:R-:W-:Y:S01]  /*2030*/  VIADD R152, R158, 0x1000 ;  /* 0x000010009e987836 */ /* 0x000fe20000000000 */
[----:B------:R-:W-:Y:S01]  /*2040*/  IADD3 R177, R161, -0x80, RZ ;  /* 0xffffff80a1b17810 */ /* 0x000fe20007ffe0ff */
[----:B------:R-:W-:Y:S01]  /*2050*/  VIADD R151, R159, 0x1000 ;  /* 0x000010009f977836 */ /* 0x000fe20000000000 */
[----:B------:R-:W-:Y:S01]  /*2060*/  UIADD3 UR44, UR26, UR4, URZ ;  /* 0x000000041a2c7290 */ /* 0x000fe2000fffe03f */
[C---:B------:R-:W-:Y:S01]  /*2070*/  SHF.L.U64.HI R179, R161.reuse, 0x2, R179 ;  /* 0x00000002a1b37819 */ /* 0x040fe200000102b3 */
[----:B------:R-:W-:Y:S01]  /*2080*/  IMAD.SHL.U32 R180, R161, 0x4, RZ ;  /* 0x00000004a1b47824 */ /* 0x000fe200078e00ff */
[----:B------:R-:W-:Y:S01]  /*2090*/  MOV R175, 0x40 ;  /* 0x0000004000af7802 */ /* 0x000fe20000000f00 */
[----:B------:R-:W-:Y:S01]  /*20a0*/  IMAD.MOV.U32 R176, RZ, RZ, 0x8 ;  /* 0x00000008ffb07424 */ /* 0x000fe200078e00ff */
[----:B------:R-:W-:Y:S01]  /*20b0*/  MOV R95, RZ ;  /* 0x000000ff005f7202 */ /* 0x000fe20000000f00 */
[----:B------:R-:W-:Y:S01]  /*20c0*/  IMAD.MOV.U32 R174, RZ, RZ, 0x48 ;  /* 0x00000048ffae7424 */ /* 0x000fe200078e00ff */
[----:B------:R-:W-:Y:S01]  /*20d0*/  SHF.R.S32.HI R178, RZ, 0x1f, R177 ;  /* 0x0000001fffb27819 */ /* 0x000fe200000114b1 */
[----:B------:R-:W-:Y:S01]  /*20e0*/  UMOV UR7, UR23 ;  /* 0x0000001700077c82 */ /* 0x000fe20008000000 */
[----:B------:R-:W-:Y:S01]  /*20f0*/  SEL R152, R152, R158, !P0 ;  /* 0x0000009e98987207 */ /* 0x000fe20004000000 */
[----:B------:R-:W-:Y:S01]  /*2100*/  USHF.L.U32 UR42, UR40, 0x3, URZ ;  /* 0x00000003282a7899 */ /* 0x000fe2000800063f */
[----:B------:R-:W-:Y:S01]  /*2110*/  SEL R151, R151, R159, !P0 ;  /* 0x0000009f97977207 */ /* 0x000fe20004000000 */
[----:B------:R-:W-:-:S02]  /*2120*/  USHF.L.U32 UR39, UR40, 0x4, URZ ;  /* 0x0000000428277899 */ /* 0x000fc4000800063f */
[----:B------:R-:W-:Y:S02]  /*2130*/  UIMAD UR38, UR40, 0x18, URZ ;  /* 0x00000018282678a4 */ /* 0x000fe4000f8e023f */
[----:B------:R-:W-:Y:S02]  /*2140*/  USHF.L.U32 UR35, UR40, 0x5, URZ ;  /* 0x0000000528237899 */ /* 0x000fe4000800063f */
[----:B------:R-:W-:Y:S02]  /*2150*/  UIMAD UR34, UR40, 0x28, URZ ;  /* 0x00000028282278a4 */ /* 0x000fe4000f8e023f */
[----:B------:R-:W-:Y:S02]  /*2160*/  UIMAD UR33, UR40, 0x30, URZ ;  /* 0x00000030282178a4 */ /* 0x000fe4000f8e023f */
[----:B------:R-:W-:Y:S02]  /*2170*/  UIMAD UR32, UR40, 0x38, URZ ;  /* 0x00000038282078a4 */ /* 0x000fe4000f8e023f */
[----:B------:R-:W-:-:S02]  /*2180*/  USHF.L.U32 UR31, UR40, 0x6, URZ ;  /* 0x00000006281f7899 */ /* 0x000fc4000800063f */
[----:B------:R-:W-:Y:S02]  /*2190*/  UIMAD UR30, UR40, 0x48, URZ ;  /* 0x00000048281e78a4 */ /* 0x000fe4000f8e023f */
[----:B------:R-:W-:Y:S02]  /*21a0*/  UIMAD UR29, UR40, 0x50, URZ ;  /* 0x00000050281d78a4 */ /* 0x000fe4000f8e023f */
[----:B------:R-:W-:Y:S02]  /*21b0*/  UIMAD UR28, UR40, 0x58, URZ ;  /* 0x00000058281c78a4 */ /* 0x000fe4000f8e023f */
[----:B------:R-:W-:Y:S02]  /*21c0*/  UIMAD UR26, UR40, 0x60, URZ ;  /* 0x00000060281a78a4 */ /* 0x000fe4000f8e023f */
[----:B------:R-:W-:Y:S02]  /*21d0*/  UIMAD UR23, UR40, 0x68, URZ ;  /* 0x00000068281778a4 */ /* 0x000fe4000f8e023f */
[----:B------:R-:W-:-:S02]  /*21e0*/  UIMAD UR4, UR40, 0x70, URZ ;  /* 0x00000070280478a4 */ /* 0x000fc4000f8e023f */
[----:B------:R-:W-:Y:S02]  /*21f0*/  UIMAD UR46, UR40, 0x78, URZ ;  /* 0x00000078282e78a4 */ /* 0x000fe4000f8e023f */
[----:B------:R-:W-:Y:S01]  /*2200*/  UIADD3 UR44, -UR27, 0x80, UR44 ;  /* 0x000000801b2c7890 */ /* 0x000fe2000fffe12c */
[C---:B------:R-:W-:Y:S01]  /*2210*/  SHF.L.U64.HI R178, R177.reuse, 0x2, R178 ;  /* 0x00000002b1b27819 */ /* 0x040fe200000102b2 */
[----:B------:R-:W-:Y:S01]  /*2220*/  IMAD.SHL.U32 R177, R177, 0x4, RZ ;  /* 0x00000004b1b17824 */ /* 0x000fe200078e00ff */
[----:B------:R-:W-:Y:S01]  /*2230*/  LEA R152, R152, UR5, 0x1 ;  /* 0x0000000598987c11 */ /* 0x000fe2000f8e08ff */
[----:B------:R-:W-:Y:S01]  /*2240*/  ULDC UR43, c[0x0][0x270] ;  /* 0x00009c00002b7ab9 */ /* 0x000fe20000000800 */
[----:B------:R-:W-:Y:S01]  /*2250*/  LEA R151, R151, UR5, 0x1 ;  /* 0x0000000597977c11 */ /* 0x000fe2000f8e08ff */
[----:B---3--:R-:W-:-:S06]  /*2260*/  ULDC UR45, c[0x0][0x2ec] ;  /* 0x0000bb00002d7ab9 */ /* 0x008fcc0000000800 */
.L_x_52:
[----:B------:R-:W0:Y:S01]  /*2270*/  LDGDEPBAR ;  /* 0x00000000000079af */ /* 0x000e220000000000 */
[----:B------:R-:W-:Y:S01]  /*2280*/  IMAD.IADD R112, R157, 0x1, R151 ;  /* 0x000000019d707824 */ /* 0x000fe200078e0297 */
[----:B------:R-:W-:Y:S01]  /*2290*/  USHF.L.U32 UR40, UR41, 0x7, URZ ;  /* 0x0000000729287899 */ /* 0x000fe2000800063f */
[----:B-----5:R-:W-:Y:S01]  /*22a0*/  FSETP.NEU.FTZ.AND P1, PT, R185, -INF , PT ;  /* 0xff800000b900780b */ /* 0x020fe20003f3d000 */
[----:B------:R-:W-:Y:S01]  /*22b0*/  FMUL.FTZ R246, R183, 1.4426950216293334961 ;  /* 0x3fb8aa3bb7f67820 */ /* 0x000fe20000410000 */
[----:B------:R-:W-:Y:S01]  /*22c0*/  FMUL.FTZ R252, R182, 1.4426950216293334961 ;  /* 0x3fb8aa3bb6fc7820 */ /* 0x000fe20000410000 */
[----:B------:R-:W-:Y:S02]  /*22d0*/  UISETP.GE.AND UP0, UPT, UR40, UR44, UPT ;  /* 0x0000002c2800728c */ /* 0x000fe4000bf06270 */
[----:B------:R-:W-:Y:S01]  /*22e0*/  IMAD.U32 R248, RZ, RZ, UR40 ;  /* 0x00000028fff87e24 */ /* 0x000fe2000f8e00ff */
[----:B------:R-:W-:Y:S03]  /*22f0*/  UISETP.GT.AND UP3, UPT, UR41, UR6, UPT ;  /* 0x000000062900728c */ /* 0x000fe6000bf64270 */
[----:B------:R-:W-:Y:S01]  /*2300*/  PLOP3.LUT P0, PT, PT, PT, UP0, 0x80, 0x0 ;  /* 0x000000000000781c */ /* 0x000fe20003f0f008 */
[----:B------:R-:W-:Y:S04]  /*2310*/  DEPBAR.LE SB0, 0x0 ;  /* 0x000080000000791a */ /* 0x000fe80000000000 */
[----:B------:R-:W-:Y:S08]  /*2320*/  BAR.SYNC.DEFER_BLOCKING 0x0 ;  /* 0x0000000000007b1d */ /* 0x000ff00000010000 */
[----:B------:R-:W-:Y:S04]  /*2330*/  @!P0 IADD3 R248, R248, UR27, R163 ;  /* 0x0000001bf8f88c10 */ /* 0x000fe8000fffe0a3 */
[C---:B------:R-:W-:Y:S02]  /*2340*/  @!P0 VIADDMNMX R245, R248.reuse, R176, UR27, PT ;  /* 0x0000001bf8f58e46 */ /* 0x040fe4000b8001b0 */
[----:B------:R-:W-:Y:S01]  /*2350*/  @!P0 VIADDMNMX R247, R248, R175, UR27, PT ;  /* 0x0000001bf8f78e46 */ /* 0x000fe2000b8001af */
[----:B------:R-:W-:Y:S08]  /*2360*/  LDSM.16.M88.4 R64, [R151] ;  /* 0x000000009740783b */ /* 0x000ff00000000200 */
[----:B------:R-:W3:Y:S08]  /*2370*/  LDSM.16.M88.4 R16, [R150+0x6000] ;  /* 0x006000009610783b */ /* 0x000ef00000000200 */
[----:B------:R-:W2:Y:S08]  /*2380*/  LDSM.16.M88.4 R60, [R151+0x1000] ;  /* 0x00100000973c783b */ /* 0x000eb00000000200 */
[----:B------:R-:W4:Y:S08]  /*2390*/  LDSM.16.M88.4 R32, [R150+0x6400] ;  /* 0x006400009620783b */ /* 0x000f300000000200 */
[----:B------:R-:W1:Y:S08]  /*23a0*/  LDSM.16.M88.4 R48, [R150+0x6800] ;  /* 0x006800009630783b */ /* 0x000e700000000200 */
[----:B------:R-:W1:Y:S01]  /*23b0*/  LDSM.16.M88.4 R100, [R150+0x6c00] ;  /* 0x006c00009664783b */ /* 0x000e620000000200 */
[-C--:B---3--:R-:W-:Y:S07]  /*23c0*/  HMMA.16816.F32.BF16 R4, R64, R16.reuse, RZ ;  /* 0x000000104004723c */ /* 0x088fee00000418ff */
[----:B------:R-:W-:Y:S01]  /*23d0*/  LDSM.16.M88.4 R104, [R112] ;  /* 0x000000007068783b */ /* 0x000fe20000000200 */
[C---:B--2---:R-:W-:Y:S07]  /*23e0*/  HMMA.16816.F32.BF16 R8, R60.reuse, R16, RZ ;  /* 0x000000103c08723c */ /* 0x044fee00000418ff */
[----:B------:R-:W2:Y:S01]  /*23f0*/  LDSM.16.M88.4 R108, [R149+0x6000] ;  /* 0x00600000956c783b */ /* 0x000ea20000000200 */
[-C--:B------:R-:W-:Y:S07]  /*2400*/  HMMA.16816.F32.BF16 R12, R60, R18.reuse, RZ ;  /* 0x000000123c0c723c */ /* 0x080fee00000418ff */
[----:B------:R-:W3:Y:S01]  /*2410*/  LDSM.16.M88.4 R112, [R112+0x1000] ;  /* 0x001000007070783b */ /* 0x000ee20000000200 */
[C---:B------:R-:W-:Y:S06]  /*2420*/  HMMA.16816.F32.BF16 R16, R64.reuse, R18, RZ ;  /* 0x000000124010723c */ /* 0x040fec00000418ff */
[-C--:B----4-:R-:W-:Y:S06]  /*2430*/  HMMA.16816.F32.BF16 R20, R64, R32.reuse, RZ ;  /* 0x000000204014723c */ /* 0x090fec00000418ff */
[C---:B------:R-:W-:Y:S06]  /*2440*/  HMMA.16816.F32.BF16 R24, R60.reuse, R32, RZ ;  /* 0x000000203c18723c */ /* 0x040fec00000418ff */
[-C--:B------:R-:W-:Y:S06]  /*2450*/  HMMA.16816.F32.BF16 R28, R60, R34.reuse, RZ ;  /* 0x000000223c1c723c */ /* 0x080fec00000418ff */
[C---:B------:R-:W-:Y:S06]  /*2460*/  HMMA.16816.F32.BF16 R32, R64.reuse, R34, RZ ;  /* 0x000000224020723c */ /* 0x040fec00000418ff */
[-C--:B-1----:R-:W-:Y:S06]  /*2470*/  HMMA.16816.F32.BF16 R36, R64, R48.reuse, RZ ;  /* 0x000000304024723c */ /* 0x082fec00000418ff */
[C---:B------:R-:W-:Y:S06]  /*2480*/  HMMA.16816.F32.BF16 R40, R60.reuse, R48, RZ ;  /* 0x000000303c28723c */ /* 0x040fec00000418ff */
[-C--:B------:R-:W-:Y:S06]  /*2490*/  HMMA.16816.F32.BF16 R44, R60, R50.reuse, RZ ;  /* 0x000000323c2c723c */ /* 0x080fec00000418ff */
[C---:B------:R-:W-:Y:S06]  /*24a0*/  HMMA.16816.F32.BF16 R48, R64.reuse, R50, RZ ;  /* 0x000000324030723c */ /* 0x040fec00000418ff */
[-C--:B------:R-:W-:Y:S06]  /*24b0*/  HMMA.16816.F32.BF16 R52, R64, R100.reuse, RZ ;  /* 0x000000644034723c */ /* 0x080fec00000418ff */
[C---:B------:R-:W-:Y:S06]  /*24c0*/  HMMA.16816.F32.BF16 R56, R60.reuse, R100, RZ ;  /* 0x000000643c38723c */ /* 0x040fec00000418ff */
[-C--:B------:R-:W-:Y:S01]  /*24d0*/  HMMA.16816.F32.BF16 R60, R60, R102.reuse, RZ ;  /* 0x000000663c3c723c */ /* 0x080fe200000418ff */
[----:B------:R-:W-:Y:S01]  /*24e0*/  FMUL.FTZ R100, R185, 1.4426950216293334961 ;  /* 0x3fb8aa3bb9647820 */ /* 0x000fe20000410000 */
[----:B------:R-:W-:Y:S04]  /*24f0*/  FMUL.FTZ R101, R184, 1.4426950216293334961 ;  /* 0x3fb8aa3bb8657820 */ /* 0x000fe80000410000 */
[----:B------:R-:W-:Y:S02]  /*2500*/  HMMA.16816.F32.BF16 R64, R64, R102, RZ ;  /* 0x000000664040723c */ /* 0x000fe400000418ff */
[----:B------:R-:W-:Y:S02]  /*2510*/  FSEL R100, R100, RZ, P1 ;  /* 0x000000ff64647208 */ /* 0x000fe40000800000 */
[----:B------:R-:W-:Y:S02]  /*2520*/  FSETP.NEU.FTZ.AND P1, PT, R184, -INF , PT ;  /* 0xff800000b800780b */ /* 0x000fe40003f3d000 */
[-C--:B--2---:R-:W-:Y:S01]  /*2530*/  HMMA.16816.F32.BF16 R4, R104, R108.reuse, R4 ;  /* 0x0000006c6804723c */ /* 0x084fe20000041804 */
[----:B------:R-:W-:Y:S04]  /*2540*/  IMAD.U32 R103, RZ, RZ, UR14 ;  /* 0x0000000eff677e24 */ /* 0x000fe8000f8e00ff */
[----:B------:R-:W-:Y:S01]  /*2550*/  @!P0 IMAD R103, R103, 0x80, R160 ;  /* 0x0000008067678824 */ /* 0x000fe200078e02a0 */
[C---:B------:R-:W-:Y:S01]  /*2560*/  @!P0 VIMNMX R102, R248.reuse, UR27, PT ;  /* 0x0000001bf8668c48 */ /* 0x040fe2000bfe0100 */
[C---:B---3--:R-:W-:Y:S04]  /*2570*/  HMMA.16816.F32.BF16 R8, R112.reuse, R108, R8 ;  /* 0x0000006c7008723c */ /* 0x048fe80000041808 */
[C---:B------:R-:W-:Y:S01]  /*2580*/  @!P0 ISETP.GE.AND P2, PT, R103.reuse, R102, PT ;  /* 0x000000666700820c */ /* 0x040fe20003f46270 */
[----:B------:R-:W-:Y:S01]  /*2590*/  @!P0 VIADD R197, R103, 0x1 ;  /* 0x0000000167c58836 */ /* 0x000fe20000000000 */
[----:B------:R-:W-:Y:S01]  /*25a0*/  FSEL R101, R101, RZ, P1 ;  /* 0x000000ff65657208 */ /* 0x000fe20000800000 */
[-C--:B------:R-:W-:Y:S03]  /*25b0*/  HMMA.16816.F32.BF16 R12, R112, R110.reuse, R12 ;  /* 0x0000006e700c723c */ /* 0x080fe6000004180c */
[CC--:B------:R-:W-:Y:S02]  /*25c0*/  @!P0 ISETP.GE.AND P1, PT, R197.reuse, R245.reuse, PT ;  /* 0x000000f5c500820c */ /* 0x0c0fe40003f26270 */
[----:B------:R-:W-:Y:S01]  /*25d0*/  @!P0 VIADDMNMX R248, R248, R174, UR27, PT ;  /* 0x0000001bf8f88e46 */ /* 0x000fe2000b8001ae */
[C---:B------:R-:W-:Y:S05]  /*25e0*/  HMMA.16816.F32.BF16 R16, R104.reuse, R110, R16 ;  /* 0x0000006e6810723c */ /* 0x040fea0000041810 */
[----:B------:R-:W-:Y:S02]  /*25f0*/  @!P0 FSEL R4, R4, -INF , !P2 ;  /* 0xff80000004048808 */ /* 0x000fe40005000000 */
[----:B------:R-:W-:Y:S04]  /*2600*/  @!P0 ISETP.GE.AND P2, PT, R197, R102, PT ;  /* 0x00000066c500820c */ /* 0x000fe80003f46270 */
[----:B------:R-:W-:Y:S01]  /*2610*/  @!P0 FSEL R5, R5, -INF , !P2 ;  /* 0xff80000005058808 */ /* 0x000fe20005000000 */
[--C-:B------:R-:W-:Y:S01]  /*2620*/  FFMA.FTZ R108, R4, UR45, -R100.reuse ;  /* 0x0000002d046c7c23 */ /* 0x100fe20008010864 */
[----:B------:R-:W-:Y:S02]  /*2630*/  @!P0 ISETP.GE.AND P2, PT, R103, R245, PT ;  /* 0x000000f56700820c */ /* 0x000fe40003f46270 */
[----:B------:R-:W-:Y:S01]  /*2640*/  @!P0 FSEL R7, R7, -INF , !P1 ;  /* 0xff80000007078808 */ /* 0x000fe20004800000 */
[----:B------:R-:W-:Y:S01]  /*2650*/  FFMA.FTZ R109, R5, UR45, -R100 ;  /* 0x0000002d056d7c23 */ /* 0x000fe20008010864 */
[----:B------:R-:W-:Y:S01]  /*2660*/  @!P0 FSEL R6, R6, -INF , !P2 ;  /* 0xff80000006068808 */ /* 0x000fe20005000000 */
[----:B------:R-:W-:Y:S01]  /*2670*/  MUFU.EX2 R108, R108 ;  /* 0x0000006c006c7308 */ /* 0x000fe20000000800 */
[----:B------:R-:W-:Y:S01]  /*2680*/  FSETP.NEU.FTZ.AND P1, PT, R183, -INF , PT ;  /* 0xff800000b700780b */ /* 0x000fe20003f3d000 */
[--C-:B------:R-:W-:Y:S01]  /*2690*/  FFMA.FTZ R194, R7, UR45, -R101.reuse ;  /* 0x0000002d07c27c23 */ /* 0x100fe20008010865 */
[-C--:B------:R-:W-:Y:S01]  /*26a0*/  @!P0 ISETP.GE.AND P2, PT, R103, R247.reuse, PT ;  /* 0x000000f76700820c */ /* 0x080fe20003f46270 */
[--C-:B------:R-:W-:Y:S01]  /*26b0*/  FFMA.FTZ R187, R6, UR45, -R101.reuse ;  /* 0x0000002d06bb7c23 */ /* 0x100fe20008010865 */
[----:B------:R-:W-:Y:S01]  /*26c0*/  FSEL R246, R246, RZ, P1 ;  /* 0x000000fff6f67208 */ /* 0x000fe20000800000 */
[----:B------:R-:W1:Y:S01]  /*26d0*/  LDSM.16.M88.4 R4, [R149+0x6400] ;  /* 0x006400009504783b */ /* 0x000e620000000200 */
[-C--:B------:R-:W-:Y:S03]  /*26e0*/  @!P0 ISETP.GE.AND P1, PT, R197, R247.reuse, PT ;  /* 0x000000f7c500820c */ /* 0x080fe60003f26270 */
[----:B------:R-:W-:Y:S01]  /*26f0*/  MUFU.EX2 R109, R109 ;  /* 0x0000006d006d7308 */ /* 0x000fe20000000800 */
[----:B------:R-:W-:Y:S02]  /*2700*/  @!P0 FSEL R8, R8, -INF , !P2 ;  /* 0xff80000008088808 */ /* 0x000fe40005000000 */
[----:B------:R-:W-:Y:S02]  /*2710*/  @!P0 FSEL R9, R9, -INF , !P1 ;  /* 0xff80000009098808 */ /* 0x000fe40004800000 */
[----:B------:R-:W-:Y:S01]  /*2720*/  FSETP.NEU.FTZ.AND P1, PT, R182, -INF , PT ;  /* 0xff800000b600780b */ /* 0x000fe20003f3d000 */
[--C-:B------:R-:W-:Y:S01]  /*2730*/  FFMA.FTZ R195, R8, UR45, -R246.reuse ;  /* 0x0000002d08c37c23 */ /* 0x100fe200080108f6 */
[----:B------:R-:W-:Y:S03]  /*2740*/  @!P0 VIADD R8, R103, 0x9 ;  /* 0x0000000967088836 */ /* 0x000fe60000000000 */
[----:B------:R-:W-:Y:S01]  /*2750*/  MUFU.EX2 R187, R187 ;  /* 0x000000bb00bb7308 */ /* 0x000fe20000000800 */
[----:B------:R-:W-:Y:S01]  /*2760*/  FFMA.FTZ R196, R9, UR45, -R246 ;  /* 0x0000002d09c47c23 */ /* 0x000fe200080108f6 */
[----:B------:R-:W-:Y:S01]  /*2770*/  FSEL R252, R252, RZ, P1 ;  /* 0x000000fffcfc7208 */ /* 0x000fe20000800000 */
[----:B------:R-:W-:Y:S01]  /*2780*/  @!P0 VIADD R9, R103, 0x8 ;  /* 0x0000000867098836 */ /* 0x000fe20000000000 */
[-C--:B------:R-:W-:Y:S02]  /*2790*/  @!P0 ISETP.GE.AND P1, PT, R197, R248.reuse, PT ;  /* 0x000000f8c500820c */ /* 0x080fe40003f26270 */
[-C--:B------:R-:W-:Y:S04]  /*27a0*/  @!P0 ISETP.GE.AND P2, PT, R103, R248.reuse, PT ;  /* 0x000000f86700820c */ /* 0x080fe80003f46270 */
[----:B------:R-:W2:Y:S01]  /*27b0*/  MUFU.EX2 R194, R194 ;  /* 0x000000c200c27308 */ /* 0x000ea20000000800 */
[----:B------:R-:W-:Y:S02]  /*27c0*/  @!P0 FSEL R11, R11, -INF , !P1 ;  /* 0xff8000000b0b8808 */ /* 0x000fe40004800000 */
[-C--:B------:R-:W-:Y:S02]  /*27d0*/  @!P0 ISETP.GE.AND P1, PT, R9, R247.reuse, PT ;  /* 0x000000f70900820c */ /* 0x080fe40003f26270 */
[----:B------:R-:W-:Y:S01]  /*27e0*/  @!P0 FSEL R10, R10, -INF , !P2 ;  /* 0xff8000000a0a8808 */ /* 0x000fe20005000000 */
[--C-:B------:R-:W-:Y:S01]  /*27f0*/  FFMA.FTZ R198, R11, UR45, -R252.reuse ;  /* 0x0000002d0bc67c23 */ /* 0x100fe200080108fc */
[----:B------:R-:W-:Y:S03]  /*2800*/  @!P0 FSEL R12, R12, -INF , !P1 ;  /* 0xff8000000c0c8808 */ /* 0x000fe60004800000 */
[----:B------:R-:W-:Y:S01]  /*2810*/  MUFU.EX2 R195, R195 ;  /* 0x000000c300c37308 */ /* 0x000fe20000000800 */
[----:B------:R-:W-:Y:S01]  /*2820*/  @!P0 ISETP.GE.AND P1, PT, R8, R247, PT ;  /* 0x000000f70800820c */ /* 0x000fe20003f26270 */
[----:B------:R-:W-:Y:S01]  /*2830*/  FFMA.FTZ R197, R10, UR45, -R252 ;  /* 0x0000002d0ac57c23 */ /* 0x000fe200080108fc */
[--C-:B------:R-:W-:Y:S02]  /*2840*/  FFMA.FTZ R110, R12, UR45, -R246.reuse ;  /* 0x0000002d0c6e7c23 */ /* 0x100fe400080108f6 */
[----:B------:R-:W-:Y:S02]  /*2850*/  @!P0 FSEL R13, R13, -INF , !P1 ;  /* 0xff8000000d0d8808 */ /* 0x000fe40004800000 */
[-C--:B------:R-:W-:Y:S03]  /*2860*/  @!P0 ISETP.GE.AND P1, PT, R9, R248.reuse, PT ;  /* 0x000000f80900820c */ /* 0x080fe60003f26270 */
[----:B------:R-:W-:Y:S01]  /*2870*/  MUFU.EX2 R196, R196 ;  /* 0x000000c400c47308 */ /* 0x000fe20000000800 */
[----:B------:R-:W-:Y:S01]  /*2880*/  FFMA.FTZ R111, R13, UR45, -R246 ;  /* 0x0000002d0d6f7c23 */ /* 0x000fe200080108f6 */
[----:B------:R-:W-:Y:S02]  /*2890*/  @!P0 FSEL R14, R14, -INF , !P1 ;  /* 0xff8000000e0e8808 */ /* 0x000fe40004800000 */
[----:B------:R-:W-:Y:S01]  /*28a0*/  @!P0 ISETP.GE.AND P1, PT, R8, R248, PT ;  /* 0x000000f80800820c */ /* 0x000fe20003f26270 */
[-C--:B-1----:R-:W-:Y:S05]  /*28b0*/  HMMA.16816.F32.BF16 R20, R104, R4.reuse, R20 ;  /* 0x000000046814723c */ /* 0x082fea0000041814 */
[----:B------:R-:W-:Y:S01]  /*28c0*/  MUFU.EX2 R197, R197 ;  /* 0x000000c500c57308 */ /* 0x000fe20000000800 */
[----:B------:R-:W-:Y:S01]  /*28d0*/  @!P0 FSEL R15, R15, -INF , !P1 ;  /* 0xff8000000f0f8808 */ /* 0x000fe20004800000 */
[----:B------:R-:W-:Y:S01]  /*28e0*/  FFMA.FTZ R199, R14, UR45, -R252 ;  /* 0x0000002d0ec77c23 */ /* 0x000fe200080108fc */
[-C--:B------:R-:W-:Y:S01]  /*28f0*/  @!P0 ISETP.GE.AND P1, PT, R9, R102.reuse, PT ;  /* 0x000000660900820c */ /* 0x080fe20003f26270 */
[C---:B------:R-:W-:Y:S06]  /*2900*/  HMMA.16816.F32.BF16 R24, R112.reuse, R4, R24 ;  /* 0x000000047018723c */ /* 0x040fec0000041818 */
[----:B------:R-:W-:Y:S01]  /*2910*/  MUFU.EX2 R198, R198 ;  /* 0x000000c600c67308 */ /* 0x000fe20000000800 */
[----:B------:R-:W-:Y:S01]  /*2920*/  @!P0 FSEL R16, R16, -INF , !P1 ;  /* 0xff80000010108808 */ /* 0x000fe20004800000 */
[-C--:B------:R-:W-:Y:S03]  /*2930*/  HMMA.16816.F32.BF16 R28, R112, R6.reuse, R28 ;  /* 0x00000006701c723c */ /* 0x080fe6000004181c */
[-C--:B------:R-:W-:Y:S01]  /*2940*/  @!P0 ISETP.GE.AND P1, PT, R8, R102.reuse, PT ;  /* 0x000000660800820c */ /* 0x080fe20003f26270 */
[----:B------:R-:W-:Y:S04]  /*2950*/  @!P0 VIADD R5, R103, 0x18 ;  /* 0x0000001867058836 */ /* 0x000fe80000000000 */
[----:B------:R-:W-:Y:S03]  /*2960*/  MUFU.EX2 R110, R110 ;  /* 0x0000006e006e7308 */ /* 0x000fe60000000800 */
[----:B------:R-:W-:Y:S01]  /*2970*/  @!P0 FSEL R17, R17, -INF , !P1 ;  /* 0xff80000011118808 */ /* 0x000fe20004800000 */
[C---:B------:R-:W-:Y:S04]  /*2980*/  HMMA.16816.F32.BF16 R32, R104.reuse, R6, R32 ;  /* 0x000000066820723c */ /* 0x040fe80000041820 */
[-C--:B------:R-:W-:Y:S01]  /*2990*/  @!P0 ISETP.GE.AND P1, PT, R9, R245.reuse, PT ;  /* 0x000000f50900820c */ /* 0x080fe20003f26270 */
[C---:B------:R-:W-:Y:S01]  /*29a0*/  @!P0 VIADD R9, R103.reuse, 0x10 ;  /* 0x0000001067098836 */ /* 0x040fe20000000000 */
[----:B------:R-:W-:Y:S01]  /*29b0*/  MUFU.EX2 R111, R111 ;  /* 0x0000006f006f7308 */ /* 0x000fe20000000800 */
[C---:B------:R-:W-:Y:S01]  /*29c0*/  @!P0 VIADD R4, R103.reuse, 0x19 ;  /* 0x0000001967048836 */ /* 0x040fe20000000000 */
[----:B------:R-:W-:Y:S02]  /*29d0*/  @!P0 FSEL R18, R18, -INF , !P1 ;  /* 0xff80000012128808 */ /* 0x000fe40004800000 */
[-C--:B------:R-:W-:Y:S01]  /*29e0*/  @!P0 ISETP.GE.AND P1, PT, R8, R245.reuse, PT ;  /* 0x000000f50800820c */ /* 0x080fe20003f26270 */
[----:B------:R-:W-:Y:S02]  /*29f0*/  @!P0 VIADD R8, R103, 0x11 ;  /* 0x0000001167088836 */ /* 0x000fe40000000000 */
[--C-:B------:R-:W-:Y:S01]  /*2a00*/  FFMA.FTZ R201, R16, UR45, -R100.reuse ;  /* 0x0000002d10c97c23 */ /* 0x100fe20008010864 */
[----:B------:R-:W-:Y:S02]  /*2a10*/  FFMA.FTZ R202, R17, UR45, -R100 ;  /* 0x0000002d11ca7c23 */ /* 0x000fe40008010864 */
[----:B------:R-:W-:Y:S01]  /*2a20*/  MUFU.EX2 R199, R199 ;  /* 0x000000c700c77308 */ /* 0x000fe20000000800 */
[----:B------:R-:W-:Y:S01]  /*2a30*/  @!P0 FSEL R19, R19, -INF , !P1 ;  /* 0xff80000013138808 */ /* 0x000fe20004800000 */
[--C-:B------:R-:W-:Y:S01]  /*2a40*/  FFMA.FTZ R203, R18, UR45, -R101.reuse ;  /* 0x0000002d12cb7c23 */ /* 0x100fe20008010865 */
[-C--:B------:R-:W-:Y:S01]  /*2a50*/  @!P0 ISETP.GE.AND P1, PT, R9, R102.reuse, PT ;  /* 0x000000660900820c */ /* 0x080fe20003f26270 */
[----:B------:R-:W-:Y:S02]  /*2a60*/  FFMA.FTZ R200, R15, UR45, -R252 ;  /* 0x0000002d0fc87c23 */ /* 0x000fe400080108fc */
        /* <DEDUP_REMOVED lines=8> */
[----:B------:R-:W-:Y:S01]  /*2af0*/  FFMA.FTZ R206, R21, UR45, -R100 ;  /* 0x0000002d15ce7c23 */ /* 0x000fe20008010864 */
[----:B------:R-:W-:Y:S02]  /*2b00*/  @!P0 FSEL R22, R22, -INF , !P1 ;  /* 0xff80000016168808 */ /* 0x000fe40004800000 */
[----:B------:R-:W-:Y:S06]  /*2b10*/  @!P0 ISETP.GE.AND P1, PT, R8, R245, PT ;  /* 0x000000f50800820c */ /* 0x000fec0003f26270 */
[----:B------:R-:W-:Y:S01]  /*2b20*/  MUFU.EX2 R203, R203 ;  /* 0x000000cb00cb7308 */ /* 0x000fe20000000800 */
[----:B------:R-:W-:Y:S01]  /*2b30*/  @!P0 FSEL R23, R23, -INF , !P1 ;  /* 0xff80000017178808 */ /* 0x000fe20004800000 */
[--C-:B------:R-:W-:Y:S01]  /*2b40*/  FFMA.FTZ R207, R22, UR45, -R101.reuse ;  /* 0x0000002d16cf7c23 */ /* 0x100fe20008010865 */
[-C--:B------:R-:W-:Y:S03]  /*2b50*/  @!P0 ISETP.GE.AND P1, PT, R9, R247.reuse, PT ;  /* 0x000000f70900820c */ /* 0x080fe60003f26270 */
[--C-:B------:R-:W-:Y:S01]  /*2b60*/  FFMA.FTZ R208, R23, UR45, -R101.reuse ;  /* 0x0000002d17d07c23 */ /* 0x100fe20008010865 */
[----:B------:R-:W-:Y:S03]  /*2b70*/  @!P0 FSEL R24, R24, -INF , !P1 ;  /* 0xff80000018188808 */ /* 0x000fe60004800000 */
[----:B------:R-:W1:Y:S01]  /*2b80*/  MUFU.EX2 R204, R204 ;  /* 0x000000cc00cc7308 */ /* 0x000e620000000800 */
[-C--:B------:R-:W-:Y:S01]  /*2b90*/  @!P0 ISETP.GE.AND P1, PT, R8, R247.reuse, PT ;  /* 0x000000f70800820c */ /* 0x080fe20003f26270 */
[--C-:B------:R-:W-:Y:S03]  /*2ba0*/  FFMA.FTZ R209, R24, UR45, -R246.reuse ;  /* 0x0000002d18d17c23 */ /* 0x100fe600080108f6 */
[----:B------:R-:W-:Y:S02]  /*2bb0*/  @!P0 FSEL R25, R25, -INF , !P1 ;  /* 0xff80000019198808 */ /* 0x000fe40004800000 */
[-C--:B------:R-:W-:Y:S03]  /*2bc0*/  @!P0 ISETP.GE.AND P1, PT, R9, R248.reuse, PT ;  /* 0x000000f80900820c */ /* 0x080fe60003f26270 */
[----:B------:R-:W-:Y:S01]  /*2bd0*/  MUFU.EX2 R200, R200 ;  /* 0x000000c800c87308 */ /* 0x000fe20000000800 */
[----:B------:R-:W-:Y:S01]  /*2be0*/  FFMA.FTZ R210, R25, UR45, -R246 ;  /* 0x0000002d19d27c23 */ /* 0x000fe200080108f6 */
[----:B------:R-:W-:Y:S02]  /*2bf0*/  @!P0 FSEL R26, R26, -INF , !P1 ;  /* 0xff8000001a1a8808 */ /* 0x000fe40004800000 */
[-C--:B------:R-:W-:Y:S02]  /*2c00*/  @!P0 ISETP.GE.AND P1, PT, R8, R248.reuse, PT ;  /* 0x000000f80800820c */ /* 0x080fe40003f26270 */
[----:B------:R-:W3:Y:S04]  /*2c10*/  LDSM.16.M88.4 R8, [R149+0x6800] ;  /* 0x006800009508783b */ /* 0x000ee80000000200 */
[----:B------:R-:W-:Y:S01]  /*2c20*/  MUFU.EX2 R205, R205 ;  /* 0x000000cd00cd7308 */ /* 0x000fe20000000800 */
[----:B------:R-:W-:Y:S01]  /*2c30*/  @!P0 FSEL R27, R27, -INF , !P1 ;  /* 0xff8000001b1b8808 */ /* 0x000fe20004800000 */
[--C-:B------:R-:W-:Y:S01]  /*2c40*/  FFMA.FTZ R211, R26, UR45, -R252.reuse ;  /* 0x0000002d1ad37c23 */ /* 0x100fe200080108fc */
[-C--:B------:R-:W-:Y:S03]  /*2c50*/  @!P0 ISETP.GE.AND P1, PT, R5, R247.reuse, PT ;  /* 0x000000f70500820c */ /* 0x080fe60003f26270 */
[----:B------:R-:W-:Y:S01]  /*2c60*/  FFMA.FTZ R212, R27, UR45, -R252 ;  /* 0x0000002d1bd47c23 */ /* 0x000fe200080108fc */
        /* <DEDUP_REMOVED lines=19> */
[----:B------:R-:W-:Y:S01]  /*2da0*/  @!P0 FSEL R33, R33, -INF , !P1 ;  /* 0xff80000021218808 */ /* 0x000fe20004800000 */
[-C--:B---3--:R-:W-:Y:S04]  /*2db0*/  HMMA.16816.F32.BF16 R36, R104, R8.reuse, R36 ;  /* 0x000000086824723c */ /* 0x088fe80000041824 */
[----:B------:R-:W-:Y:S01]  /*2dc0*/  MUFU.EX2 R212, R212 ;  /* 0x000000d400d47308 */ /* 0x000fe20000000800 */
[-C--:B------:R-:W-:Y:S01]  /*2dd0*/  @!P0 ISETP.GE.AND P1, PT, R5, R245.reuse, PT ;  /* 0x000000f50500820c */ /* 0x080fe20003f26270 */
[----:B------:R-:W-:Y:S02]  /*2de0*/  @!P0 VIADD R5, R103, 0x20 ;  /* 0x0000002067058836 */ /* 0x000fe40000000000 */
[--C-:B------:R-:W-:Y:S01]  /*2df0*/  FFMA.FTZ R218, R33, UR45, -R100.reuse ;  /* 0x0000002d21da7c23 */ /* 0x100fe20008010864 */
[C---:B------:R-:W-:Y:S05]  /*2e00*/  HMMA.16816.F32.BF16 R40, R112.reuse, R8, R40 ;  /* 0x000000087028723c */ /* 0x040fea0000041828 */
[----:B------:R-:W-:Y:S01]  /*2e10*/  MUFU.EX2 R217, R217 ;  /* 0x000000d900d97308 */ /* 0x000fe20000000800 */
[----:B------:R-:W-:Y:S02]  /*2e20*/  @!P0 ISETP.GE.AND P2, PT, R5, R248, PT ;  /* 0x000000f80500820c */ /* 0x000fe40003f46270 */
[----:B------:R-:W-:Y:S01]  /*2e30*/  @!P0 FSEL R34, R34, -INF , !P1 ;  /* 0xff80000022228808 */ /* 0x000fe20004800000 */
[-C--:B------:R-:W-:Y:S03]  /*2e40*/  HMMA.16816.F32.BF16 R44, R112, R10.reuse, R44 ;  /* 0x0000000a702c723c */ /* 0x080fe6000004182c */
[-C--:B------:R-:W-:Y:S03]  /*2e50*/  @!P0 ISETP.GE.AND P1, PT, R4, R245.reuse, PT ;  /* 0x000000f50400820c */ /* 0x080fe60003f26270 */
[----:B------:R-:W3:Y:S01]  /*2e60*/  MUFU.EX2 R218, R218 ;  /* 0x000000da00da7308 */ /* 0x000ee20000000800 */
[----:B------:R-:W-:Y:S01]  /*2e70*/  @!P0 VIADD R4, R103, 0x21 ;  /* 0x0000002167048836 */ /* 0x000fe20000000000 */
[C---:B------:R-:W-:Y:S04]  /*2e80*/  HMMA.16816.F32.BF16 R48, R104.reuse, R10, R48 ;  /* 0x0000000a6830723c */ /* 0x040fe80000041830 */
[----:B------:R-:W-:Y:S04]  /*2e90*/  @!P0 FSEL R35, R35, -INF , !P1 ;  /* 0xff80000023238808 */ /* 0x000fe80004800000 */
[----:B------:R-:W-:Y:S01]  /*2ea0*/  MUFU.EX2 R209, R209 ;  /* 0x000000d100d17308 */ /* 0x000fe20000000800 */
[-C--:B------:R-:W-:Y:S02]  /*2eb0*/  @!P0 ISETP.GE.AND P1, PT, R5, R102.reuse, PT ;  /* 0x000000660500820c */ /* 0x080fe40003f26270 */
[--C-:B------:R-:W-:Y:S02]  /*2ec0*/  FFMA.FTZ R219, R34, UR45, -R101.reuse ;  /* 0x0000002d22db7c23 */ /* 0x100fe40008010865 */
[----:B------:R-:W-:Y:S01]  /*2ed0*/  @!P0 FSEL R36, R36, -INF , !P1 ;  /* 0xff80000024248808 */ /* 0x000fe20004800000 */
[--C-:B------:R-:W-:Y:S01]  /*2ee0*/  FFMA.FTZ R220, R35, UR45, -R101.reuse ;  /* 0x0000002d23dc7c23 */ /* 0x100fe20008010865 */
[----:B------:R-:W-:Y:S03]  /*2ef0*/  @!P0 ISETP.GE.AND P1, PT, R4, R102, PT ;  /* 0x000000660400820c */ /* 0x000fe60003f26270 */
[----:B------:R-:W-:Y:S01]  /*2f00*/  MUFU.EX2 R219, R219 ;  /* 0x000000db00db7308 */ /* 0x000fe20000000800 */
[----:B------:R-:W-:Y:S01]  /*2f10*/  @!P0 FSEL R42, R42, -INF , !P2 ;  /* 0xff8000002a2a8808 */ /* 0x000fe20005000000 */
[----:B------:R-:W-:Y:S01]  /*2f20*/  @!P0 VIADD R9, R103, 0x28 ;  /* 0x0000002867098836 */ /* 0x000fe20000000000 */
[----:B------:R-:W-:Y:S01]  /*2f30*/  @!P0 FSEL R37, R37, -INF , !P1 ;  /* 0xff80000025258808 */ /* 0x000fe20004800000 */
[----:B------:R-:W-:Y:S01]  /*2f40*/  @!P0 VIADD R8, R103, 0x29 ;  /* 0x0000002967088836 */ /* 0x000fe20000000000 */
[-C--:B------:R-:W-:Y:S01]  /*2f50*/  @!P0 ISETP.GE.AND P1, PT, R5, R245.reuse, PT ;  /* 0x000000f50500820c */ /* 0x080fe20003f26270 */
[----:B------:R-:W-:Y:S01]  /*2f60*/  FFMA.FTZ R221, R36, UR45, -R100 ;  /* 0x0000002d24dd7c23 */ /* 0x000fe20008010864 */
[----:B------:R-:W-:Y:S03]  /*2f70*/  FFMA.FTZ R228, R42, UR45, -R252 ;  /* 0x0000002d2ae47c23 */ /* 0x000fe600080108fc */
[----:B------:R-:W-:Y:S01]  /*2f80*/  MUFU.EX2 R220, R220 ;  /* 0x000000dc00dc7308 */ /* 0x000fe20000000800 */
[----:B------:R-:W-:Y:S01]  /*2f90*/  @!P0 FSEL R38, R38, -INF , !P1 ;  /* 0xff80000026268808 */ /* 0x000fe20004800000 */
[----:B------:R-:W-:Y:S01]  /*2fa0*/  FFMA.FTZ R222, R37, UR45, -R100 ;  /* 0x0000002d25de7c23 */ /* 0x000fe20008010864 */
[----:B------:R-:W-:Y:S03]  /*2fb0*/  @!P0 ISETP.GE.AND P1, PT, R4, R245, PT ;  /* 0x000000f50400820c */ /* 0x000fe60003f26270 */
[--C-:B------:R-:W-:Y:S01]  /*2fc0*/  FFMA.FTZ R223, R38, UR45, -R101.reuse ;  /* 0x0000002d26df7c23 */ /* 0x100fe20008010865 */
[----:B------:R-:W-:Y:S03]  /*2fd0*/  @!P0 FSEL R39, R39, -INF , !P1 ;  /* 0xff80000027278808 */ /* 0x000fe60004800000 */
[----:B------:R-:W-:Y:S01]  /*2fe0*/  MUFU.EX2 R210, R210 ;  /* 0x000000d200d27308 */ /* 0x000fe20000000800 */
[-C--:B------:R-:W-:Y:S01]  /*2ff0*/  @!P0 ISETP.GE.AND P1, PT, R5, R247.reuse, PT ;  /* 0x000000f70500820c */ /* 0x080fe20003f26270 */
[--C-:B------:R-:W-:Y:S03]  /*3000*/  FFMA.FTZ R224, R39, UR45, -R101.reuse ;  /* 0x0000002d27e07c23 */ /* 0x100fe60008010865 */
[----:B------:R-:W-:Y:S02]  /*3010*/  @!P0 FSEL R40, R40, -INF , !P1 ;  /* 0xff80000028288808 */ /* 0x000fe40004800000 */
[-C--:B------:R-:W-:Y:S03]  /*3020*/  @!P0 ISETP.GE.AND P1, PT, R4, R247.reuse, PT ;  /* 0x000000f70400820c */ /* 0x080fe60003f26270 */
[----:B------:R-:W-:Y:S01]  /*3030*/  MUFU.EX2 R213, R213 ;  /* 0x000000d500d57308 */ /* 0x000fe20000000800 */
[--C-:B------:R-:W-:Y:S01]  /*3040*/  FFMA.FTZ R225, R40, UR45, -R246.reuse ;  /* 0x0000002d28e17c23 */ /* 0x100fe200080108f6 */
[----:B------:R-:W-:Y:S02]  /*3050*/  @!P0 FSEL R41, R41, -INF , !P1 ;  /* 0xff80000029298808 */ /* 0x000fe40004800000 */
[----:B------:R-:W-:Y:S06]  /*3060*/  IADD3 R12, P1, R180, UR22, RZ ;  /* 0x00000016b40c7c10 */ /* 0x000fec000ff3e0ff */
[----:B------:R-:W-:Y:S01]  /*3070*/  MUFU.EX2 R214, R214 ;  /* 0x000000d600d67308 */ /* 0x000fe20000000800 */
[----:B------:R-:W-:Y:S01]  /*3080*/  IADD3.X R13, R179, UR7, RZ, P1, !PT ;  /* 0x00000007b30d7c10 */ /* 0x000fe20008ffe4ff */
[----:B------:R-:W-:Y:S01]  /*3090*/  FFMA.FTZ R227, R41, UR45, -R246 ;  /* 0x0000002d29e37c23 */ /* 0x000fe200080108f6 */
[-C--:B------:R-:W-:Y:S02]  /*30a0*/  @!P0 ISETP.GE.AND P1, PT, R4, R248.reuse, PT ;  /* 0x000000f80400820c */ /* 0x080fe40003f26270 */
[----:B------:R-:W4:Y:S02]  /*30b0*/  LDSM.16.M88.4 R4, [R149+0x6c00] ;  /* 0x006c00009504783b */ /* 0x000f240000000200 */
[----:B------:R-:W-:Y:S03]  /*30c0*/  @!P0 FSEL R43, R43, -INF , !P1 ;  /* 0xff8000002b2b8808 */ /* 0x000fe60004800000 */
[----:B------:R-:W-:Y:S01]  /*30d0*/  MUFU.EX2 R215, R215 ;  /* 0x000000d700d77308 */ /* 0x000fe20000000800 */
[-C--:B------:R-:W-:Y:S01]  /*30e0*/  @!P0 ISETP.GE.AND P1, PT, R9, R247.reuse, PT ;  /* 0x000000f70900820c */ /* 0x080fe20003f26270 */
[----:B------:R-:W-:Y:S03]  /*30f0*/  FFMA.FTZ R229, R43, UR45, -R252 ;  /* 0x0000002d2be57c23 */ /* 0x000fe600080108fc */
[----:B------:R-:W-:Y:S01]  /*3100*/  @!P0 FSEL R44, R44, -INF , !P1 ;  /* 0xff8000002c2c8808 */ /* 0x000fe20004800000 */
[----:B------:R-:W3:Y:S01]  /*3110*/  LDG.E R226, desc[UR36][R12.64] ;  /* 0x000000240ce27981 */ /* 0x000ee2000c1e1900 */
[----:B------:R-:W-:Y:S03]  /*3120*/  @!P0 ISETP.GE.AND P1, PT, R8, R247, PT ;  /* 0x000000f70800820c */ /* 0x000fe60003f26270 */
[----:B------:R-:W-:Y:S01]  /*3130*/  MUFU.EX2 R216, R216 ;  /* 0x000000d800d87308 */ /* 0x000fe20000000800 */
[----:B------:R-:W3:Y:S01]  /*3140*/  LDG.E R234, desc[UR36][R12.64+0x20] ;  /* 0x000020240cea7981 */ /* 0x000ee2000c1e1900 */
[----:B------:R-:W-:Y:S01]  /*3150*/  @!P0 FSEL R45, R45, -INF , !P1 ;  /* 0xff8000002d2d8808 */ /* 0x000fe20004800000 */
[--C-:B------:R-:W-:Y:S01]  /*3160*/  FFMA.FTZ R230, R44, UR45, -R246.reuse ;  /* 0x0000002d2ce67c23 */ /* 0x100fe200080108f6 */
[-C--:B------:R-:W-:Y:S01]  /*3170*/  @!P0 ISETP.GE.AND P1, PT, R9, R248.reuse, PT ;  /* 0x000000f80900820c */ /* 0x080fe20003f26270 */
[----:B------:R-:W5:Y:S05]  /*3180*/  LDG.E R237, desc[UR36][R12.64+0x100] ;  /* 0x000100240ced7981 */ /* 0x000f6a000c1e1900 */
[----:B------:R-:W-:Y:S01]  /*3190*/  MUFU.EX2 R221, R221 ;  /* 0x000000dd00dd7308 */ /* 0x000fe20000000800 */
[----:B------:R-:W-:Y:S01]  /*31a0*/  FFMA.FTZ R231, R45, UR45, -R246 ;  /* 0x0000002d2de77c23 */ /* 0x000fe200080108f6 */
[----:B------:R3:W5:Y:S01]  /*31b0*/  LDG.E R236, desc[UR36][R12.64+0x120] ;  /* 0x000120240cec7981 */ /* 0x000762000c1e1900 */
[----:B------:R-:W-:Y:S02]  /*31c0*/  @!P0 FSEL R46, R46, -INF , !P1 ;  /* 0xff8000002e2e8808 */ /* 0x000fe40004800000 */
[----:B------:R-:W-:Y:S05]  /*31d0*/  @!P0 ISETP.GE.AND P1, PT, R8, R248, PT ;  /* 0x000000f80800820c */ /* 0x000fea0003f26270 */
        /* <DEDUP_REMOVED lines=8> */
[--C-:B------:R-:W-:Y:S01]  /*3260*/  FFMA.FTZ R235, R48, UR45, -R100.reuse ;  /* 0x0000002d30eb7c23 */ /* 0x100fe20008010864 */
[-C--:B----4-:R-:W-:Y:S07]  /*3270*/  HMMA.16816.F32.BF16 R52, R104, R4.reuse, R52 ;  /* 0x000000046834723c */ /* 0x090fee0000041834 */
[----:B------:R-:W-:Y:S01]  /*3280*/  MUFU.EX2 R224, R224 ;  /* 0x000000e000e07308 */ /* 0x000fe20000000800 */
[----:B------:R-:W-:Y:S01]  /*3290*/  @!P0 FSEL R49, R49, -INF , !P1 ;  /* 0xff80000031318808 */ /* 0x000fe20004800000 */
[C---:B------:R-:W-:Y:S04]  /*32a0*/  HMMA.16816.F32.BF16 R56, R112.reuse, R4, R56 ;  /* 0x000000047038723c */ /* 0x040fe80000041838 */
[----:B------:R-:W-:Y:S04]  /*32b0*/  @!P0 ISETP.GE.AND P1, PT, R9, R245, PT ;  /* 0x000000f50900820c */ /* 0x000fe80003f26270 */
[----:B------:R-:W-:Y:S01]  /*32c0*/  MUFU.EX2 R235, R235 ;  /* 0x000000eb00eb7308 */ /* 0x000fe20000000800 */
[-C--:B------:R-:W-:Y:S03]  /*32d0*/  HMMA.16816.F32.BF16 R60, R112, R6.reuse, R60 ;  /* 0x00000006703c723c */ /* 0x080fe6000004183c */
[----:B------:R-:W-:Y:S01]  /*32e0*/  @!P0 VIADD R4, R103, 0x38 ;  /* 0x0000003867048836 */ /* 0x000fe20000000000 */
[----:B--2---:R-:W-:Y:S05]  /*32f0*/  F2FP.BF16.F32.PACK_AB R5, R194, R187 ;  /* 0x000000bbc205723e */ /* 0x004fea00000010ff */
[----:B------:R-:W-:Y:S01]  /*3300*/  MUFU.EX2 R225, R225 ;  /* 0x000000e100e17308 */ /* 0x000fe20000000800 */
[----:B------:R-:W-:Y:S01]  /*3310*/  HMMA.16816.F32.BF16 R64, R104, R6, R64 ;  /* 0x000000066840723c */ /* 0x000fe20000041840 */
[----:B------:R2:W-:Y:S03]  /*3320*/  STS [R164+0x10400], R5 ;  /* 0x01040005a4007388 */ /* 0x0005e60000000800 */
[C---:B------:R-:W-:Y:S01]  /*3330*/  @!P0 ISETP.GE.AND P2, PT, R4.reuse, R247, PT ;  /* 0x000000f70400820c */ /* 0x040fe20003f46270 */
[--C-:B------:R-:W-:Y:S01]  /*3340*/  FFMA.FTZ R238, R49, UR45, -R100.reuse ;  /* 0x0000002d31ee7c23 */ /* 0x100fe20008010864 */
[C---:B------:R-:W-:Y:S03]  /*3350*/  @!P0 ISETP.GE.AND P6, PT, R4.reuse, R102, PT ;  /* 0x000000660400820c */ /* 0x040fe60003fc6270 */
[----:B------:R-:W-:Y:S01]  /*3360*/  MUFU.EX2 R227, R227 ;  /* 0x000000e300e37308 */ /* 0x000fe20000000800 */
[----:B------:R-:W-:Y:S02]  /*3370*/  @!P0 ISETP.GE.AND P4, PT, R4, R245, PT ;  /* 0x000000f50400820c */ /* 0x000fe40003f86270 */
[----:B-1----:R-:W-:Y:S01]  /*3380*/  F2FP.BF16.F32.PACK_AB R6, R204, R203 ;  /* 0x000000cbcc06723e */ /* 0x002fe200000010ff */
[----:B------:R-:W-:Y:S01]  /*3390*/  @!P0 VIADD R9, R103, 0x31 ;  /* 0x0000003167098836 */ /* 0x000fe20000000000 */
[----:B------:R-:W-:Y:S05]  /*33a0*/  LEA R104, R159, UR5, 0x1 ;  /* 0x000000059f687c11 */ /* 0x000fea000f8e08ff */
[----:B------:R-:W-:Y:S01]  /*33b0*/  MUFU.EX2 R238, R238 ;  /* 0x000000ee00ee7308 */ /* 0x000fe20000000800 */
[----:B------:R-:W-:Y:S02]  /*33c0*/  @!P0 FSEL R60, R60, -INF , !P2 ;  /* 0xff8000003c3c8808 */ /* 0x000fe40005000000 */
[----:B------:R-:W-:Y:S02]  /*33d0*/  @!P0 ISETP.GE.AND P2, PT, R4, R248, PT ;  /* 0x000000f80400820c */ /* 0x000fe40003f46270 */
[----:B------:R-:W-:Y:S02]  /*33e0*/  F2FP.BF16.F32.PACK_AB R4, R109, R108 ;  /* 0x0000006c6d04723e */ /* 0x000fe400000010ff */
[----:B------:R-:W-:Y:S03]  /*33f0*/  @!P0 FSEL R50, R50, -INF , !P1 ;  /* 0xff80000032328808 */ /* 0x000fe60004800000 */
[----:B------:R-:W-:Y:S01]  /*3400*/  MUFU.EX2 R228, R228 ;  /* 0x000000e400e47308 */ /* 0x000fe20000000800 */
[----:B------:R-:W-:Y:S01]  /*3410*/  @!P0 ISETP.GE.AND P1, PT, R8, R245, PT ;  /* 0x000000f50800820c */ /* 0x000fe20003f26270 */
[----:B------:R1:W-:Y:S01]  /*3420*/  STS [R164+0x10000], R4 ;  /* 0x01000004a4007388 */ /* 0x0003e20000000800 */
[----:B------:R-:W-:Y:S02]  /*3430*/  @!P0 VIADD R8, R103, 0x30 ;  /* 0x0000003067088836 */ /* 0x000fe40000000000 */
[--C-:B------:R-:W-:Y:S01]  /*3440*/  FFMA.FTZ R239, R50, UR45, -R101.reuse ;  /* 0x0000002d32ef7c23 */ /* 0x100fe20008010865 */
[----:B--2---:R-:W-:Y:S01]  /*3450*/  F2FP.BF16.F32.PACK_AB R5, R196, R195 ;  /* 0x000000c3c405723e */ /* 0x004fe200000010ff */
[----:B------:R3:W-:Y:S01]  /*3460*/  STS [R167+0x10400], R6 ;  /* 0x01040006a7007388 */ /* 0x0007e20000000800 */
[----:B------:R-:W-:Y:S02]  /*3470*/  @!P0 FSEL R51, R51, -INF , !P1 ;  /* 0xff80000033338808 */ /* 0x000fe40004800000 */
[----:B------:R-:W-:Y:S01]  /*3480*/  MUFU.EX2 R229, R229 ;  /* 0x000000e500e57308 */ /* 0x000fe20000000800 */
[----:B------:R-:W-:Y:S01]  /*3490*/  @!P0 ISETP.GE.AND P1, PT, R8, R102, PT ;  /* 0x000000660800820c */ /* 0x000fe20003f26270 */
[----:B------:R-:W-:Y:S01]  /*34a0*/  @!P0 VIADD R103, R103, 0x39 ;  /* 0x0000003967678836 */ /* 0x000fe20000000000 */
[----:B------:R-:W-:Y:S01]  /*34b0*/  @!P0 ISETP.GE.AND P3, PT, R9, R248, PT ;  /* 0x000000f80900820c */ /* 0x000fe20003f66270 */
[--C-:B------:R-:W-:Y:S01]  /*34c0*/  FFMA.FTZ R240, R51, UR45, -R101.reuse ;  /* 0x0000002d33f07c23 */ /* 0x100fe20008010865 */
[----:B------:R-:W-:Y:S02]  /*34d0*/  @!P0 FSEL R52, R52, -INF , !P1 ;  /* 0xff80000034348808 */ /* 0x000fe40004800000 */
[-C--:B------:R-:W-:Y:S03]  /*34e0*/  @!P0 ISETP.GE.AND P1, PT, R9, R102.reuse, PT ;  /* 0x000000660900820c */ /* 0x080fe60003f26270 */
[----:B------:R-:W-:Y:S01]  /*34f0*/  MUFU.EX2 R239, R239 ;  /* 0x000000ef00ef7308 */ /* 0x000fe20000000800 */
[----:B------:R-:W-:Y:S01]  /*3500*/  @!P0 FSEL R59, R59, -INF , !P3 ;  /* 0xff8000003b3b8808 */ /* 0x000fe20005800000 */
[----:B------:R-:W-:Y:S01]  /*3510*/  FFMA.FTZ R241, R52, UR45, -R100 ;  /* 0x0000002d34f17c23 */ /* 0x000fe20008010864 */
[----:B------:R-:W-:Y:S02]  /*3520*/  @!P0 FSEL R53, R53, -INF , !P1 ;  /* 0xff80000035358808 */ /* 0x000fe40004800000 */
[----:B------:R-:W-:Y:S01]  /*3530*/  @!P0 ISETP.GE.AND P1, PT, R8, R245, PT ;  /* 0x000000f50800820c */ /* 0x000fe20003f26270 */
[----:B------:R-:W-:Y:S01]  /*3540*/  FFMA.FTZ R115, R59, UR45, -R252 ;  /* 0x0000002d3b737c23 */ /* 0x000fe200080108fc */
[----:B------:R-:W-:Y:S03]  /*3550*/  @!P0 ISETP.GE.AND P5, PT, R103, R102, PT ;  /* 0x000000666700820c */ /* 0x000fe60003fa6270 */
[----:B------:R-:W2:Y:S01]  /*3560*/  MUFU.EX2 R240, R240 ;  /* 0x000000f000f07308 */ /* 0x000ea20000000800 */
[----:B------:R-:W-:Y:S01]  /*3570*/  @!P0 FSEL R54, R54, -INF , !P1 ;  /* 0xff80000036368808 */ /* 0x000fe20004800000 */
[----:B------:R-:W-:Y:S01]  /*3580*/  FFMA.FTZ R242, R53, UR45, -R100 ;  /* 0x0000002d35f27c23 */ /* 0x000fe20008010864 */
[----:B-1----:R-:W-:Y:S02]  /*3590*/  F2FP.BF16.F32.PACK_AB R4, R202, R201 ;  /* 0x000000c9ca04723e */ /* 0x002fe400000010ff */
[----:B------:R-:W-:Y:S01]  /*35a0*/  @!P0 ISETP.GE.AND P1, PT, R9, R245, PT ;  /* 0x000000f50900820c */ /* 0x000fe20003f26270 */
[--C-:B------:R-:W-:Y:S01]  /*35b0*/  FFMA.FTZ R243, R54, UR45, -R101.reuse ;  /* 0x0000002d36f37c23 */ /* 0x100fe20008010865 */
[----:B---3--:R-:W-:Y:S01]  /*35c0*/  F2FP.BF16.F32.PACK_AB R6, R218, R217 ;  /* 0x000000d9da06723e */ /* 0x008fe200000010ff */
[----:B------:R1:W-:Y:S02]  /*35d0*/  STS [R167+0x10000], R4 ;  /* 0x01000004a7007388 */ /* 0x0003e40000000800 */
[----:B------:R-:W-:Y:S01]  /*35e0*/  MUFU.EX2 R230, R230 ;  /* 0x000000e600e67308 */ /* 0x000fe20000000800 */
[----:B------:R-:W-:Y:S01]  /*35f0*/  @!P0 FSEL R55, R55, -INF , !P1 ;  /* 0xff80000037378808 */ /* 0x000fe20004800000 */
[----:B------:R3:W-:Y:S01]  /*3600*/  STS [R164+0x12000], R5 ;  /* 0x01200005a4007388 */ /* 0x0007e20000000800 */
[----:B------:R-:W-:Y:S02]  /*3610*/  @!P0 ISETP.GE.AND P1, PT, R8, R247, PT ;  /* 0x000000f70800820c */ /* 0x000fe40003f26270 */
[----:B------:R-:W-:Y:S01]  /*3620*/  @!P0 ISETP.GE.AND P3, PT, R103, R245, PT ;  /* 0x000000f56700820c */ /* 0x000fe20003f66270 */
[--C-:B------:R-:W-:Y:S04]  /*3630*/  FFMA.FTZ R244, R55, UR45, -R101.reuse ;  /* 0x0000002d37f47c23 */ /* 0x100fe80008010865 */
[----:B------:R-:W-:Y:S01]  /*3640*/  MUFU.EX2 R231, R231 ;  /* 0x000000e700e77308 */ /* 0x000fe20000000800 */
[----:B--2---:R-:W-:Y:S01]  /*3650*/  F2FP.BF16.F32.PACK_AB R7, R240, R239 ;  /* 0x000000eff007723e */ /* 0x004fe200000010ff */
[--C-:B------:R-:W-:Y:S01]  /*3660*/  FFMA.FTZ R245, R60, UR45, -R246.reuse ;  /* 0x0000002d3cf57c23 */ /* 0x100fe200080108f6 */
[----:B------:R-:W-:Y:S02]  /*3670*/  @!P0 FSEL R56, R56, -INF , !P1 ;  /* 0xff80000038388808 */ /* 0x000fe40004800000 */
[----:B------:R-:W-:Y:S02]  /*3680*/  @!P0 ISETP.GE.AND P1, PT, R9, R247, PT ;  /* 0x000000f70900820c */ /* 0x000fe40003f26270 */
[----:B------:R-:W-:Y:S03]  /*3690*/  @!P0 FSEL R64, R64, -INF , !P6 ;  /* 0xff80000040408808 */ /* 0x000fe60007000000 */
[----:B------:R-:W-:Y:S01]  /*36a0*/  MUFU.EX2 R232, R232 ;  /* 0x000000e800e87308 */ /* 0x000fe20000000800 */
[----:B------:R-:W-:Y:S01]  /*36b0*/  @!P0 FSEL R57, R57, -INF , !P1 ;  /* 0xff80000039398808 */ /* 0x000fe20004800000 */
[--C-:B------:R-:W-:Y:S01]  /*36c0*/  FFMA.FTZ R112, R56, UR45, -R246.reuse ;  /* 0x0000002d38707c23 */ /* 0x100fe200080108f6 */
[----:B------:R-:W-:Y:S02]  /*36d0*/  @!P0 ISETP.GE.AND P1, PT, R8, R248, PT ;  /* 0x000000f80800820c */ /* 0x000fe40003f26270 */
[----:B------:R-:W-:Y:S01]  /*36e0*/  @!P0 FSEL R66, R66, -INF , !P4 ;  /* 0xff80000042428808 */ /* 0x000fe20006000000 */
[----:B------:R-:W-:Y:S01]  /*36f0*/  FFMA.FTZ R113, R57, UR45, -R246 ;  /* 0x0000002d39717c23 */ /* 0x000fe200080108f6 */
[----:B------:R-:W-:Y:S03]  /*3700*/  @!P0 FSEL R65, R65, -INF , !P5 ;  /* 0xff80000041418808 */ /* 0x000fe60006800000 */
[----:B------:R-:W2:Y:S01]  /*3710*/  MUFU.EX2 R233, R233 ;  /* 0x000000e900e97308 */ /* 0x000ea20000000800 */
[----:B-1----:R-:W-:Y:S01]  /*3720*/  F2FP.BF16.F32.PACK_AB R4, R198, R197 ;  /* 0x000000c5c604723e */ /* 0x002fe200000010ff */
[--C-:B------:R-:W-:Y:S01]  /*3730*/  FFMA.FTZ R249, R66, UR45, -R101.reuse ;  /* 0x0000002d42f97c23 */ /* 0x100fe20008010865 */
[----:B------:R-:W-:Y:S02]  /*3740*/  @!P0 FSEL R67, R67, -INF , !P3 ;  /* 0xff80000043438808 */ /* 0x000fe40005800000 */
[----:B---3--:R-:W-:Y:S01]  /*3750*/  F2FP.BF16.F32.PACK_AB R5, R111, R110 ;  /* 0x0000006e6f05723e */ /* 0x008fe200000010ff */
[----:B------:R1:W-:Y:S01]  /*3760*/  STS [R164+0x12400], R4 ;  /* 0x01240004a4007388 */ /* 0x0003e20000000800 */
[----:B------:R-:W-:Y:S01]  /*3770*/  @!P0 FSEL R58, R58, -INF , !P1 ;  /* 0xff8000003a3a8808 */ /* 0x000fe20004800000 */
[----:B------:R-:W-:Y:S01]  /*3780*/  FFMA.FTZ R101, R67, UR45, -R101 ;  /* 0x0000002d43657c23 */ /* 0x000fe20008010865 */
[----:B------:R-:W-:Y:S01]  /*3790*/  @!P0 ISETP.GE.AND P1, PT, R103, R247, PT ;  /* 0x000000f76700820c */ /* 0x000fe20003f26270 */
[----:B------:R3:W-:Y:S01]  /*37a0*/  STS [R167+0x12000], R5 ;  /* 0x01200005a7007388 */ /* 0x0007e20000000800 */
[--C-:B------:R-:W-:Y:S01]  /*37b0*/  FFMA.FTZ R247, R64, UR45, -R100.reuse ;  /* 0x0000002d40f77c23 */ /* 0x100fe20008010864 */
[----:B------:R-:W-:Y:S01]  /*37c0*/  FFMA.FTZ R100, R65, UR45, -R100 ;  /* 0x0000002d41647c23 */ /* 0x000fe20008010864 */
[----:B------:R-:W-:Y:S01]  /*37d0*/  MUFU.EX2 R241, R241 ;  /* 0x000000f100f17308 */ /* 0x000fe20000000800 */
[----:B------:R-:W-:Y:S01]  /*37e0*/  @!P0 FSEL R61, R61, -INF , !P1 ;  /* 0xff8000003d3d8808 */ /* 0x000fe20004800000 */
[----:B------:R-:W-:Y:S01]  /*37f0*/  FFMA.FTZ R114, R58, UR45, -R252 ;  /* 0x0000002d3a727c23 */ /* 0x000fe200080108fc */
[----:B------:R-:W-:Y:S02]  /*3800*/  @!P0 ISETP.GE.AND P1, PT, R103, R248, PT ;  /* 0x000000f86700820c */ /* 0x000fe40003f26270 */
[----:B--2---:R-:W-:Y:S01]  /*3810*/  F2FP.BF16.F32.PACK_AB R8, R233, R232 ;  /* 0x000000e8e908723e */ /* 0x004fe200000010ff */
[----:B------:R-:W-:Y:S01]  /*3820*/  FFMA.FTZ R246, R61, UR45, -R246 ;  /* 0x0000002d3df67c23 */ /* 0x000fe200080108f6 */
[----:B------:R-:W-:Y:S03]  /*3830*/  @!P0 FSEL R62, R62, -INF , !P2 ;  /* 0xff8000003e3e8808 */ /* 0x000fe60005000000 */
[----:B------:R-:W2:Y:S01]  /*3840*/  MUFU.EX2 R242, R242 ;  /* 0x000000f200f27308 */ /* 0x000ea20000000800 */
[----:B------:R-:W-:Y:S02]  /*3850*/  @!P0 FSEL R63, R63, -INF , !P1 ;  /* 0xff8000003f3f8808 */ /* 0x000fe40004800000 */
[----:B------:R-:W-:Y:S01]  /*3860*/  PLOP3.LUT P2, PT, PT, PT, UP3, 0x80, 0x0 ;  /* 0x000000000000781c */ /* 0x000fe20003f4f038 */
[--C-:B------:R-:W-:Y:S02]  /*3870*/  FFMA.FTZ R251, R62, UR45, -R252.reuse ;  /* 0x0000002d3efb7c23 */ /* 0x100fe400080108fc */
[----:B------:R-:W-:Y:S04]  /*3880*/  FFMA.FTZ R252, R63, UR45, -R252 ;  /* 0x0000002d3ffc7c23 */ /* 0x000fe800080108fc */
[----:B------:R-:W-:Y:S01]  /*3890*/  MUFU.EX2 R243, R243 ;  /* 0x000000f300f37308 */ /* 0x000fe20000000800 */
[----:B-1----:R-:W-:Y:S02]  /*38a0*/  F2FP.BF16.F32.PACK_AB R4, R200, R199 ;  /* 0x000000c7c804723e */ /* 0x002fe400000010ff */
[----:B---3--:R-:W-:Y:S03]  /*38b0*/  F2FP.BF16.F32.PACK_AB R5, R206, R205 ;  /* 0x000000cdce05723e */ /* 0x008fe600000010ff */
[----:B------:R1:W-:Y:S04]  /*38c0*/  STS [R167+0x12400], R4 ;  /* 0x01240004a7007388 */ /* 0x0003e80000000800 */
[----:B------:R-:W3:Y:S01]  /*38d0*/  MUFU.EX2 R244, R244 ;  /* 0x000000f400f47308 */ /* 0x000ee20000000800 */
[----:B------:R4:W-:Y:S09]  /*38e0*/  STS [R166+0x10000], R5 ;  /* 0x01000005a6007388 */ /* 0x0009f20000000800 */
[----:B------:R-:W-:Y:S10]  /*38f0*/  MUFU.EX2 R248, R100 ;  /* 0x0000006400f87308 */ /* 0x000ff40000000800 */
[----:B------:R-:W-:Y:S01]  /*3900*/  MUFU.EX2 R250, R101 ;  /* 0x0000006500fa7308 */ /* 0x000fe20000000800 */
[----:B-1----:R-:W-:Y:S09]  /*3910*/  F2FP.BF16.F32.PACK_AB R4, R208, R207 ;  /* 0x000000cfd004723e */ /* 0x002ff200000010ff */
[----:B------:R-:W1:Y:S01]  /*3920*/  MUFU.EX2 R247, R247 ;  /* 0x000000f700f77308 */ /* 0x000e620000000800 */
[----:B----4-:R-:W-:Y:S01]  /*3930*/  F2FP.BF16.F32.PACK_AB R5, R220, R219 ;  /* 0x000000dbdc05723e */ /* 0x010fe200000010ff */
[----:B------:R4:W-:Y:S04]  /*3940*/  STS [R166+0x10400], R4 ;  /* 0x01040004a6007388 */ /* 0x0009e80000000800 */
[----:B------:R2:W-:Y:S04]  /*3950*/  STS [R173+0x10000], R6 ;  /* 0x01000006ad007388 */ /* 0x0005e80000000800 */
[----:B------:R-:W1:Y:S01]  /*3960*/  MUFU.EX2 R249, R249 ;  /* 0x000000f900f97308 */ /* 0x000e620000000800 */
[----:B------:R1:W-:Y:S09]  /*3970*/  STS [R173+0x10400], R5 ;  /* 0x01040005ad007388 */ /* 0x0003f20000000800 */
[----:B------:R-:W-:Y:S10]  /*3980*/  MUFU.EX2 R112, R112 ;  /* 0x0000007000707308 */ /* 0x000ff40000000800 */
[----:B------:R-:W3:Y:S01]  /*3990*/  MUFU.EX2 R113, R113 ;  /* 0x0000007100717308 */ /* 0x000ee20000000800 */
[----:B----4-:R-:W-:Y:S02]  /*39a0*/  F2FP.BF16.F32.PACK_AB R4, R210, R209 ;  /* 0x000000d1d204723e */ /* 0x010fe400000010ff */
[----:B--2---:R-:W-:Y:S03]  /*39b0*/  F2FP.BF16.F32.PACK_AB R6, R212, R211 ;  /* 0x000000d3d406723e */ /* 0x004fe600000010ff */
[----:B------:R2:W-:Y:S04]  /*39c0*/  STS [R166+0x12000], R4 ;  /* 0x01200004a6007388 */ /* 0x0005e80000000800 */
[----:B------:R-:W-:Y:S01]  /*39d0*/  MUFU.EX2 R114, R114 ;  /* 0x0000007200727308 */ /* 0x000fe20000000800 */
[----:B-1----:R-:W-:Y:S01]  /*39e0*/  F2FP.BF16.F32.PACK_AB R5, R214, R213 ;  /* 0x000000d5d605723e */ /* 0x002fe200000010ff */
[----:B------:R1:W-:Y:S04]  /*39f0*/  STS [R166+0x12400], R6 ;  /* 0x01240006a6007388 */ /* 0x0003e80000000800 */
[----:B------:R4:W-:Y:S04]  /*3a00*/  STS [R173+0x12000], R5 ;  /* 0x01200005ad007388 */ /* 0x0009e80000000800 */
[----:B------:R-:W3:Y:S10]  /*3a10*/  MUFU.EX2 R115, R115 ;  /* 0x0000007300737308 */ /* 0x000ef40000000800 */
[----:B------:R-:W-:Y:S01]  /*3a20*/  MUFU.EX2 R245, R245 ;  /* 0x000000f500f57308 */ /* 0x000fe20000000800 */
[----:B--2---:R-:W-:Y:S09]  /*3a30*/  F2FP.BF16.F32.PACK_AB R4, R222, R221 ;  /* 0x000000ddde04723e */ /* 0x004ff200000010ff */
[----:B------:R-:W2:Y:S01]  /*3a40*/  MUFU.EX2 R246, R246 ;  /* 0x000000f600f67308 */ /* 0x000ea20000000800 */
[----:B-1----:R-:W-:Y:S02]  /*3a50*/  F2FP.BF16.F32.PACK_AB R6, R216, R215 ;  /* 0x000000d7d806723e */ /* 0x002fe400000010ff */
[----:B----4-:R-:W-:Y:S03]  /*3a60*/  F2FP.BF16.F32.PACK_AB R5, R224, R223 ;  /* 0x000000dfe005723e */ /* 0x010fe600000010ff */
[----:B------:R1:W-:Y:S04]  /*3a70*/  STS [R173+0x12400], R6 ;  /* 0x01240006ad007388 */ /* 0x0003e80000000800 */
[----:B------:R-:W-:Y:S01]  /*3a80*/  MUFU.EX2 R251, R251 ;  /* 0x000000fb00fb7308 */ /* 0x000fe20000000800 */
[----:B------:R4:W-:Y:S04]  /*3a90*/  STS [R165+0x10000], R4 ;  /* 0x01000004a5007388 */ /* 0x0009e80000000800 */
[----:B------:R3:W-:Y:S05]  /*3aa0*/  STS [R165+0x10400], R5 ;  /* 0x01040005a5007388 */ /* 0x0007ea0000000800 */
[----:B------:R-:W2:Y:S01]  /*3ab0*/  MUFU.EX2 R252, R252 ;  /* 0x000000fc00fc7308 */ /* 0x000ea20000000800 */
[----:B------:R2:W-:Y:S01]  /*3ac0*/  STS [R170+0x10400], R7 ;  /* 0x01040007aa007388 */ /* 0x0005e20000000800 */
[----:B-1----:R-:W-:Y:S02]  /*3ad0*/  F2FP.BF16.F32.PACK_AB R6, R227, R225 ;  /* 0x000000e1e306723e */ /* 0x002fe400000010ff */
[----:B----4-:R-:W-:Y:S02]  /*3ae0*/  F2FP.BF16.F32.PACK_AB R4, R238, R235 ;  /* 0x000000ebee04723e */ /* 0x010fe400000010ff */
[----:B---3--:R-:W-:Y:S03]  /*3af0*/  F2FP.BF16.F32.PACK_AB R5, R229, R228 ;  /* 0x000000e4e505723e */ /* 0x008fe600000010ff */
[----:B------:R1:W-:Y:S01]  /*3b00*/  STS [R170+0x10000], R4 ;  /* 0x01000004aa007388 */ /* 0x0003e20000000800 */
[----:B--2---:R-:W-:Y:S03]  /*3b10*/  F2FP.BF16.F32.PACK_AB R7, R242, R241 ;  /* 0x000000f1f207723e */ /* 0x004fe600000010ff */
[----:B------:R2:W-:Y:S04]  /*3b20*/  STS [R165+0x12000], R6 ;  /* 0x01200006a5007388 */ /* 0x0005e80000000800 */
[----:B------:R3:W-:Y:S04]  /*3b30*/  STS [R165+0x12400], R5 ;  /* 0x01240005a5007388 */ /* 0x0007e80000000800 */
[----:B------:R-:W-:Y:S01]  /*3b40*/  STS [R170+0x12400], R8 ;  /* 0x01240008aa007388 */ /* 0x000fe20000000800 */
[----:B-1----:R-:W-:Y:S02]  /*3b50*/  F2FP.BF16.F32.PACK_AB R4, R231, R230 ;  /* 0x000000e6e704723e */ /* 0x002fe400000010ff */
[----:B--2---:R-:W-:Y:S03]  /*3b60*/  F2FP.BF16.F32.PACK_AB R6, R244, R243 ;  /* 0x000000f3f406723e */ /* 0x004fe600000010ff */
[----:B------:R1:W-:Y:S01]  /*3b70*/  STS [R170+0x12000], R4 ;  /* 0x01200004aa007388 */ /* 0x0003e20000000800 */
[----:B---3--:R-:W-:Y:S03]  /*3b80*/  F2FP.BF16.F32.PACK_AB R5, R248, R247 ;  /* 0x000000f7f805723e */ /* 0x008fe600000010ff */
[----:B------:R2:W-:Y:S04]  /*3b90*/  STS [R169+0x10000], R7 ;  /* 0x01000007a9007388 */ /* 0x0005e80000000800 */
[----:B------:R3:W-:Y:S04]  /*3ba0*/  STS [R169+0x10400], R6 ;  /* 0x01040006a9007388 */ /* 0x0007e80000000800 */
[----:B------:R4:W-:Y:S01]  /*3bb0*/  STS [R168+0x10000], R5 ;  /* 0x01000005a8007388 */ /* 0x0009e20000000800 */
[----:B-1----:R-:W-:Y:S02]  /*3bc0*/  F2FP.BF16.F32.PACK_AB R4, R250, R249 ;  /* 0x000000f9fa04723e */ /* 0x002fe400000010ff */
[----:B--2---:R-:W-:Y:S03]  /*3bd0*/  F2FP.BF16.F32.PACK_AB R7, R113, R112 ;  /* 0x000000707107723e */ /* 0x004fe600000010ff */
[----:B------:R1:W-:Y:S01]  /*3be0*/  STS [R168+0x10400], R4 ;  /* 0x01040004a8007388 */ /* 0x0003e20000000800 */
[----:B---3--:R-:W-:Y:S03]  /*3bf0*/  F2FP.BF16.F32.PACK_AB R6, R115, R114 ;  /* 0x000000727306723e */ /* 0x008fe600000010ff */
[----:B------:R-:W-:Y:S01]  /*3c00*/  STS [R169+0x12000], R7 ;  /* 0x01200007a9007388 */ /* 0x000fe20000000800 */
[----:B----4-:R-:W-:Y:S03]  /*3c10*/  F2FP.BF16.F32.PACK_AB R5, R246, R245 ;  /* 0x000000f5f605723e */ /* 0x010fe600000010ff */
[----:B------:R-:W-:Y:S04]  /*3c20*/  STS [R169+0x12400], R6 ;  /* 0x01240006a9007388 */ /* 0x000fe80000000800 */
[----:B------:R-:W-:Y:S01]  /*3c30*/  STS [R168+0x12000], R5 ;  /* 0x01200005a8007388 */ /* 0x000fe20000000800 */
[----:B-1----:R-:W-:Y:S05]  /*3c40*/  F2FP.BF16.F32.PACK_AB R4, R252, R251 ;  /* 0x000000fbfc04723e */ /* 0x002fea00000010ff */
[----:B------:R-:W-:Y:S04]  /*3c50*/  STS [R168+0x12400], R4 ;  /* 0x01240004a8007388 */ /* 0x000fe80000000800 */
[----:B------:R-:W1:Y:S08]  /*3c60*/  LDSM.16.M88.4 R64, [R104+0x4000] ;  /* 0x004000006840783b */ /* 0x000e700000000200 */
[----:B------:R2:W3:Y:S02]  /*3c70*/  LDSM.16.M88.4 R60, [R104+0x5000] ;  /* 0x00500000683c783b */ /* 0x0004e40000000200 */
[----:B--2---:R-:W-:Y:S06]  /*3c80*/  IMAD.IADD R104, R104, 0x1, R157 ;  /* 0x0000000168687824 */ /* 0x004fec00078e029d */
[----:B------:R-:W2:Y:S01]  /*3c90*/  LDSM.16.M88.4 R100, [R104+0x4000] ;  /* 0x004000006864783b */ /* 0x000ea20000000200 */
[-C--:B-1----:R-:W-:Y:S07]  /*3ca0*/  HMMA.16816.F32.BF16 R4, R64, R116.reuse, RZ ;  /* 0x000000744004723c */ /* 0x082fee00000418ff */
[----:B------:R-:W1:Y:S01]  /*3cb0*/  LDSM.16.M88.4 R104, [R104+0x5000] ;  /* 0x005000006868783b */ /* 0x000e620000000200 */
[C---:B---3--:R-:W-:Y:S06]  /*3cc0*/  HMMA.16816.F32.BF16 R8, R60.reuse, R116, RZ ;  /* 0x000000743c08723c */ /* 0x048fec00000418ff */
        /* <DEDUP_REMOVED lines=14> */
[-C--:B--2---:R-:W-:Y:S06]  /*3db0*/  HMMA.16816.F32.BF16 R4, R100, R132.reuse, R4 ;  /* 0x000000846404723c */ /* 0x084fec0000041804 */
[C---:B-1----:R-:W-:Y:S06]  /*3dc0*/  HMMA.16816.F32.BF16 R8, R104.reuse, R132, R8 ;  /* 0x000000846808723c */ /* 0x042fec0000041808 */
[-C--:B------:R-:W-:Y:S06]  /*3dd0*/  HMMA.16816.F32.BF16 R12, R104, R134.reuse, R12 ;  /* 0x00000086680c723c */ /* 0x080fec000004180c */
[C---:B------:R-:W-:Y:S06]  /*3de0*/  HMMA.16816.F32.BF16 R16, R100.reuse, R134, R16 ;  /* 0x000000866410723c */ /* 0x040fec0000041810 */
        /* <DEDUP_REMOVED lines=22> */
[----:B------:R-:W-:Y:S05]  /*3f50*/  HMMA.16816.F32.BF16 R64, R100, R146, R64 ;  /* 0x000000926440723c */ /* 0x000fea0000041840 */
[C---:B------:R-:W-:Y:S01]  /*3f60*/  FADD.FTZ R48, -R226.reuse, R48 ;  /* 0x00000030e2307221 */ /* 0x040fe20000010100 */
[C---:B------:R-:W-:Y:S01]  /*3f70*/  FADD.FTZ R49, -R226.reuse, R49 ;  /* 0x00000031e2317221 */ /* 0x040fe20000010100 */
[C---:B------:R-:W-:Y:S01]  /*3f80*/  FADD.FTZ R52, -R226.reuse, R52 ;  /* 0x00000034e2347221 */ /* 0x040fe20000010100 */
[----:B------:R-:W-:Y:S03]  /*3f90*/  FADD.FTZ R53, -R226, R53 ;  /* 0x00000035e2357221 */ /* 0x000fe60000010100 */
        /* <DEDUP_REMOVED lines=12> */
[----:B------:R-:W-:Y:S01]  /*4060*/  FMUL.FTZ R48, R235, R48 ;  /* 0x00000030eb307220 */ /* 0x000fe20000410000 */
[----:B------:R-:W-:Y:S01]  /*4070*/  F2FP.BF16.F32.PACK_AB R32, R33, R32 ;  /* 0x000000202120723e */ /* 0x000fe200000010ff */
[C---:B------:R-:W-:Y:S01]  /*4080*/  FADD.FTZ R64, -R226.reuse, R64 ;  /* 0x00000040e2407221 */ /* 0x040fe20000010100 */
[----:B------:R-:W-:Y:S01]  /*4090*/  FADD.FTZ R65, -R226, R65 ;  /* 0x00000041e2417221 */ /* 0x000fe20000010100 */
[----:B------:R-:W-:Y:S01]  /*40a0*/  F2FP.BF16.F32.PACK_AB R36, R37, R36 ;  /* 0x000000242524723e */ /* 0x000fe200000010ff */
[----:B------:R-:W-:Y:S01]  /*40b0*/  FMUL.FTZ R49, R238, R49 ;  /* 0x00000031ee317220 */ /* 0x000fe20000410000 */
[----:B------:R-:W-:Y:S01]  /*40c0*/  FMUL.FTZ R52, R241, R52 ;  /* 0x00000034f1347220 */ /* 0x000fe20000410000 */
[----:B------:R-:W-:Y:S01]  /*40d0*/  FMUL.FTZ R53, R242, R53 ;  /* 0x00000035f2357220 */ /* 0x000fe20000410000 */
[----:B------:R-:W-:Y:S01]  /*40e0*/  FMUL.FTZ R64, R247, R64 ;  /* 0x00000040f7407220 */ /* 0x000fe20000410000 */
[----:B------:R-:W-:Y:S01]  /*40f0*/  FMUL.FTZ R65, R248, R65 ;  /* 0x00000041f8417220 */ /* 0x000fe20000410000 */
[----:B------:R-:W-:Y:S01]  /*4100*/  F2FP.BF16.F32.PACK_AB R48, R49, R48 ;  /* 0x000000303130723e */ /* 0x000fe200000010ff */
[C---:B------:R-:W-:Y:S01]  /*4110*/  FADD.FTZ R6, -R234.reuse, R6 ;  /* 0x00000006ea067221 */ /* 0x040fe20000010100 */
[----:B------:R-:W-:Y:S01]  /*4120*/  F2FP.BF16.F32.PACK_AB R52, R53, R52 ;  /* 0x000000343534723e */ /* 0x000fe200000010ff */
[----:B------:R-:W-:Y:S01]  /*4130*/  FADD.FTZ R21, -R234, R7 ;  /* 0x00000007ea157221 */ /* 0x000fe20000010100 */
[----:B------:R-:W-:Y:S01]  /*4140*/  F2FP.BF16.F32.PACK_AB R64, R65, R64 ;  /* 0x000000404140723e */ /* 0x000fe200000010ff */
[----:B------:R-:W-:Y:S06]  /*4150*/  @!P2 BRA `(.L_x_50) ;  /* 0x000000000048a947 */ /* 0x000fec0003800000 */
[----:B------:R-:W1:Y:S01]  /*4160*/  LDC R7, c[0x0][0x240] ;  /* 0x00009000ff077b82 */ /* 0x000e620000000800 */
[----:B------:R-:W-:Y:S04]  /*4170*/  ULOP3.LUT UR40, UR41, 0x1, URZ, 0xc0, !UPT ;  /* 0x0000000129287892 */ /* 0x000fe8000f8ec03f */
[----:B------:R-:W-:Y:S03]  /*4180*/  UISETP.NE.U32.AND UP0, UPT, UR40, 0x1, UPT ;  /* 0x000000012800788c */ /* 0x000fe6000bf05070 */
[----:B------:R-:W2:Y:S01]  /*4190*/  LDC R5, c[0x0][0x244] ;  /* 0x00009100ff057b82 */ /* 0x000ea20000000800 */
[----:B------:R-:W-:Y:S06]  /*41a0*/  USEL UR40, UR21, 0x2000, !UP0 ;  /* 0x0000200015287887 */ /* 0x000fec000c000000 */
[----:B------:R-:W-:Y:S02]  /*41b0*/  VIADD R186, R186, UR40 ;  /* 0x00000028baba7c36 */ /* 0x000fe40008000000 */
[----:B------:R-:W-:Y:S02]  /*41c0*/  VIADD R151, R151, UR40 ;  /* 0x0000002897977c36 */ /* 0x000fe40008000000 */
[----:B-1----:R-:W-:Y:S05]  /*41d0*/  IMAD.U32 R17, R7, -0x80, RZ ;  /* 0xffffff8007117824 */ /* 0x002fea00078e00ff */
[C---:B------:R-:W-:Y:S04]  /*41e0*/  LEA R192, P0, R17.reuse, R192, 0x1 ;  /* 0x000000c011c07211 */ /* 0x040fe800078008ff */
[----:B------:R-:W-:Y:S02]  /*41f0*/  LEA.HI.X.SX32 R193, R17, R193, 0x1, P0 ;  /* 0x000000c111c17211 */ /* 0x000fe400000f0eff */
[C---:B------:R-:W-:Y:S03]  /*4200*/  LEA R100, P0, R7.reuse, R192, 0x7 ;  /* 0x000000c007647211 */ /* 0x040fe600078038ff */
[----:B------:R-:W-:Y:S01]  /*4210*/  @!PT LDS RZ, [RZ] ;  /* 0x00000000fffff984 */ /* 0x000fe20000000800 */
[----:B------:R-:W-:Y:S01]  /*4220*/  @!PT LDS RZ, [RZ] ;  /* 0x00000000fffff984 */ /* 0x000fe20000000800 */
[----:B------:R-:W-:Y:S01]  /*4230*/  @!PT LDS RZ, [RZ] ;  /* 0x00000000fffff984 */ /* 0x000fe20000000800 */
[----:B------:R1:W-:Y:S01]  /*4240*/  LDGSTS.E.BYPASS.LTC128B.128 [R186], desc[UR36][R192.64] ;  /* 0x00000000c0ba7fae */ /* 0x0003e2000b901d64 */
[----:B--2---:R-:W-:Y:S05]  /*4250*/  LEA.HI.X R101, R7, R193, R5, 0x7, P0 ;  /* 0x000000c107657211 */ /* 0x004fea00000f3c05 */
[----:B------:R1:W-:Y:S04]  /*4260*/  LDGSTS.E.BYPASS.LTC128B.128 [R186+0x1000], desc[UR36][R100.64] ;  /* 0x0100000064ba7fae */ /* 0x0003e8000b901d64 */
[----:B------:R-:W0:Y:S02]  /*4270*/  LDGDEPBAR ;  /* 0x00000000000079af */ /* 0x000e240000000000 */
.L_x_50:
[----:B------:R-:W-:Y:S01]  /*4280*/  STS [R164+0x8000], R4 ;  /* 0x00800004a4007388 */ /* 0x000fe20000000800 */
[----:B------:R-:W-:Y:S01]  /*4290*/  FMUL.FTZ R21, R194, R21 ;  /* 0x00000015c2157220 */ /* 0x000fe20000410000 */
[----:B------:R-:W-:Y:S01]  /*42a0*/  FMUL.FTZ R6, R187, R6 ;  /* 0x00000006bb067220 */ /* 0x000fe20000410000 */
[C---:B------:R-:W-:Y:S01]  /*42b0*/  FADD.FTZ R19, -R234.reuse, R19 ;  /* 0x00000013ea137221 */ /* 0x040fe20000010100 */
[----:B------:R-:W-:Y:S01]  /*42c0*/  FADD.FTZ R18, -R234, R18 ;  /* 0x00000012ea127221 */ /* 0x000fe20000010100 */
[----:B-----5:R-:W-:Y:S01]  /*42d0*/  FADD.FTZ R9, -R237, R9 ;  /* 0x00000009ed097221 */ /* 0x020fe20000010100 */
[----:B------:R-:W-:Y:S01]  /*42e0*/  FADD.FTZ R11, -R236, R11 ;  /* 0x0000000bec0b7221 */ /* 0x000fe20000010100 */
[----:B------:R-:W-:Y:S01]  /*42f0*/  FMUL.FTZ R19, R204, R19 ;  /* 0x00000013cc137220 */ /* 0x000fe20000410000 */
[----:B------:R-:W-:Y:S01]  /*4300*/  FMUL.FTZ R18, R203, R18 ;  /* 0x00000012cb127220 */ /* 0x000fe20000410000 */
[----:B------:R-:W-:Y:S01]  /*4310*/  FADD.FTZ R8, -R237, R8 ;  /* 0x00000008ed087221 */ /* 0x000fe20000010100 */
[----:B------:R-:W-:Y:S01]  /*4320*/  FADD.FTZ R10, -R236, R10 ;  /* 0x0000000aec0a7221 */ /* 0x000fe20000010100 */
[----:B------:R-:W-:Y:S01]  /*4330*/  F2FP.BF16.F32.PACK_AB R6, R21, R6 ;  /* 0x000000061506723e */ /* 0x000fe200000010ff */
[----:B------:R-:W-:Y:S01]  /*4340*/  FMUL.FTZ R9, R196, R9 ;  /* 0x00000009c4097220 */ /* 0x000fe20000410000 */
[----:B------:R-:W-:Y:S01]  /*4350*/  FMUL.FTZ R11, R198, R11 ;  /* 0x0000000bc60b7220 */ /* 0x000fe20000410000 */
[----:B------:R-:W-:Y:S01]  /*4360*/  FADD.FTZ R13, -R237, R13 ;  /* 0x0000000ded0d7221 */ /* 0x000fe20000010100 */
[----:B------:R-:W-:Y:S01]  /*4370*/  FMUL.FTZ R8, R195, R8 ;  /* 0x00000008c3087220 */ /* 0x000fe20000410000 */
[----:B------:R-:W-:Y:S01]  /*4380*/  STS [R164+0x8400], R6 ;  /* 0x00840006a4007388 */ /* 0x000fe20000000800 */
[----:B------:R-:W-:Y:S01]  /*4390*/  FMUL.FTZ R10, R197, R10 ;  /* 0x0000000ac50a7220 */ /* 0x000fe20000410000 */
[C---:B------:R-:W-:Y:S01]  /*43a0*/  FADD.FTZ R15, -R236.reuse, R15 ;  /* 0x0000000fec0f7221 */ /* 0x040fe20000010100 */
[----:B------:R-:W-:Y:S01]  /*43b0*/  FADD.FTZ R12, -R237, R12 ;  /* 0x0000000ced0c7221 */ /* 0x000fe20000010100 */
[----:B------:R-:W-:Y:S01]  /*43c0*/  STS [R167+0x8000], R16 ;  /* 0x00800010a7007388 */ /* 0x000fe20000000800 */
        /* <DEDUP_REMOVED lines=8> */
[----:B------:R-:W-:Y:S01]  /*4450*/  FADD.FTZ R22, -R234, R22 ;  /* 0x00000016ea167221 */ /* 0x000fe20000010100 */
[----:B------:R-:W-:Y:S01]  /*4460*/  F2FP.BF16.F32.PACK_AB R8, R9, R8 ;  /* 0x000000080908723e */ /* 0x000fe200000010ff */
[----:B------:R-:W-:Y:S01]  /*4470*/  FMUL.FTZ R23, R208, R23 ;  /* 0x00000017d0177220 */ /* 0x000fe20000410000 */
[----:B------:R-:W-:Y:S01]  /*4480*/  F2FP.BF16.F32.PACK_AB R10, R11, R10 ;  /* 0x0000000a0b0a723e */ /* 0x000fe200000010ff */
[----:B------:R-:W-:Y:S01]  /*4490*/  FMUL.FTZ R22, R207, R22 ;  /* 0x00000016cf167220 */ /* 0x000fe20000410000 */
[C---:B------:R-:W-:Y:S01]  /*44a0*/  FADD.FTZ R34, -R234.reuse, R34 ;  /* 0x00000022ea227221 */ /* 0x040fe20000010100 */
[----:B------:R-:W-:Y:S01]  /*44b0*/  STS [R164+0xa000], R8 ;  /* 0x00a00008a4007388 */ /* 0x000fe20000000800 */
[----:B------:R-:W-:Y:S01]  /*44c0*/  FADD.FTZ R35, -R234, R35 ;  /* 0x00000023ea237221 */ /* 0x000fe20000010100 */
[----:B------:R-:W-:Y:S01]  /*44d0*/  F2FP.BF16.F32.PACK_AB R12, R13, R12 ;  /* 0x0000000c0d0c723e */ /* 0x000fe200000010ff */
[----:B------:R-:W-:Y:S01]  /*44e0*/  FADD.FTZ R25, -R237, R25 ;  /* 0x00000019ed197221 */ /* 0x000fe20000010100 */
[----:B------:R-:W-:Y:S01]  /*44f0*/  STS [R164+0xa400], R10 ;  /* 0x00a4000aa4007388 */ /* 0x000fe20000000800 */
[----:B------:R-:W-:Y:S01]  /*4500*/  F2FP.BF16.F32.PACK_AB R14, R15, R14 ;  /* 0x0000000e0f0e723e */ /* 0x000fe200000010ff */
[----:B------:R-:W-:Y:S01]  /*4510*/  FADD.FTZ R27, -R236, R27 ;  /* 0x0000001bec1b7221 */ /* 0x000fe20000010100 */
[----:B------:R-:W-:Y:S01]  /*4520*/  FMUL.FTZ R34, R219, R34 ;  /* 0x00000022db227220 */ /* 0x000fe20000410000 */
[----:B------:R-:W-:Y:S01]  /*4530*/  STS [R167+0xa000], R12 ;  /* 0x00a0000ca7007388 */ /* 0x000fe20000000800 */
[----:B------:R-:W-:Y:S01]  /*4540*/  FMUL.FTZ R35, R220, R35 ;  /* 0x00000023dc237220 */ /* 0x000fe20000410000 */
[----:B------:R-:W-:Y:S01]  /*4550*/  FADD.FTZ R24, -R237, R24 ;  /* 0x00000018ed187221 */ /* 0x000fe20000010100 */
[----:B------:R-:W-:Y:S01]  /*4560*/  FADD.FTZ R26, -R236, R26 ;  /* 0x0000001aec1a7221 */ /* 0x000fe20000010100 */
[----:B------:R-:W-:Y:S01]  /*4570*/  STS [R167+0xa400], R14 ;  /* 0x00a4000ea7007388 */ /* 0x000fe20000000800 */
[----:B------:R-:W-:Y:S01]  /*4580*/  F2FP.BF16.F32.PACK_AB R22, R23, R22 ;  /* 0x000000161716723e */ /* 0x000fe200000010ff */
[----:B------:R-:W-:Y:S01]  /*4590*/  FMUL.FTZ R25, R210, R25 ;  /* 0x00000019d2197220 */ /* 0x000fe20000410000 */
[----:B------:R-:W-:Y:S01]  /*45a0*/  FMUL.FTZ R27, R212, R27 ;  /* 0x0000001bd41b7220 */ /* 0x000fe20000410000 */
[----:B------:R-:W-:Y:S01]  /*45b0*/  STS [R166+0x8000], R20 ;  /* 0x00800014a6007388 */ /* 0x000fe20000000800 */
[----:B------:R-:W-:Y:S01]  /*45c0*/  FMUL.FTZ R24, R209, R24 ;  /* 0x00000018d1187220 */ /* 0x000fe20000410000 */
[----:B------:R-:W-:Y:S01]  /*45d0*/  FMUL.FTZ R26, R211, R26 ;  /* 0x0000001ad31a7220 */ /* 0x000fe20000410000 */
[C---:B------:R-:W-:Y:S01]  /*45e0*/  FADD.FTZ R28, -R237.reuse, R28 ;  /* 0x0000001ced1c7221 */ /* 0x040fe20000010100 */
[----:B------:R-:W-:Y:S01]  /*45f0*/  STS [R166+0x8400], R22 ;  /* 0x00840016a6007388 */ /* 0x000fe20000000800 */
[----:B------:R-:W-:Y:S01]  /*4600*/  FADD.FTZ R29, -R237, R29 ;  /* 0x0000001ded1d7221 */ /* 0x000fe20000010100 */
[C---:B------:R-:W-:Y:S01]  /*4610*/  FADD.FTZ R30, -R236.reuse, R30 ;  /* 0x0000001eec1e7221 */ /* 0x040fe20000010100 */
[----:B------:R-:W-:Y:S01]  /*4620*/  FADD.FTZ R31, -R236, R31 ;  /* 0x0000001fec1f7221 */ /* 0x000fe20000010100 */
[----:B------:R-:W-:Y:S01]  /*4630*/  STS [R173+0x8000], R32 ;  /* 0x00800020ad007388 */ /* 0x000fe20000000800 */
[----:B------:R-:W-:Y:S01]  /*4640*/  F2FP.BF16.F32.PACK_AB R34, R35, R34 ;  /* 0x000000222322723e */ /* 0x000fe200000010ff */
[----:B------:R-:W-:Y:S01]  /*4650*/  FMUL.FTZ R28, R213, R28 ;  /* 0x0000001cd51c7220 */ /* 0x000fe20000410000 */
[----:B------:R-:W-:Y:S01]  /*4660*/  FMUL.FTZ R29, R214, R29 ;  /* 0x0000001dd61d7220 */ /* 0x000fe20000410000 */
[----:B------:R-:W-:Y:S01]  /*4670*/  FMUL.FTZ R30, R215, R30 ;  /* 0x0000001ed71e7220 */ /* 0x000fe20000410000 */
[----:B------:R-:W-:Y:S01]  /*4680*/  FMUL.FTZ R31, R216, R31 ;  /* 0x0000001fd81f7220 */ /* 0x000fe20000410000 */
[----:B------:R-:W-:Y:S01]  /*4690*/  STS [R173+0x8400], R34 ;  /* 0x00840022ad007388 */ /* 0x000fe20000000800 */
[C---:B------:R-:W-:Y:S01]  /*46a0*/  FADD.FTZ R38, -R234.reuse, R38 ;  /* 0x00000026ea267221 */ /* 0x040fe20000010100 */
[C---:B------:R-:W-:Y:S01]  /*46b0*/  FADD.FTZ R39, -R234.reuse, R39 ;  /* 0x00000027ea277221 */ /* 0x040fe20000010100 */
[----:B------:R-:W-:Y:S01]  /*46c0*/  F2FP.BF16.F32.PACK_AB R24, R25, R24 ;  /* 0x000000181918723e */ /* 0x000fe200000010ff */
[----:B------:R-:W-:Y:S01]  /*46d0*/  FADD.FTZ R50, -R234, R50 ;  /* 0x00000032ea327221 */ /* 0x000fe20000010100 */
[----:B------:R-:W-:Y:S01]  /*46e0*/  F2FP.BF16.F32.PACK_AB R26, R27, R26 ;  /* 0x0000001a1b1a723e */ /* 0x000fe200000010ff */
[----:B------:R-:W-:Y:S01]  /*46f0*/  FMUL.FTZ R38, R223, R38 ;  /* 0x00000026df267220 */ /* 0x000fe20000410000 */
[----:B------:R-:W-:Y:S01]  /*4700*/  FMUL.FTZ R39, R224, R39 ;  /* 0x00000027e0277220 */ /* 0x000fe20000410000 */
[----:B------:R-:W-:Y:S01]  /*4710*/  FADD.FTZ R51, -R234, R51 ;  /* 0x00000033ea337221 */ /* 0x000fe20000010100 */
[----:B------:R-:W-:Y:S01]  /*4720*/  F2FP.BF16.F32.PACK_AB R28, R29, R28 ;  /* 0x0000001c1d1c723e */ /* 0x000fe200000010ff */
[----:B------:R-:W-:Y:S01]  /*4730*/  STS [R166+0xa000], R24 ;  /* 0x00a00018a6007388 */ /* 0x000fe20000000800 */
[----:B------:R-:W-:Y:S01]  /*4740*/  F2FP.BF16.F32.PACK_AB R30, R31, R30 ;  /* 0x0000001e1f1e723e */ /* 0x000fe200000010ff */
        /* <DEDUP_REMOVED lines=57> */
[----:B------:R2:W-:Y:S01]  /*4ae0*/  STS [R169+0x8000], R52 ;  /* 0x00800034a9007388 */ /* 0x0005e20000000800 */
[----:B------:R-:W-:Y:S01]  /*4af0*/  FMUL.FTZ R60, R245, R60 ;  /* 0x0000003cf53c7220 */ /* 0x000fe20000410000 */
[----:B------:R-:W-:Y:S01]  /*4b00*/  FMUL.FTZ R61, R246, R61 ;  /* 0x0000003df63d7220 */ /* 0x000fe20000410000 */
[----:B------:R-:W-:Y:S01]  /*4b10*/  FMUL.FTZ R62, R251, R62 ;  /* 0x0000003efb3e7220 */ /* 0x000fe20000410000 */
[----:B------:R-:W-:Y:S01]  /*4b20*/  STS [R169+0x8400], R54 ;  /* 0x00840036a9007388 */ /* 0x000fe20000000800 */
[----:B------:R-:W-:Y:S01]  /*4b30*/  FMUL.FTZ R63, R252, R63 ;  /* 0x0000003ffc3f7220 */ /* 0x000fe20000410000 */
[----:B------:R-:W-:Y:S02]  /*4b40*/  F2FP.BF16.F32.PACK_AB R56, R57, R56 ;  /* 0x000000383938723e */ /* 0x000fe400000010ff */
[----:B------:R-:W-:Y:S01]  /*4b50*/  F2FP.BF16.F32.PACK_AB R58, R59, R58 ;  /* 0x0000003a3b3a723e */ /* 0x000fe200000010ff */
[----:B------:R-:W-:Y:S01]  /*4b60*/  STS [R168+0x8000], R64 ;  /* 0x00800040a8007388 */ /* 0x000fe20000000800 */
[----:B------:R-:W-:Y:S02]  /*4b70*/  F2FP.BF16.F32.PACK_AB R60, R61, R60 ;  /* 0x0000003c3d3c723e */ /* 0x000fe400000010ff */
[----:B------:R-:W-:Y:S01]  /*4b80*/  F2FP.BF16.F32.PACK_AB R62, R63, R62 ;  /* 0x0000003e3f3e723e */ /* 0x000fe200000010ff */
[----:B------:R-:W-:Y:S04]  /*4b90*/  STS [R168+0x8400], R66 ;  /* 0x00840042a8007388 */ /* 0x000fe80000000800 */
[----:B------:R-:W-:Y:S04]  /*4ba0*/  STS [R169+0xa000], R56 ;  /* 0x00a00038a9007388 */ /* 0x000fe80000000800 */
[----:B------:R-:W-:Y:S04]  /*4bb0*/  STS [R169+0xa400], R58 ;  /* 0x00a4003aa9007388 */ /* 0x000fe80000000800 */
[----:B------:R-:W-:Y:S01]  /*4bc0*/  STS [R168+0xa000], R60 ;  /* 0x00a0003ca8007388 */ /* 0x000fe20000000800 */
[----:B--2---:R-:W-:Y:S03]  /*4bd0*/  LEA R52, R158, UR5, 0x1 ;  /* 0x000000059e347c11 */ /* 0x004fe6000f8e08ff */
[----:B------:R-:W-:Y:S01]  /*4be0*/  STS [R168+0xa400], R62 ;  /* 0x00a4003ea8007388 */ /* 0x000fe20000000800 */
[----:B------:R-:W-:Y:S06]  /*4bf0*/  BAR.SYNC.DEFER_BLOCKING 0x0 ;  /* 0x0000000000007b1d */ /* 0x000fec0000010000 */
[----:B------:R-:W-:Y:S04]  /*4c00*/  LDSM.16.MT88.4 R4, [R156+0x10000] ;  /* 0x010000009c04783b */ /* 0x000fe80000004200 */
[----:B------:R-:W2:Y:S04]  /*4c10*/  LDSM.16.MT88.4 R8, [R52+0x4000] ;  /* 0x004000003408783b */ /* 0x000ea80000004200 */
[----:B------:R-:W3:Y:S04]  /*4c20*/  LDSM.16.MT88.4 R12, [R156+0x14000] ;  /* 0x014000009c0c783b */ /* 0x000ee80000004200 */
[----:B------:R-:W-:Y:S04]  /*4c30*/  LDSM.16.MT88.4 R16, [R156+0x10800] ;  /* 0x010800009c10783b */ /* 0x000fe80000004200 */
[----:B------:R-:W4:Y:S04]  /*4c40*/  LDSM.16.MT88.4 R20, [R52+0x4400] ;  /* 0x004400003414783b */ /* 0x000f280000004200 */
[----:B------:R-:W1:Y:S01]  /*4c50*/  LDSM.16.MT88.4 R24, [R156+0x14800] ;  /* 0x014800009c18783b */ /* 0x000e620000004200 */
[-C--:B--2---:R-:W-:Y:S06]  /*4c60*/  HMMA.16816.F32.BF16 R68, R4, R8.reuse, R68 ;  /* 0x000000080444723c */ /* 0x084fec0000041844 */
[C---:B---3--:R-:W-:Y:S06]  /*4c70*/  HMMA.16816.F32.BF16 R72, R12.reuse, R8, R72 ;  /* 0x000000080c48723c */ /* 0x048fec0000041848 */
[-C--:B------:R-:W-:Y:S01]  /*4c80*/  HMMA.16816.F32.BF16 R76, R12, R10.reuse, R76 ;  /* 0x0000000a0c4c723c */ /* 0x080fe2000004184c */
[----:B------:R-:W-:Y:S05]  /*4c90*/  LDSM.16.MT88.4 R12, [R156+0x15000] ;  /* 0x015000009c0c783b */ /* 0x000fea0000004200 */
[----:B------:R-:W-:Y:S01]  /*4ca0*/  HMMA.16816.F32.BF16 R80, R4, R10, R80 ;  /* 0x0000000a0450723c */ /* 0x000fe20000041850 */
[----:B------:R-:W-:Y:S04]  /*4cb0*/  LDSM.16.MT88.4 R4, [R156+0x11000] ;  /* 0x011000009c04783b */ /* 0x000fe80000004200 */
[----:B------:R-:W2:Y:S01]  /*4cc0*/  LDSM.16.MT88.4 R8, [R52+0x4800] ;  /* 0x004800003408783b */ /* 0x000ea20000004200 */
[-C--:B----4-:R-:W-:Y:S06]  /*4cd0*/  HMMA.16816.F32.BF16 R68, R16, R20.reuse, R68 ;  /* 0x000000141044723c */ /* 0x090fec0000041844 */
[C---:B-1----:R-:W-:Y:S06]  /*4ce0*/  HMMA.16816.F32.BF16 R72, R24.reuse, R20, R72 ;  /* 0x000000141848723c */ /* 0x042fec0000041848 */
        /* <DEDUP_REMOVED lines=33> */
[----:B------:R-:W-:Y:S01]  /*4f00*/  BAR.SYNC.DEFER_BLOCKING 0x0 ;  /* 0x0000000000007b1d */ /* 0x000fe20000010000 */
[-C--:B--2---:R-:W-:Y:S06]  /*4f10*/  HMMA.16816.F32.BF16 R68, R4, R8.reuse, R68 ;  /* 0x000000080444723c */ /* 0x084fec0000041844 */
[C---:B------:R-:W-:Y:S06]  /*4f20*/  HMMA.16816.F32.BF16 R72, R12.reuse, R8, R72 ;  /* 0x000000080c48723c */ /* 0x040fec0000041848 */
[-C--:B------:R-:W-:Y:S06]  /*4f30*/  HMMA.16816.F32.BF16 R76, R12, R10.reuse, R76 ;  /* 0x0000000a0c4c723c */ /* 0x080fec000004184c */
[----:B------:R-:W-:Y:S06]  /*4f40*/  HMMA.16816.F32.BF16 R80, R4, R10, R80 ;  /* 0x0000000a0450723c */ /* 0x000fec0000041850 */
[-C--:B-1----:R-:W-:Y:S05]  /*4f50*/  HMMA.16816.F32.BF16 R68, R16, R20.reuse, R68 ;  /* 0x000000141044723c */ /* 0x082fea0000041844 */
[----:B------:R-:W-:Y:S01]  /*4f60*/  IMAD R4, R181, UR43, RZ ;  /* 0x0000002bb5047c24 */ /* 0x000fe2000f8e02ff */
[C---:B------:R-:W-:Y:S05]  /*4f70*/  HMMA.16816.F32.BF16 R72, R24.reuse, R20, R72 ;  /* 0x000000141848723c */ /* 0x040fea0000041848 */
[----:B------:R-:W-:Y:S01]  /*4f80*/  LEA R4, -R4, RZ, 0x7 ;  /* 0x000000ff04047211 */ /* 0x000fe200078e39ff */
[-C--:B------:R-:W-:Y:S05]  /*4f90*/  HMMA.16816.F32.BF16 R76, R24, R22.reuse, R76 ;  /* 0x00000016184c723c */ /* 0x080fea000004184c */
[C---:B------:R-:W-:Y:S01]  /*4fa0*/  LEA R188, P0, R4.reuse, R188, 0x2 ;  /* 0x000000bc04bc7211 */ /* 0x040fe200078010ff */
[----:B------:R-:W-:Y:S05]  /*4fb0*/  HMMA.16816.F32.BF16 R80, R16, R22, R80 ;  /* 0x000000161050723c */ /* 0x000fea0000041850 */
[----:B------:R-:W-:Y:S01]  /*4fc0*/  LEA.HI.X.SX32 R189, R4, R189, 0x2, P0 ;  /* 0x000000bd04bd7211 */ /* 0x000fe200000f16ff */
[----:B------:R-:W-:Y:S07]  /*4fd0*/  @!UPT UIADD3 URZ, URZ, URZ, URZ ;  /* 0x0000003f3f3ff290 */ /* 0x000fee000fffe03f */
[----:B------:R-:W-:Y:S11]  /*4fe0*/  @!P2 BRA `(.L_x_51) ;  /* 0x000000000038a947 */ /* 0x000ff60003800000 */
[----:B------:R-:W1:Y:S08]  /*4ff0*/  LDC R5, c[0x0][0x420] ;  /* 0x00010800ff057b82 */ /* 0x000e700000000800 */
[----:B------:R-:W2:Y:S01]  /*5000*/  LDC R4, c[0x0][0x424] ;  /* 0x00010900ff047b82 */ /* 0x000ea20000000800 */
[C---:B-1----:R-:W-:Y:S05]  /*5010*/  IMAD.U32 R6, R5.reuse, -0x80, RZ ;  /* 0xffffff8005067824 */ /* 0x042fea00078e00ff */
[C---:B------:R-:W-:Y:S04]  /*5020*/  LEA R190, P0, R6.reuse, R190, 0x1 ;  /* 0x000000be06be7211 */ /* 0x040fe800078008ff */
[----:B------:R-:W-:Y:S02]  /*5030*/  LEA.HI.X.SX32 R191, R6, R191, 0x1, P0 ;  /* 0x000000bf06bf7211 */ /* 0x000fe400000f0eff */
[C---:B------:R-:W-:Y:S02]  /*5040*/  LEA R8, P0, R5.reuse, R190, 0x7 ;  /* 0x000000be05087211 */ /* 0x040fe400078038ff */
[----:B------:R-:W-:Y:S02]  /*5050*/  LEA R6, R162, UR5, 0x1 ;  /* 0x00000005a2067c11 */ /* 0x000fe4000f8e08ff */
[----:B--2---:R-:W-:Y:S03]  /*5060*/  LEA.HI.X R9, R5, R191, R4, 0x7, P0 ;  /* 0x000000bf05097211 */ /* 0x004fe600000f3c04 */
[----:B------:R-:W-:Y:S01]  /*5070*/  @!PT LDS RZ, [RZ] ;  /* 0x00000000fffff984 */ /* 0x000fe20000000800 */
[----:B------:R-:W-:Y:S01]  /*5080*/  @!PT LDS RZ, [RZ] ;  /* 0x00000000fffff984 */ /* 0x000fe20000000800 */
[----:B------:R-:W-:Y:S01]  /*5090*/  @!PT LDS RZ, [RZ] ;  /* 0x00000000fffff984 */ /* 0x000fe20000000800 */
[----:B------:R1:W-:Y:S04]  /*50a0*/  LDGSTS.E.BYPASS.LTC128B.128 [R6+0x4000], desc[UR36][R190.64] ;  /* 0x04000000be067fae */ /* 0x0003e8000b901d64 */
[----:B------:R1:W-:Y:S04]  /*50b0*/  LDGSTS.E.BYPASS.LTC128B.128 [R6+0x5000], desc[UR36][R8.64] ;  /* 0x0500000008067fae */ /* 0x0003e8000b901d64 */
[----:B------:R-:W0:Y:S02]  /*50c0*/  LDGDEPBAR ;  /* 0x00000000000079af */ /* 0x000e240000000000 */
.L_x_51:
[----:B------:R-:W-:Y:S01]  /*50d0*/  LDSM.16.M88.4 R16, [R155] ;  /* 0x000000009b10783b */ /* 0x000fe20000000200 */
[----:B------:R-:W-:Y:S02]  /*50e0*/  ULOP3.LUT UR40, UR41, 0x1, URZ, 0xc0, !UPT ;  /* 0x0000000129287892 */ /* 0x000fe4000f8ec03f */
[----:B------:R-:W-:Y:S01]  /*50f0*/  UISETP.GT.AND UP2, UPT, UR41, UR6, UPT ;  /* 0x000000062900728c */ /* 0x000fe2000bf44270 */
[----:B------:R-:W1:Y:S01]  /*5100*/  LDSM.16.MT88.4 R20, [R52+0x6000] ;  /* 0x006000003414783b */ /* 0x000e620000004200 */
[----:B------:R-:W-:Y:S02]  /*5110*/  UISETP.NE.U32.AND UP0, UPT, UR40, 0x1, UPT ;  /* 0x000000012800788c */ /* 0x000fe4000bf05070 */
[----:B------:R-:W-:Y:S01]  /*5120*/  UIADD3 UR41, UR41, -0x1, URZ ;  /* 0xffffffff29297890 */ /* 0x000fe2000fffe03f */
[----:B------:R-:W2:Y:S04]  /*5130*/  LDSM.16.M88.4 R12, [R155+0x2000] ;  /* 0x002000009b0c783b */ /* 0x000ea80000000200 */
[----:B------:R-:W-:Y:S04]  /*5140*/  LDSM.16.M88.4 R24, [R154] ;  /* 0x000000009a18783b */ /* 0x000fe80000000200 */
[----:B------:R-:W3:Y:S04]  /*5150*/  LDSM.16.MT88.4 R28, [R52+0x6400] ;  /* 0x00640000341c783b */ /* 0x000ee80000004200 */
[----:B------:R-:W4:Y:S04]  /*5160*/  LDSM.16.M88.4 R32, [R148] ;  /* 0x000000009420783b */ /* 0x000f280000000200 */
[----:B------:R-:W-:Y:S04]  /*5170*/  LDSM.16.M88.4 R36, [R153] ;  /* 0x000000009924783b */ /* 0x000fe80000000200 */
[----:B------:R-:W4:Y:S04]  /*5180*/  LDSM.16.MT88.4 R40, [R52+0x6800] ;  /* 0x006800003428783b */ /* 0x000f280000004200 */
[----:B------:R-:W4:Y:S04]  /*5190*/  LDSM.16.M88.4 R44, [R153+0x2000] ;  /* 0x00200000992c783b */ /* 0x000f280000000200 */
[----:B------:R-:W-:Y:S01]  /*51a0*/  LDSM.16.MT88.4 R48, [R52+0x6c00] ;  /* 0x006c00003430783b */ /* 0x000fe20000004200 */
[-C--:B-1----:R-:W-:Y:S06]  /*51b0*/  HMMA.16816.F32.BF16 R4, R16, R20.reuse, RZ ;  /* 0x000000141004723c */ /* 0x082fec00000418ff */
[C---:B--2---:R-:W-:Y:S06]  /*51c0*/  HMMA.16816.F32.BF16 R8, R12.reuse, R20, RZ ;  /* 0x000000140c08723c */ /* 0x044fec00000418ff */
        /* <DEDUP_REMOVED lines=29> */
[----:B------:R-:W-:Y:S04]  /*53a0*/  LDSM.16.MT88.4 R28, [R52+0x7c00] ;  /* 0x007c0000341c783b */ /* 0x000fe80000004200 */
[----:B------:R-:W4:Y:S01]  /*53b0*/  LDSM.16.M88.4 R24, [R3+0x4000] ;  /* 0x004000000318783b */ /* 0x000f220000000200 */
[-C--:B------:R-:W-:Y:S06]  /*53c0*/  HMMA.16816.F32.BF16 R4, R36, R40.reuse, R4 ;  /* 0x000000282404723c */ /* 0x080fec0000041804 */
[C---:B-1----:R-:W-:Y:S06]  /*53d0*/  HMMA.16816.F32.BF16 R8, R32.reuse, R40, R8 ;  /* 0x000000282008723c */ /* 0x042fec0000041808 */
[-C--:B------:R-:W-:Y:S01]  /*53e0*/  HMMA.16816.F32.BF16 R12, R32, R42.reuse, R12 ;  /* 0x0000002a200c723c */ /* 0x080fe2000004180c */
[----:B------:R-:W1:Y:S05]  /*53f0*/  LDSM.16.M88.4 R32, [R3+0x6000] ;  /* 0x006000000320783b */ /* 0x000e6a0000000200 */
[----:B------:R-:W-:Y:S06]  /*5400*/  HMMA.16816.F32.BF16 R16, R36, R42, R16 ;  /* 0x0000002a2410723c */ /* 0x000fec0000041810 */
[-C--:B--2---:R-:W-:Y:S06]  /*5410*/  HMMA.16816.F32.BF16 R4, R20, R48.reuse, R4 ;  /* 0x000000301404723c */ /* 0x084fec0000041804 */
[C---:B---3--:R-:W-:Y:S06]  /*5420*/  HMMA.16816.F32.BF16 R8, R44.reuse, R48, R8 ;  /* 0x000000302c08723c */ /* 0x048fec0000041808 */
[-C--:B------:R-:W-:Y:S06]  /*5430*/  HMMA.16816.F32.BF16 R12, R44, R50.reuse, R12 ;  /* 0x000000322c0c723c */ /* 0x080fec000004180c */
[----:B------:R-:W-:Y:S06]  /*5440*/  HMMA.16816.F32.BF16 R16, R20, R50, R16 ;  /* 0x000000321410723c */ /* 0x000fec0000041810 */
[-C--:B----4-:R-:W-:Y:S01]  /*5450*/  HMMA.16816.F32.BF16 R4, R24, R28.reuse, R4 ;  /* 0x0000001c1804723c */ /* 0x090fe20000041804 */
[----:B------:R-:W-:Y:S04]  /*5460*/  IMAD.U32 R20, RZ, RZ, UR42 ;  /* 0x0000002aff147e24 */ /* 0x000fe8000f8e00ff */
[----:B------:R-:W-:Y:S01]  /*5470*/  @P2 IADD3 R22, P0, R177, UR8, RZ ;  /* 0x00000008b1162c10 */ /* 0x000fe2000ff1e0ff */
[C---:B-1----:R-:W-:Y:S01]  /*5480*/  HMMA.16816.F32.BF16 R8, R32.reuse, R28, R8 ;  /* 0x0000001c2008723c */ /* 0x042fe20000041808 */
[----:B------:R-:W-:Y:S01]  /*5490*/  IMAD.U32 R21, RZ, RZ, UR39 ;  /* 0x00000027ff157e24 */ /* 0x000fe2000f8e00ff */
[----:B------:R-:W-:Y:S03]  /*54a0*/  @UP3 UIADD3 UR8, UP1, UR8, -0x200, URZ ;  /* 0xfffffe0008083890 */ /* 0x000fe6000ff3e03f */
[----:B------:R-:W-:Y:S01]  /*54b0*/  @P2 IADD3.X R23, R178, UR9, RZ, P0, !PT ;  /* 0x00000009b2172c10 */ /* 0x000fe200087fe4ff */
[-C--:B------:R-:W-:Y:S01]  /*54c0*/  HMMA.16816.F32.BF16 R12, R32, R30.reuse, R12 ;  /* 0x0000001e200c723c */ /* 0x080fe2000004180c */
[----:B------:R-:W-:Y:S01]  /*54d0*/  IMAD.U32 R28, RZ, RZ, UR42 ;  /* 0x0000002aff1c7e24 */ /* 0x000fe2000f8e00ff */
[----:B------:R-:W-:Y:S02]  /*54e0*/  @UP3 UIADD3.X UR9, UR9, -0x1, URZ, UP1, !UPT ;  /* 0xffffffff09093890 */ /* 0x000fe40008ffe43f */
[----:B------:R-:W5:Y:S02]  /*54f0*/  @P2 LDG.E R185, desc[UR36][R22.64] ;  /* 0x0000002416b92981 */ /* 0x000f64000c1e1900 */
[----:B------:R-:W-:Y:S02]  /*5500*/  HMMA.16816.F32.BF16 R16, R24, R30, R16 ;  /* 0x0000001e1810723c */ /* 0x000fe40000041810 */
[----:B------:R-:W5:Y:S03]  /*5510*/  @P2 LDG.E R184, desc[UR36][R22.64+0x20] ;  /* 0x0000202416b82981 */ /* 0x000f66000c1e1900 */
[-C--:B------:R-:W-:Y:S01]  /*5520*/  LEA R34, P1, R20, R188.reuse, 0x2 ;  /* 0x000000bc14227211 */ /* 0x080fe200078210ff */
[----:B------:R-:W5:Y:S01]  /*5530*/  @P2 LDG.E R183, desc[UR36][R22.64+0x100] ;  /* 0x0001002416b72981 */ /* 0x000f62000c1e1900 */
[----:B------:R-:W-:Y:S01]  /*5540*/  IMAD.U32 R20, RZ, RZ, UR39 ;  /* 0x00000027ff147e24 */ /* 0x000fe2000f8e00ff */
[-C--:B------:R-:W-:Y:S02]  /*5550*/  LEA R32, P0, R21, R188.reuse, 0x2 ;  /* 0x000000bc15207211 */ /* 0x080fe400078010ff */
[----:B------:R1:W5:Y:S01]  /*5560*/  @P2 LDG.E R182, desc[UR36][R22.64+0x120] ;  /* 0x0001202416b62981 */ /* 0x000362000c1e1900 */
[-C--:B------:R-:W-:Y:S01]  /*5570*/  LEA.HI.X.SX32 R35, R28, R189.reuse, 0x2, P1 ;  /* 0x000000bd1c237211 */ /* 0x080fe200008f16ff */
[----:B------:R-:W-:Y:S01]  /*5580*/  IMAD.U32 R21, RZ, RZ, UR35 ;  /* 0x00000023ff157e24 */ /* 0x000fe2000f8e00ff */
[-C--:B------:R-:W-:Y:S01]  /*5590*/  LEA.HI.X.SX32 R33, R20, R189.reuse, 0x2, P0 ;  /* 0x000000bd14217211 */ /* 0x080fe200000f16ff */
[----:B------:R2:W-:Y:S01]  /*55a0*/  REDG.E.ADD.F32.FTZ.RN.STRONG.GPU desc[UR36][R188.64], R4 ;  /* 0x00000004bc0079a6 */ /* 0x0005e2000c10f3a4 */
[----:B------:R-:W-:Y:S02]  /*55b0*/  IMAD.U32 R20, RZ, RZ, UR35 ;  /* 0x00000023ff147e24 */ /* 0x000fe4000f8e00ff */
[-C--:B------:R-:W-:Y:S01]  /*55c0*/  LEA R26, P2, R21, R188.reuse, 0x2 ;  /* 0x000000bc151a7211 */ /* 0x080fe200078410ff */
[----:B------:R3:W-:Y:S03]  /*55d0*/  REDG.E.ADD.F32.FTZ.RN.STRONG.GPU desc[UR36][R34.64], R5 ;  /* 0x00000005220079a6 */ /* 0x0007e6000c10f3a4 */
[-C--:B------:R-:W-:Y:S01]  /*55e0*/  LEA.HI.X.SX32 R27, R20, R189.reuse, 0x2, P2 ;  /* 0x000000bd141b7211 */ /* 0x080fe200010f16ff */
[----:B------:R4:W-:Y:S01]  /*55f0*/  REDG.E.ADD.F32.FTZ.RN.STRONG.GPU desc[UR36][R32.64], R6 ;  /* 0x00000006200079a6 */ /* 0x0009e2000c10f3a4 */
[----:B-1----:R-:W-:Y:S02]  /*5600*/  IMAD.U32 R22, RZ, RZ, UR38 ;  /* 0x00000026ff167e24 */ /* 0x002fe4000f8e00ff */
[----:B--2---:R-:W-:Y:S02]  /*5610*/  IMAD.U32 R4, RZ, RZ, UR38 ;  /* 0x00000026ff047e24 */ /* 0x004fe4000f8e00ff */
[----:B---3--:R-:W-:Y:S03]  /*5620*/  IMAD.U32 R5, RZ, RZ, UR33 ;  /* 0x00000021ff057e24 */ /* 0x008fe6000f8e00ff */
[-C--:B------:R-:W-:Y:S01]  /*5630*/  LEA R24, P0, R4, R188.reuse, 0x2 ;  /* 0x000000bc04187211 */ /* 0x080fe200078010ff */
[----:B------:R-:W-:Y:S02]  /*5640*/  IMAD.U32 R4, RZ, RZ, UR34 ;  /* 0x00000022ff047e24 */ /* 0x000fe4000f8e00ff */
[----:B----4-:R-:W-:Y:S01]  /*5650*/  IMAD.U32 R6, RZ, RZ, UR34 ;  /* 0x00000022ff067e24 */ /* 0x010fe2000f8e00ff */
[-C--:B------:R-:W-:Y:S02]  /*5660*/  LEA.HI.X.SX32 R25, R22, R189.reuse, 0x2, P0 ;  /* 0x000000bd16197211 */ /* 0x080fe400000f16ff */
[-C--:B------:R-:W-:Y:S01]  /*5670*/  LEA R22, P0, R5, R188.reuse, 0x2 ;  /* 0x000000bc05167211 */ /* 0x080fe200078010ff */
[----:B------:R-:W-:Y:S01]  /*5680*/  IMAD.U32 R5, RZ, RZ, UR29 ;  /* 0x0000001dff057e24 */ /* 0x000fe2000f8e00ff */
[-C--:B------:R-:W-:Y:S01]  /*5690*/  LEA R28, P1, R6, R188.reuse, 0x2 ;  /* 0x000000bc061c7211 */ /* 0x080fe200078210ff */
[----:B------:R1:W-:Y:S01]  /*56a0*/  REDG.E.ADD.F32.FTZ.RN.STRONG.GPU desc[UR36][R24.64], R7 ;  /* 0x00000007180079a6 */ /* 0x0003e2000c10f3a4 */
[----:B------:R-:W-:Y:S02]  /*56b0*/  IMAD.U32 R6, RZ, RZ, UR33 ;  /* 0x00000021ff067e24 */ /* 0x000fe4000f8e00ff */
[-C--:B------:R-:W-:Y:S01]  /*56c0*/  LEA.HI.X.SX32 R29, R4, R189.reuse, 0x2, P1 ;  /* 0x000000bd041d7211 */ /* 0x080fe200008f16ff */
[----:B------:R2:W-:Y:S01]  /*56d0*/  REDG.E.ADD.F32.FTZ.RN.STRONG.GPU desc[UR36][R26.64], R8 ;  /* 0x000000081a0079a6 */ /* 0x0005e2000c10f3a4 */
[----:B------:R-:W-:Y:S01]  /*56e0*/  IMAD.U32 R4, RZ, RZ, UR32 ;  /* 0x00000020ff047e24 */ /* 0x000fe2000f8e00ff */
[-C--:B------:R-:W-:Y:S01]  /*56f0*/  LEA.HI.X.SX32 R23, R6, R189.reuse, 0x2, P0 ;  /* 0x000000bd06177211 */ /* 0x080fe200000f16ff */
[----:B------:R-:W-:Y:S01]  /*5700*/  IMAD.U32 R6, RZ, RZ, UR30 ;  /* 0x0000001eff067e24 */ /* 0x000fe2000f8e00ff */
[----:B------:R3:W-:Y:S02]  /*5710*/  REDG.E.ADD.F32.FTZ.RN.STRONG.GPU desc[UR36][R28.64], R9 ;  /* 0x000000091c0079a6 */ /* 0x0007e4000c10f3a4 */
[-C--:B------:R-:W-:Y:S01]  /*5720*/  LEA R20, P0, R4, R188.reuse, 0x2 ;  /* 0x000000bc04147211 */ /* 0x080fe200078010ff */
[----:B------:R-:W-:Y:S01]  /*5730*/  IMAD.U32 R4, RZ, RZ, UR30 ;  /* 0x0000001eff047e24 */ /* 0x000fe2000f8e00ff */
[----:B------:R4:W-:Y:S04]  /*5740*/  REDG.E.ADD.F32.FTZ.RN.STRONG.GPU desc[UR36][R22.64], R10 ;  /* 0x0000000a160079a6 */ /* 0x0009e8000c10f3a4 */
[----:B------:R-:W-:Y:S01]  /*5750*/  LDSM.16.MT88.4 R28, [R152+0x800] ;  /* 0x00080000981c783b */ /* 0x000fe20000004200 */
[----:B-1----:R-:W-:Y:S02]  /*5760*/  IMAD.U32 R7, RZ, RZ, UR31 ;  /* 0x0000001fff077e24 */ /* 0x002fe4000f8e00ff */
[----:B--2---:R-:W-:Y:S02]  /*5770*/  IMAD.U32 R8, RZ, RZ, UR32 ;  /* 0x00000020ff087e24 */ /* 0x004fe4000f8e00ff */
[----:B---3--:R-:W-:Y:S03]  /*5780*/  IMAD.U32 R9, RZ, RZ, UR31 ;  /* 0x0000001fff097e24 */ /* 0x008fe6000f8e00ff */
[-C--:B------:R-:W-:Y:S02]  /*5790*/  LEA.HI.X.SX32 R21, R8, R189.reuse, 0x2, P0 ;  /* 0x000000bd08157211 */ /* 0x080fe400000f16ff */
[-C--:B------:R-:W-:Y:S01]  /*57a0*/  LEA R8, P1, R6, R188.reuse, 0x2 ;  /* 0x000000bc06087211 */ /* 0x080fe200078210ff */
[----:B----4-:R-:W-:Y:S01]  /*57b0*/  IMAD.U32 R10, RZ, RZ, UR26 ;  /* 0x0000001aff0a7e24 */ /* 0x010fe2000f8e00ff */
[-C--:B------:R-:W-:Y:S01]  /*57c0*/  LEA R22, P2, R7, R188.reuse, 0x2 ;  /* 0x000000bc07167211 */ /* 0x080fe200078410ff */
[----:B------:R1:W-:Y:S01]  /*57d0*/  REDG.E.ADD.F32.FTZ.RN.STRONG.GPU desc[UR36][R20.64], R11 ;  /* 0x0000000b140079a6 */ /* 0x0003e2000c10f3a4 */
[----:B------:R-:W-:Y:S01]  /*57e0*/  IMAD.U32 R7, RZ, RZ, UR29 ;  /* 0x0000001dff077e24 */ /* 0x000fe2000f8e00ff */
[-C--:B------:R-:W-:Y:S01]  /*57f0*/  LEA R6, P0, R5, R188.reuse, 0x2 ;  /* 0x000000bc05067211 */ /* 0x080fe200078010ff */
[----:B------:R-:W-:Y:S01]  /*5800*/  IMAD.U32 R5, RZ, RZ, UR26 ;  /* 0x0000001aff057e24 */ /* 0x000fe2000f8e00ff */
[-C--:B------:R-:W-:Y:S02]  /*5810*/  LEA.HI.X.SX32 R23, R9, R189.reuse, 0x2, P2 ;  /* 0x000000bd09177211 */ /* 0x080fe400010f16ff */
[-C--:B------:R-:W-:Y:S01]  /*5820*/  LEA.HI.X.SX32 R9, R4, R189.reuse, 0x2, P1 ;  /* 0x000000bd04097211 */ /* 0x080fe200008f16ff */
[----:B------:R-:W-:Y:S01]  /*5830*/  IMAD.U32 R4, RZ, RZ, UR28 ;  /* 0x0000001cff047e24 */ /* 0x000fe2000f8e00ff */
[-C--:B------:R-:W-:Y:S01]  /*5840*/  LEA.HI.X.SX32 R7, R7, R189.reuse, 0x2, P0 ;  /* 0x000000bd07077211 */ /* 0x080fe200000f16ff */
[----:B------:R2:W-:Y:S04]  /*5850*/  REDG.E.ADD.F32.FTZ.RN.STRONG.GPU desc[UR36][R22.64], R16 ;  /* 0x00000010160079a6 */ /* 0x0005e8000c10f3a4 */
[----:B------:R3:W-:Y:S04]  /*5860*/  REDG.E.ADD.F32.FTZ.RN.STRONG.GPU desc[UR36][R8.64], R17 ;  /* 0x00000011080079a6 */ /* 0x0007e8000c10f3a4 */
[----:B------:R4:W-:Y:S01]  /*5870*/  REDG.E.ADD.F32.FTZ.RN.STRONG.GPU desc[UR36][R6.64], R18 ;  /* 0x00000012060079a6 */ /* 0x0009e2000c10f3a4 */
[----:B-1----:R-:W-:Y:S01]  /*5880*/  IMAD.U32 R11, RZ, RZ, UR28 ;  /* 0x0000001cff0b7e24 */ /* 0x002fe2000f8e00ff */
[-C--:B------:R-:W-:Y:S01]  /*5890*/  LEA R20, P0, R4, R188.reuse, 0x2 ;  /* 0x000000bc04147211 */ /* 0x080fe200078010ff */
[----:B------:R-:W-:Y:S03]  /*58a0*/  IMAD.U32 R4, RZ, RZ, UR46 ;  /* 0x0000002eff047e24 */ /* 0x000fe6000f8e00ff */
[-C--:B------:R-:W-:Y:S02]  /*58b0*/  LEA.HI.X.SX32 R21, R11, R189.reuse, 0x2, P0 ;  /* 0x000000bd0b157211 */ /* 0x080fe400000f16ff */
[-C--:B--2---:R-:W-:Y:S03]  /*58c0*/  LEA R22, P3, R5, R188.reuse, 0x2 ;  /* 0x000000bc05167211 */ /* 0x084fe600078610ff */
[----:B------:R1:W-:Y:S01]  /*58d0*/  REDG.E.ADD.F32.FTZ.RN.STRONG.GPU desc[UR36][R20.64], R19 ;  /* 0x00000013140079a6 */ /* 0x0003e2000c10f3a4 */
[----:B------:R-:W-:Y:S02]  /*58e0*/  IMAD.U32 R16, RZ, RZ, UR4 ;  /* 0x00000004ff107e24 */ /* 0x000fe4000f8e00ff */
[----:B---3--:R-:W-:Y:S01]  /*58f0*/  IMAD.U32 R9, RZ, RZ, UR23 ;  /* 0x00000017ff097e24 */ /* 0x008fe2000f8e00ff */
[-C--:B------:R-:W-:Y:S01]  /*5900*/  LEA.HI.X.SX32 R23, R10, R189.reuse, 0x2, P3 ;  /* 0x000000bd0a177211 */ /* 0x080fe200018f16ff */
[----:B------:R-:W-:Y:S02]  /*5910*/  IMAD.U32 R8, RZ, RZ, UR23 ;  /* 0x00000017ff087e24 */ /* 0x000fe4000f8e00ff */
[----:B----4-:R-:W-:Y:S01]  /*5920*/  IMAD.U32 R7, RZ, RZ, UR4 ;  /* 0x00000004ff077e24 */ /* 0x010fe2000f8e00ff */
[-C--:B------:R-:W-:Y:S01]  /*5930*/  LEA R18, P2, R9, R188.reuse, 0x2 ;  /* 0x000000bc09127211 */ /* 0x080fe200078410ff */
[----:B------:R-:W-:Y:S01]  /*5940*/  IMAD.U32 R6, RZ, RZ, UR46 ;  /* 0x0000002eff067e24 */ /* 0x000fe2000f8e00ff */
[----:B------:R-:W-:Y:S02]  /*5950*/  REDG.E.ADD.F32.FTZ.RN.STRONG.GPU desc[UR36][R22.64], R12 ;  /* 0x0000000c160079a6 */ /* 0x000fe4000c10f3a4 */
[-C--:B------:R-:W-:Y:S02]  /*5960*/  LEA R24, P1, R7, R188.reuse, 0x2 ;  /* 0x000000bc07187211 */ /* 0x080fe400078210ff */
[----:B------:R-:W-:Y:S01]  /*5970*/  LEA R6, P0, R6, R188, 0x2 ;  /* 0x000000bc06067211 */ /* 0x000fe200078010ff */
[----:B------:R-:W-:Y:S01]  /*5980*/  LDSM.16.MT88.4 R20, [R152+0x400] ;  /* 0x000400009814783b */ /* 0x000fe20000004200 */
[-C--:B------:R-:W-:Y:S02]  /*5990*/  LEA.HI.X.SX32 R25, R16, R189.reuse, 0x2, P1 ;  /* 0x000000bd10197211 */ /* 0x080fe400008f16ff */
[-C--:B------:R-:W-:Y:S02]  /*59a0*/  LEA.HI.X.SX32 R7, R4, R189.reuse, 0x2, P0 ;  /* 0x000000bd04077211 */ /* 0x080fe400000f16ff */
[----:B------:R-:W-:Y:S01]  /*59b0*/  PLOP3.LUT P1, PT, PT, PT, UP0, 0x80, 0x0 ;  /* 0x000000000000781c */ /* 0x000fe20003f2f008 */
[----:B------:R-:W-:Y:S01]  /*59c0*/  @UP3 UIADD3 UR22, UP0, UR22, -0x200, URZ ;  /* 0xfffffe0016163890 */ /* 0x000fe2000ff1e03f */
[----:B------:R-:W-:Y:S03]  /*59d0*/  PLOP3.LUT P0, PT, PT, PT, UP2, 0x80, 0x0 ;  /* 0x000000000000781c */ /* 0x000fe60003f0f028 */
[----:B------:R-:W-:Y:S01]  /*59e0*/  @UP3 UIADD3.X UR7, UR7, -0x1, URZ, UP0, !UPT ;  /* 0xffffffff07073890 */ /* 0x000fe200087fe43f */
[----:B-1----:R-:W-:Y:S02]  /*59f0*/  LEA.HI.X.SX32 R19, R8, R189, 0x2, P2 ;  /* 0x000000bd08137211 */ /* 0x002fe400010f16ff */
[----:B------:R-:W-:Y:S04]  /*5a00*/  LDSM.16.MT88.4 R8, [R152] ;  /* 0x000000009808783b */ /* 0x000fe80000004200 */
[----:B------:R-:W-:Y:S04]  /*5a10*/  REDG.E.ADD.F32.FTZ.RN.STRONG.GPU desc[UR36][R18.64], R13 ;  /* 0x0000000d120079a6 */ /* 0x000fe8000c10f3a4 */
[----:B------:R-:W-:Y:S04]  /*5a20*/  REDG.E.ADD.F32.FTZ.RN.STRONG.GPU desc[UR36][R24.64], R14 ;  /* 0x0000000e180079a6 */ /* 0x000fe8000c10f3a4 */
[----:B------:R-:W-:Y:S04]  /*5a30*/  REDG.E.ADD.F32.FTZ.RN.STRONG.GPU desc[UR36][R6.64], R15 ;  /* 0x0000000f060079a6 */ /* 0x000fe8000c10f3a4 */
[----:B------:R-:W1:Y:S04]  /*5a40*/  LDSM.16.MT88.4 R4, [R156+0x8000] ;  /* 0x008000009c04783b */ /* 0x000e680000004200 */
[----:B------:R-:W2:Y:S04]  /*5a50*/  LDSM.16.MT88.4 R12, [R156+0xc000] ;  /* 0x00c000009c0c783b */ /* 0x000ea80000004200 */
[----:B------:R-:W3:Y:S04]  /*5a60*/  LDSM.16.MT88.4 R16, [R156+0x8800] ;  /* 0x008800009c10783b */ /* 0x000ee80000004200 */
[----:B------:R-:W4:Y:S01]  /*5a70*/  LDSM.16.MT88.4 R24, [R156+0xc800] ;  /* 0x00c800009c18783b */ /* 0x000f220000004200 */
        /* <DEDUP_REMOVED lines=40> */
[----:B------:R-:W4:Y:S05]  /*5d00*/  LDSM.16.MT88.4 R16, [R156+0xf800] ;  /* 0x00f800009c10783b */ /* 0x000f2a0000004200 */
[-C--:B-1----:R-:W-:Y:S06]  /*5d10*/  HMMA.16816.F32.BF16 R84, R12, R24.reuse, R84 ;  /* 0x000000180c54723c */ /* 0x082fec0000041854 */
[C---:B--2---:R-:W-:Y:S06]  /*5d20*/  HMMA.16816.F32.BF16 R88, R4.reuse, R24, R88 ;  /* 0x000000180458723c */ /* 0x044fec0000041858 */
[-C--:B------:R-:W-:Y:S06]  /*5d30*/  HMMA.16816.F32.BF16 R92, R4, R26.reuse, R92 ;  /* 0x0000001a045c723c */ /* 0x080fec000004185c */
[----:B------:R-:W-:Y:S05]  /*5d40*/  HMMA.16816.F32.BF16 R96, R12, R26, R96 ;  /* 0x0000001a0c60723c */ /* 0x000fea0000041860 */
[C---:B------:R-:W-:Y:S01]  /*5d50*/  VIADD R4, R152.reuse, 0xffffe000 ;  /* 0xffffe00098047836 */ /* 0x040fe20000000000 */
[-C--:B---3--:R-:W-:Y:S05]  /*5d60*/  HMMA.16816.F32.BF16 R84, R8, R20.reuse, R84 ;  /* 0x000000140854723c */ /* 0x088fea0000041854 */
[----:B------:R-:W-:Y:S01]  /*5d70*/  @P1 VIADD R4, R152, 0x2000 ;  /* 0x0000200098041836 */ /* 0x000fe20000000000 */
[C---:B----4-:R-:W-:Y:S05]  /*5d80*/  HMMA.16816.F32.BF16 R88, R16.reuse, R20, R88 ;  /* 0x000000141058723c */ /* 0x050fea0000041858 */
[----:B------:R-:W-:Y:S01]  /*5d90*/  IMAD.MOV.U32 R152, RZ, RZ, R4 ;  /* 0x000000ffff987224 */ /* 0x000fe200078e0004 */
[-C--:B------:R-:W-:Y:S06]  /*5da0*/  HMMA.16816.F32.BF16 R92, R16, R22.reuse, R92 ;  /* 0x00000016105c723c */ /* 0x080fec000004185c */
[----:B------:R-:W-:Y:S01]  /*5db0*/  HMMA.16816.F32.BF16 R96, R8, R22, R96 ;  /* 0x000000160860723c */ /* 0x000fe20000041860 */
[----:B------:R-:W-:Y:S11]  /*5dc0*/  @!UPT UIADD3 URZ, URZ, URZ, URZ ;  /* 0x0000003f3f3ff290 */ /* 0x000ff6000fffe03f */
[----:B------:R-:W-:Y:S01]  /*5dd0*/  @!UPT UIADD3 URZ, URZ, URZ, URZ ;  /* 0x0000003f3f3ff290 */ /* 0x000fe2000fffe03f */
[----:B------:R-:W-:Y:S11]  /*5de0*/  @P0 BRA `(.L_x_52) ;  /* 0xffffffc400200947 */ /* 0x000ff6000383ffff */
.L_x_49:
[----:B------:R-:W-:Y:S01]  /*5df0*/  @!UPT UIADD3 URZ, URZ, URZ, URZ ;  /* 0x0000003f3f3ff290 */ /* 0x000fe2000fffe03f */
[----:B------:R-:W3:Y:S01]  /*5e00*/  S2R R4, SR_TID.X ;  /* 0x0000000000047919 */ /* 0x000ee20000002100 */
[----:B------:R-:W-:Y:S01]  /*5e10*/  ULDC UR4, c[0x0][0x390] ;  /* 0x0000e40000047ab9 */ /* 0x000fe20000000800 */
[----:B------:R-:W4:Y:S01]  /*5e20*/  LDC.64 R6, c[0x0][0x438] ;  /* 0x00010e00ff067b82 */ /* 0x000f220000000a00 */
        /* <DEDUP_REMOVED lines=18> */
[----:B------:R-:W-:-:S02]  /*5f50*/  F2FP.BF16.F32.PACK_AB R86, R87, R86 ;  /* 0x000000565756723e */ /* 0x000fc400000010ff */
[----:B------:R-:W-:Y:S02]  /*5f60*/  F2FP.BF16.F32.PACK_AB R96, R97, R96 ;  /* 0x000000606160723e */ /* 0x000fe400000010ff */
[----:B------:R-:W-:-:S03]  /*5f70*/  F2FP.BF16.F32.PACK_AB R98, R99, R98 ;  /* 0x000000626362723e */ /* 0x000fc600000010ff */
[----:B------:R-:W1:Y:S01]  /*5f80*/  LDC.64 R8, c[0x0][0x450] ;  /* 0x00011400ff087b82 */ /* 0x000e620000000a00 */
[----:B------:R-:W-:Y:S01]  /*5f90*/  F2FP.BF16.F32.PACK_AB R88, R89, R88 ;  /* 0x000000585958723e */ /* 0x000fe200000010ff */
[----:B----4-:R-:W-:Y:S01]  /*5fa0*/  IMAD R15, R6, UR15, RZ ;  /* 0x0000000f060f7c24 */ /* 0x010fe2000f8e02ff */
[----:B------:R-:W-:Y:S01]  /*5fb0*/  F2FP.BF16.F32.PACK_AB R90, R91, R90 ;  /* 0x0000005a5b5a723e */ /* 0x000fe200000010ff */
[----:B------:R-:W-:Y:S01]  /*5fc0*/  ULDC.64 UR8, c[0x0][0x3f0] ;  /* 0x0000fc0000087ab9 */ /* 0x000fe20000000a00 */
[----:B------:R-:W-:Y:S01]  /*5fd0*/  F2FP.BF16.F32.PACK_AB R92, R93, R92 ;  /* 0x0000005c5d5c723e */ /* 0x000fe200000010ff */
[----:B------:R-:W-:Y:S01]  /*5fe0*/  IMAD R7, R7, UR10, R15 ;  /* 0x0000000a07077c24 */ /* 0x000fe2000f8e020f */
[----:B---3--:R-:W-:Y:S01]  /*5ff0*/  SHF.R.S32.HI R14, RZ, 0x1f, R4 ;  /* 0x0000001fff0e7819 */ /* 0x008fe20000011404 */
[----:B------:R-:W3:Y:S01]  /*6000*/  LDC.64 R12, c[0x0][0x468] ;  /* 0x00011a00ff0c7b82 */ /* 0x000ee20000000a00 */
[----:B------:R-:W-:Y:S01]  /*6010*/  F2FP.BF16.F32.PACK_AB R94, R95, R94 ;  /* 0x0000005e5f5e723e */ /* 0x000fe200000010ff */
[----:B------:R-:W-:Y:S01]  /*6020*/  ULDC.64 UR6, c[0x0][0x3f8] ;  /* 0x0000fe0000067ab9 */ /* 0x000fe20000000a00 */
[----:B------:R-:W-:-:S02]  /*6030*/  LEA.HI R14, R14, R4, RZ, 0x2 ;  /* 0x000000040e0e7211 */ /* 0x000fc400078f10ff */
[----:B------:R-:W-:Y:S02]  /*6040*/  F2FP.BF16.F32.PACK_AB R68, R69, R68 ;  /* 0x000000444544723e */ /* 0x000fe400000010ff */
[----:B------:R-:W-:Y:S01]  /*6050*/  LOP3.LUT R5, R14, 0xfffffffc, RZ, 0xc0, !PT ;  /* 0xfffffffc0e057812 */ /* 0x000fe200078ec0ff */
[----:B--2---:R-:W2:Y:S01]  /*6060*/  LDC.64 R10, c[0x0][0x440] ;  /* 0x00011000ff0a7b82 */ /* 0x004ea20000000a00 */
[----:B------:R-:W-:Y:S01]  /*6070*/  F2FP.BF16.F32.PACK_AB R70, R71, R70 ;  /* 0x000000464746723e */ /* 0x000fe200000010ff */
[----:B------:R-:W-:Y:S01]  /*6080*/  STS [R172], R84 ;  /* 0x00000054ac007388 */ /* 0x000fe20000000800 */
[----:B------:R-:W-:Y:S02]  /*6090*/  IADD3 R4, -R5, R4, RZ ;  /* 0x0000000405047210 */ /* 0x000fe40007ffe1ff */
[----:B------:R-:W-:Y:S01]  /*60a0*/  F2FP.BF16.F32.PACK_AB R80, R81, R80 ;  /* 0x000000505150723e */ /* 0x000fe200000010ff */
[----:B------:R-:W-:Y:S01]  /*60b0*/  STS [R172+0x200], R86 ;  /* 0x00020056ac007388 */ /* 0x000fe20000000800 */
[----:B------:R-:W-:-:S02]  /*60c0*/  F2FP.BF16.F32.PACK_AB R82, R83, R82 ;  /* 0x000000525352723e */ /* 0x000fc400000010ff */
[----:B------:R-:W-:Y:S01]  /*60d0*/  F2FP.BF16.F32.PACK_AB R72, R73, R72 ;  /* 0x000000484948723e */ /* 0x000fe200000010ff */
[----:B------:R-:W-:Y:S01]  /*60e0*/  STS [R171], R96 ;  /* 0x00000060ab007388 */ /* 0x000fe20000000800 */
[----:B------:R-:W-:Y:S02]  /*60f0*/  F2FP.BF16.F32.PACK_AB R74, R75, R74 ;  /* 0x0000004a4b4a723e */ /* 0x000fe400000010ff */
[----:B------:R-:W-:Y:S01]  /*6100*/  F2FP.BF16.F32.PACK_AB R76, R77, R76 ;  /* 0x0000004c4d4c723e */ /* 0x000fe200000010ff */
[----:B------:R-:W-:Y:S01]  /*6110*/  STS [R171+0x200], R98 ;  /* 0x00020062ab007388 */ /* 0x000fe20000000800 */
[----:B------:R-:W-:Y:S01]  /*6120*/  F2FP.BF16.F32.PACK_AB R78, R79, R78 ;  /* 0x0000004e4f4e723e */ /* 0x000fe200000010ff */
[----:B---3--:R-:W-:Y:S01]  /*6130*/  IMAD R28, R12, UR16, RZ ;  /* 0x000000100c1c7c24 */ /* 0x008fe2000f8e02ff */
[----:B------:R-:W-:Y:S01]  /*6140*/  SHF.L.U32 R16, R4, 0x3, RZ ;  /* 0x0000000304107819 */ /* 0x000fe200000006ff */
[----:B------:R-:W-:Y:S01]  /*6150*/  STS [R172+0x1000], R88 ;  /* 0x00100058ac007388 */ /* 0x000fe20000000800 */
[----:B------:R-:W3:Y:S01]  /*6160*/  LDC.64 R4, c[0x0][0x458] ;  /* 0x00011600ff047b82 */ /* 0x000ee20000000a00 */
[----:B------:R-:W-:Y:S01]  /*6170*/  SHF.R.S32.HI R14, RZ, 0x2, R14 ;  /* 0x00000002ff0e7819 */ /* 0x000fe2000001140e */
[----:B------:R-:W-:Y:S01]  /*6180*/  IMAD R28, R13, UR11, R28 ;  /* 0x0000000b0d1c7c24 */ /* 0x000fe2000f8e021c */
[----:B------:R-:W-:Y:S01]  /*6190*/  STS [R172+0x1200], R90 ;  /* 0x0012005aac007388 */ /* 0x000fe20000000800 */
[----:B------:R-:W-:Y:S01]  /*61a0*/  SHF.R.S32.HI R17, RZ, 0x1f, R16 ;  /* 0x0000001fff117819 */ /* 0x000fe20000011410 */
[----:B--2---:R-:W-:Y:S01]  /*61b0*/  IMAD R29, R10, UR15, RZ ;  /* 0x0000000f0a1d7c24 */ /* 0x004fe2000f8e02ff */
[----:B------:R-:W-:Y:S01]  /*61c0*/  SHF.R.S32.HI R15, RZ, 0x1f, R14 ;  /* 0x0000001fff0f7819 */ /* 0x000fe2000001140e */
[----:B------:R-:W-:Y:S01]  /*61d0*/  STS [R171+0x1000], R92 ;  /* 0x0010005cab007388 */ /* 0x000fe20000000800 */
[----:B-1----:R-:W-:-:S03]  /*61e0*/  IMAD.WIDE.U32 R30, R14, R8, RZ ;  /* 0x000000080e1e7225 */ /* 0x002fc600078e00ff */
[----:B------:R-:W-:Y:S01]  /*61f0*/  STS [R171+0x1200], R94 ;  /* 0x0012005eab007388 */ /* 0x000fe20000000800 */
[----:B------:R-:W-:-:S03]  /*6200*/  IMAD.WIDE.U32 R34, R6, UR10, R16 ;  /* 0x0000000a06227c25 */ /* 0x000fc6000f8e0010 */
[----:B------:R-:W-:Y:S01]  /*6210*/  STS [R172+0x2000], R68 ;  /* 0x00200044ac007388 */ /* 0x000fe20000000800 */
[----:B------:R-:W-:Y:S01]  /*6220*/  IMAD R18, R15, R8, RZ ;  /* 0x000000080f127224 */ /* 0x000fe200078e02ff */
[----:B------:R-:W-:Y:S01]  /*6230*/  IADD3 R35, R35, R7, RZ ;  /* 0x0000000723237210 */ /* 0x000fe20007ffe0ff */
[----:B------:R-:W-:Y:S01]  /*6240*/  IMAD R29, R11, UR10, R29 ;  /* 0x0000000a0b1d7c24 */ /* 0x000fe2000f8e021d */
[----:B------:R-:W-:Y:S01]  /*6250*/  STS [R172+0x2200], R70 ;  /* 0x00220046ac007388 */ /* 0x000fe20000000800 */
[----:B------:R-:W1:Y:S01]  /*6260*/  LDC.64 R6, c[0x0][0x470] ;  /* 0x00011c00ff067b82 */ /* 0x000e620000000a00 */
[----:B------:R-:W-:Y:S02]  /*6270*/  IMAD R18, R14, R9, R18 ;  /* 0x000000090e127224 */ /* 0x000fe400078e0212 */
[----:B------:R-:W-:Y:S01]  /*6280*/  STS [R171+0x2000], R80 ;  /* 0x00200050ab007388 */ /* 0x000fe20000000800 */
[----:B------:R-:W-:Y:S01]  /*6290*/  IMAD.WIDE.U32 R34, R12, UR11, R34 ;  /* 0x0000000b0c227c25 */ /* 0x000fe2000f8e0022 */
[----:B------:R-:W-:-:S02]  /*62a0*/  LEA R12, R162, UR5, 0x1 ;  /* 0x00000005a20c7c11 */ /* 0x000fc4000f8e08ff */
[----:B------:R-:W-:Y:S01]  /*62b0*/  STS [R171+0x2200], R82 ;  /* 0x00220052ab007388 */ /* 0x000fe20000000800 */
[----:B---3--:R-:W-:Y:S01]  /*62c0*/  IMAD R15, R15, R4, RZ ;  /* 0x000000040f0f7224 */ /* 0x008fe200078e02ff */
[----:B------:R-:W-:Y:S01]  /*62d0*/  IADD3 R31, R31, R18, RZ ;  /* 0x000000121f1f7210 */ /* 0x000fe20007ffe0ff */
[----:B------:R-:W-:Y:S01]  /*62e0*/  IMAD.WIDE.U32 R36, R10, UR10, R16 ;  /* 0x0000000a0a247c25 */ /* 0x000fe2000f8e0010 */
[----:B------:R-:W-:Y:S01]  /*62f0*/  STS [R172+0x3000], R72 ;  /* 0x00300048ac007388 */ /* 0x000fe20000000800 */
[----:B------:R-:W-:Y:S02]  /*6300*/  IADD3 R28, R35, R28, RZ ;  /* 0x0000001c231c7210 */ /* 0x000fe40007ffe0ff */
[C---:B------:R-:W-:Y:S01]  /*6310*/  IMAD R11, R14.reuse, R5, R15 ;  /* 0x000000050e0b7224 */ /* 0x040fe200078e020f */
[----:B------:R-:W-:Y:S01]  /*6320*/  STS [R172+0x3200], R74 ;  /* 0x0032004aac007388 */ /* 0x000fe20000000800 */
[----:B------:R-:W-:Y:S01]  /*6330*/  IMAD.WIDE.U32 R32, R14, R4, RZ ;  /* 0x000000040e207225 */ /* 0x000fe200078e00ff */
[----:B------:R-:W-:-:S02]  /*6340*/  IADD3 R37, R37, R29, RZ ;  /* 0x0000001d25257210 */ /* 0x000fc40007ffe0ff */
[----:B------:R-:W-:Y:S01]  /*6350*/  STS [R171+0x3000], R76 ;  /* 0x0030004cab007388 */ /* 0x000fe20000000800 */
[C---:B------:R-:W-:Y:S01]  /*6360*/  IMAD.WIDE.U32 R30, R8.reuse, UR20, R30 ;  /* 0x00000014081e7c25 */ /* 0x040fe2000f8e001e */
[----:B------:R-:W-:Y:S02]  /*6370*/  IADD3 R33, R33, R11, RZ ;  /* 0x0000000b21217210 */ /* 0x000fe40007ffe0ff */
[----:B------:R-:W-:Y:S01]  /*6380*/  STS [R171+0x3200], R78 ;  /* 0x0032004eab007388 */ /* 0x000fe20000000800 */
[----:B------:R-:W-:Y:S01]  /*6390*/  IMAD R11, R8, UR19, RZ ;  /* 0x00000013080b7c24 */ /* 0x000fe2000f8e02ff */
[----:B------:R-:W-:Y:S01]  /*63a0*/  BAR.SYNC.DEFER_BLOCKING 0x0 ;  /* 0x0000000000007b1d */ /* 0x000fe20000010000 */
[----:B-1----:R-:W-:Y:S01]  /*63b0*/  IMAD R10, R6, UR16, RZ ;  /* 0x00000010060a7c24 */ /* 0x002fe2000f8e02ff */
[----:B------:R-:W-:Y:S01]  /*63c0*/  IADD3 R29, P0, R34, R30, RZ ;  /* 0x0000001e221d7210 */ /* 0x000fe20007f1e0ff */
[----:B------:R-:W-:Y:S02]  /*63d0*/  IMAD R11, R9, UR20, R11 ;  /* 0x00000014090b7c24 */ /* 0x000fe4000f8e020b */
[----:B------:R-:W-:-:S03]  /*63e0*/  IMAD.WIDE.U32 R36, R6, UR11, R36 ;  /* 0x0000000b06247c25 */ /* 0x000fc6000f8e0024 */
[----:B------:R-:W-:Y:S01]  /*63f0*/  IADD3.X R11, R28, R31, R11, P0, !PT ;  /* 0x0000001f1c0b7210 */ /* 0x000fe200007fe40b */
[----:B------:R-:W-:Y:S01]  /*6400*/  IMAD R7, R7, UR11, R10 ;  /* 0x0000000b07077c24 */ /* 0x000fe2000f8e020a */
[----:B------:R-:W-:Y:S01]  /*6410*/  LEA R28, P1, R29, UR8, 0x1 ;  /* 0x000000081d1c7c11 */ /* 0x000fe2000f8208ff */
[C---:B------:R-:W-:Y:S02]  /*6420*/  IMAD R6, R4.reuse, UR19, RZ ;  /* 0x0000001304067c24 */ /* 0x040fe4000f8e02ff */
[----:B------:R-:W-:Y:S01]  /*6430*/  IMAD.WIDE.U32 R32, R4, UR20, R32 ;  /* 0x0000001404207c25 */ /* 0x000fe2000f8e0020 */
[----:B------:R-:W-:Y:S02]  /*6440*/  IADD3 R7, R37, R7, RZ ;  /* 0x0000000725077210 */ /* 0x000fe40007ffe0ff */
[----:B------:R-:W-:Y:S01]  /*6450*/  LEA.HI.X R29, R29, UR9, R11, 0x1, P1 ;  /* 0x000000091d1d7c11 */ /* 0x000fe200088f0c0b */
[----:B------:R-:W-:Y:S01]  /*6460*/  IMAD R6, R5, UR20, R6 ;  /* 0x0000001405067c24 */ /* 0x000fe2000f8e0206 */
[----:B------:R-:W-:-:S02]  /*6470*/  IADD3 R10, P0, R36, R32, RZ ;  /* 0x00000020240a7210 */ /* 0x000fc40007f1e0ff */
[----:B------:R-:W-:Y:S02]  /*6480*/  LEA R32, P1, R8, R28, 0x7 ;  /* 0x0000001c08207211 */ /* 0x000fe400078238ff */
[----:B------:R-:W-:Y:S01]  /*6490*/  IADD3.X R6, R7, R33, R6, P0, !PT ;  /* 0x0000002107067210 */ /* 0x000fe200007fe406 */
[----:B------:R-:W1:Y:S01]  /*64a0*/  LDS.128 R24, [R12+0x6000] ;  /* 0x006000000c187984 */ /* 0x000e620000000c00 */
[----:B------:R-:W-:Y:S02]  /*64b0*/  LEA R30, P0, R10, UR6, 0x1 ;  /* 0x000000060a1e7c11 */ /* 0x000fe4000f8008ff */
[----:B------:R-:W-:Y:S01]  /*64c0*/  LEA.HI.X R33, R8, R29, R9, 0x7, P1 ;  /* 0x0000001d08217211 */ /* 0x000fe200008f3c09 */
[----:B------:R-:W2:Y:S01]  /*64d0*/  LDS.128 R20, [R12+0x7000] ;  /* 0x007000000c147984 */ /* 0x000ea20000000c00 */
[----:B------:R-:W-:Y:S02]  /*64e0*/  LEA.HI.X R31, R10, UR7, R6, 0x1, P0 ;  /* 0x000000070a1f7c11 */ /* 0x000fe400080f0c06 */
[C---:B------:R-:W-:Y:S01]  /*64f0*/  LEA R6, P0, R4.reuse, R30, 0x7 ;  /* 0x0000001e04067211 */ /* 0x040fe200078038ff */
[----:B------:R-:W3:Y:S03]  /*6500*/  LDS.128 R16, [R12+0x8000] ;  /* 0x008000000c107984 */ /* 0x000ee60000000c00 */
[----:B------:R-:W-:Y:S01]  /*6510*/  LEA.HI.X R7, R4, R31, R5, 0x7, P0 ;  /* 0x0000001f04077211 */ /* 0x000fe200000f3c05 */
[----:B------:R-:W4:Y:S04]  /*6520*/  LDS.128 R12, [R12+0x9000] ;  /* 0x009000000c0c7984 */ /* 0x000f280000000c00 */
[----:B-1----:R1:W-:Y:S04]  /*6530*/  STG.E.128 desc[UR36][R28.64], R24 ;  /* 0x000000181c007986 */ /* 0x0023e8000c101d24 */
[----:B--2---:R1:W-:Y:S04]  /*6540*/  STG.E.128 desc[UR36][R32.64], R20 ;  /* 0x0000001420007986 */ /* 0x0043e8000c101d24 */
[----:B---3--:R1:W-:Y:S04]  /*6550*/  STG.E.128 desc[UR36][R30.64], R16 ;  /* 0x000000101e007986 */ /* 0x0083e8000c101d24 */
[----:B----4-:R1:W-:Y:S02]  /*6560*/  STG.E.128 desc[UR36][R6.64], R12 ;  /* 0x0000000c06007986 */ /* 0x0103e4000c101d24 */
.L_x_46:
        /* <DEDUP_REMOVED lines=11> */
.L_x_53:
[----:B------:R-:W-:Y:S05]  /*6620*/  EXIT ;  /* 0x000000000000794d */ /* 0x000fea0003800000 */
.L_x_55:
        /* <DEDUP_REMOVED lines=13> */
.L_x_689:


//--------------------- .text._ZN5flash44flash_bwd_dq_dk_dv_loop_seqk_parallel_kernelI23Flash_bwd_kernel_traitsILi32ELi128ELi128ELi8ELi4ELi4ELi4ELb1ELb0EN7cutlass10bfloat16_tE19Flash_kernel_traitsILi32ELi128ELi128ELi8ES3_EELb0ELb1ELb0ELb0ELb0ELb1ELb0EEEvNS_16Flash_bwd_paramsE --------------------------
	.section	.text._ZN5flash44flash_bwd_dq_dk_dv_loop_seqk_parallel_kernelI23Flash_bwd_kernel_traitsILi32ELi128ELi128ELi8ELi4ELi4ELi4ELb1ELb0EN7cutlass10bfloat16_tE19Flash_kernel_traitsILi32ELi128ELi128ELi8ES3_EELb0ELb1ELb0ELb0ELb0ELb1ELb0EEEvNS_16Flash_bwd_paramsE,"ax",@progbits
	.align	128
        .global         _ZN5flash44flash_bwd_dq_dk_dv_loop_seqk_parallel_kernelI23Flash_bwd_kernel_traitsILi32ELi128ELi128ELi8ELi4ELi4ELi4ELb1ELb0EN7cutlass10bfloat16_tE19Flash_kernel_traitsILi32ELi128ELi128ELi8ES3_EELb0ELb1ELb0ELb0ELb0ELb1ELb0EEEvNS_16Flash_bwd_paramsE
        .type           _ZN5flash44flash_bwd_dq_dk_dv_loop_seqk_parallel_kernelI23Flash_bwd_kernel_traitsILi32ELi128ELi128ELi8ELi4ELi4ELi4ELb1ELb0EN7cutlass10bfloat16_tE19Flash_kernel_traitsILi32ELi128ELi128ELi8ES3_EELb0ELb1ELb0ELb0ELb0ELb1ELb0EEEvNS_16Flash_bwd_paramsE,@function
        .size           _ZN5flash44flash_bwd_dq_dk_dv_loop_seqk_parallel_kernelI23Flash_bwd_kernel_traitsILi32ELi128ELi128ELi8ELi4ELi4ELi4ELb1ELb0EN7cutlass10bfloat16_tE19Flash_kernel_traitsILi32ELi128ELi128ELi8ES3_EELb0ELb1ELb0ELb0ELb0ELb1ELb0EEEvNS_16Flash_bwd_paramsE,(.L_x_690 - _ZN5flash44flash_bwd_dq_dk_dv_loop_seqk_parallel_kernelI23Flash_bwd_kernel_traitsILi32ELi128ELi128ELi8ELi4ELi4ELi4ELb1ELb0EN7cutlass10bfloat16_tE19Flash_kernel_traitsILi32ELi128ELi128ELi8ES3_EELb0ELb1ELb0ELb0ELb0ELb1ELb0EEEvNS_16Flash_bwd_paramsE)
        .other          _ZN5flash44flash_bwd_dq_dk_dv_loop_seqk_parallel_kernelI23Flash_bwd_kernel_traitsILi32ELi128ELi128ELi8ELi4ELi4ELi4ELb1ELb0EN7cutlass10bfloat16_tE19Flash_kernel_traitsILi32ELi128ELi128ELi8ES3_EELb0ELb1ELb0ELb0ELb0ELb1ELb0EEEvNS_16Flash_bwd_paramsE,@"STO_CUDA_ENTRY STV_DEFAULT"
_ZN5flash44flash_bwd_dq_dk_dv_loop_seqk_parallel_kernelI23Flash_bwd_kernel_traitsILi32ELi128ELi128ELi8ELi4ELi4ELi4ELb1ELb0EN7cutlass10bfloat16_tE19Flash_kernel_traitsILi32ELi128ELi128ELi8ES3_EELb0ELb1ELb0ELb0ELb0ELb1ELb0EEEvNS_16Flash_bwd_paramsE:
.text._ZN5flash44flash_bwd_dq_dk_dv_loop_seqk_parallel_kernelI23Flash_bwd_kernel_traitsILi32ELi128ELi128ELi8ELi4ELi4ELi4ELb1ELb0EN7cutlass10bfloat16_tE19Flash_kernel_traitsILi32ELi128ELi128ELi8ES3_EELb0ELb1ELb0ELb0ELb0ELb1ELb0EEEvNS_16Flash_bwd_paramsE:
        /* <DEDUP_REMOVED lines=13> */
[----:B------:R-:W-:Y:S01]  /*00d0*/  IMAD.MOV.U32 R203, RZ, RZ, -0x10 ;  /* 0xfffffff0ffcb7424 */ /* 0x000fe200078e00ff */
[----:B------:R-:W-:Y:S01]  /*00e0*/  ULDC.64 UR8, c[0x0][0x208] ;  /* 0x0000820000087ab9 */ /* 0x000fe20000000a00 */
[----:B------:R-:W-:Y:S02]  /*00f0*/  IMAD.MOV.U32 R155, RZ, RZ, 0x20 ;  /* 0x00000020ff9b7424 */ /* 0x000fe400078e00ff */
[----:B------:R-:W-:Y:S02]  /*0100*/  IMAD.MOV.U32 R152, RZ, RZ, 0x40 ;  /* 0x00000040ff987424 */ /* 0x000fe400078e00ff */
[----:B------:R-:W3:Y:S08]  /*0110*/  S2UR UR59, SR_CTAID.Z ;  /* 0x00000000003b79c3 */ /* 0x000ef00000002700 */
[----:B------:R-:W4:Y:S01]  /*0120*/  S2UR UR50, SR_CTAID.Y ;  /* 0x00000000003279c3 */ /* 0x000f220000002600 */
[----:B--2---:R-:W-:Y:S01]  /*0130*/  ULEA UR4, UR4, UR5, 0x18 ;  /* 0x0000000504047291 */ /* 0x004fe2000f8ec03f */
[----:B-1----:R-:W-:Y:S01]  /*0140*/  SHF.R.S32.HI R11, RZ, 0x1f, R20 ;  /* 0x0000001fff0b7819 */ /* 0x002fe20000011414 */
[----:B---3--:R-:W-:Y:S01]  /*0150*/  USHF.R.S32.HI UR5, URZ, 0x1f, UR59 ;  /* 0x0000001f3f057899 */ /* 0x008fe2000801143b */
[----:B------:R-:W-:-:S02]  /*0160*/  IMAD.SHL.U32 R247, R20, 0x2, RZ ;  /* 0x0000000214f77824 */ /* 0x000fc400078e00ff */
[CC--:B------:R-:W-:Y:S02]  /*0170*/  LEA.HI R3, R11.reuse, R20.reuse, RZ, 0x2 ;  /* 0x000000140b037211 */ /* 0x0c0fe400078f10ff */
[----:B------:R-:W-:Y:S02]  /*0180*/  LEA.HI R10, R11, R20, RZ, 0x5 ;  /* 0x000000140b0a7211 */ /* 0x000fe400078f28ff */
[--C-:B------:R-:W-:Y:S01]  /*0190*/  SHF.R.S32.HI R4, RZ, 0x2, R3.reuse ;  /* 0x00000002ff047819 */ /* 0x100fe20000011403 */
[----:B----4-:R-:W-:Y:S01]  /*01a0*/  USHF.L.U32 UR6, UR50, 0x7, URZ ;  /* 0x0000000732067899 */ /* 0x010fe2000800063f */
[----:B------:R-:W-:Y:S02]  /*01b0*/  SHF.R.S32.HI R0, RZ, 0x1f, R3 ;  /* 0x0000001fff007819 */ /* 0x000fe40000011403 */
[-C--:B------:R-:W-:Y:S02]  /*01c0*/  LEA.HI R2, R3, R4.reuse, RZ, 0x1 ;  /* 0x0000000403027211 */ /* 0x080fe400078f08ff */
[----:B------:R-:W-:-:S02]  /*01d0*/  LEA.HI R0, R0, R4, RZ, 0x3 ;  /* 0x0000000400007211 */ /* 0x000fc400078f18ff */
[----:B------:R-:W-:Y:S02]  /*01e0*/  LOP3.LUT R2, R2, 0x7fffffe, RZ, 0xc0, !PT ;  /* 0x07fffffe02027812 */ /* 0x000fe400078ec0ff */
[----:B------:R-:W-:Y:S02]  /*01f0*/  LOP3.LUT R0, R0, 0xfffffff8, RZ, 0xc0, !PT ;  /* 0xfffffff800007812 */ /* 0x000fe400078ec0ff */
[----:B------:R-:W-:Y:S01]  /*0200*/  LOP3.LUT R5, R10, 0xffffffe0, RZ, 0xc0, !PT ;  /* 0xffffffe00a057812 */ /* 0x000fe200078ec0ff */
[C---:B------:R-:W-:Y:S01]  /*0210*/  IMAD.IADD R9, R4.reuse, 0x1, -R2 ;  /* 0x0000000104097824 */ /* 0x040fe200078e0a02 */
[CC--:B------:R-:W-:Y:S01]  /*0220*/  LEA.HI R21, R11.reuse, R20.reuse, RZ, 0x3 ;  /* 0x000000140b157211 */ /* 0x0c0fe200078f18ff */
[----:B------:R-:W-:Y:S01]  /*0230*/  IMAD.IADD R7, R4, 0x1, -R0 ;  /* 0x0000000104077824 */ /* 0x000fe200078e0a00 */
[----:B------:R-:W-:Y:S01]  /*0240*/  LEA.HI R6, R11, R20, RZ, 0x4 ;  /* 0x000000140b067211 */ /* 0x000fe200078f20ff */
[----:B------:R-:W-:Y:S01]  /*0250*/  IMAD.IADD R0, R20, 0x1, -R5 ;  /* 0x0000000114007824 */ /* 0x000fe200078e0a05 */
[----:B------:R-:W-:-:S02]  /*0260*/  SHF.R.S32.HI R2, RZ, 0x3, R21 ;  /* 0x00000003ff027819 */ /* 0x000fc40000011415 */
[----:B------:R-:W-:Y:S02]  /*0270*/  LOP3.LUT R3, R3, 0xfffffffc, RZ, 0xc0, !PT ;  /* 0xfffffffc03037812 */ /* 0x000fe400078ec0ff */
[----:B------:R-:W-:Y:S01]  /*0280*/  SHF.R.S32.HI R8, RZ, 0x4, R6 ;  /* 0x00000004ff087819 */ /* 0x000fe20000011406 */
[----:B------:R-:W-:Y:S01]  /*0290*/  IMAD.SHL.U32 R2, R2, 0x40, RZ ;  /* 0x0000004002027824 */ /* 0x000fe200078e00ff */
[----:B------:R-:W-:Y:S01]  /*02a0*/  SHF.R.S32.HI R4, RZ, 0x1f, R0 ;  /* 0x0000001fff047819 */ /* 0x000fe20000011400 */
[----:B------:R-:W-:Y:S01]  /*02b0*/  IMAD.IADD R13, R20, 0x1, -R3 ;  /* 0x00000001140d7824 */ /* 0x000fe200078e0a03 */
[----:B------:R-:W-:Y:S02]  /*02c0*/  LEA.HI R3, R6, R8, RZ, 0x1 ;  /* 0x0000000806037211 */ /* 0x000fe400078f08ff */
[----:B------:R-:W-:Y:S01]  /*02d0*/  LEA.HI R248, R4, R0, RZ, 0x2 ;  /* 0x0000000004f87211 */ /* 0x000fe200078f10ff */
[----:B------:R-:W-:Y:S01]  /*02e0*/  IMAD.SHL.U32 R5, R13, 0x8, RZ ;  /* 0x000000080d057824 */ /* 0x000fe200078e00ff */
[----:B------:R-:W-:-:S02]  /*02f0*/  LOP3.LUT R0, R2, 0xc0, RZ, 0xc0, !PT ;  /* 0x000000c002007812 */ /* 0x000fc400078ec0ff */
[----:B------:R-:W-:Y:S02]  /*0300*/  LOP3.LUT R2, R3, 0xfffffffe, RZ, 0xc0, !PT ;  /* 0xfffffffe03027812 */ /* 0x000fe400078ec0ff */
[----:B------:R-:W-:Y:S02]  /*0310*/  LOP3.LUT R5, R0, 0x18, R5, 0xf8, !PT ;  /* 0x0000001800057812 */ /* 0x000fe400078ef805 */
[----:B------:R-:W-:Y:S01]  /*0320*/  SHF.R.U32.HI R0, RZ, 0x3, R0 ;  /* 0x00000003ff007819 */ /* 0x000fe20000011600 */
[----:B------:R-:W-:Y:S01]  /*0330*/  IMAD.IADD R14, R8, 0x1, -R2 ;  /* 0x00000001080e7824 */ /* 0x000fe200078e0a02 */
[----:B------:R-:W-:Y:S02]  /*0340*/  LOP3.LUT R8, R21, 0xfffffff8, RZ, 0xc0, !PT ;  /* 0xfffffff815087812 */ /* 0x000fe400078ec0ff */
[--C-:B------:R-:W-:Y:S02]  /*0350*/  SHF.R.S32.HI R4, RZ, 0x5, R10.reuse ;  /* 0x00000005ff047819 */ /* 0x100fe4000001140a */
[----:B------:R-:W-:Y:S01]  /*0360*/  SHF.R.S32.HI R3, RZ, 0x1f, R10 ;  /* 0x0000001fff037819 */ /* 0x000fe2000001140a */
[----:B------:R-:W-:Y:S01]  /*0370*/  IMAD.IADD R8, R20, 0x1, -R8 ;  /* 0x0000000114087824 */ /* 0x000fe200078e0a08 */
[----:B------:R-:W-:-:S02]  /*0380*/  LOP3.LUT R246, R5, R0, RZ, 0x3c, !PT ;  /* 0x0000000005f67212 */ /* 0x000fc400078e3cff */
[----:B------:R-:W-:Y:S01]  /*0390*/  LOP3.LUT R0, R6, 0xfffffff0, RZ, 0xc0, !PT ;  /* 0xfffffff006007812 */ /* 0x000fe200078ec0ff */
[----:B------:R-:W-:Y:S01]  /*03a0*/  IMAD R6, R4, 0x8, R9 ;  /* 0x0000000804067824 */ /* 0x000fe200078e0209 */
[----:B------:R-:W-:Y:S02]  /*03b0*/  LEA.HI R2, R3, R4, RZ, 0x2 ;  /* 0x0000000403027211 */ /* 0x000fe400078f10ff */
[----:B------:R-:W-:Y:S01]  /*03c0*/  LEA.HI R10, R8, R8, RZ, 0x1 ;  /* 0x00000008080a7211 */ /* 0x000fe200078f08ff */
[----:B------:R-:W-:Y:S01]  /*03d0*/  IMAD.IADD R0, R20, 0x1, -R0 ;  /* 0x0000000114007824 */ /* 0x000fe200078e0a00 */
[----:B------:R-:W-:Y:S01]  /*03e0*/  LEA.HI R11, R11, R20, RZ, 0x7 ;  /* 0x000000140b0b7211 */ /* 0x000fe200078f38ff */
[----:B------:R-:W-:Y:S01]  /*03f0*/  IMAD.U32 R246, R6, 0x20, R246 ;  /* 0x0000002006f67824 */ /* 0x000fe200078e00f6 */
[----:B------:R-:W-:Y:S02]  /*0400*/  LOP3.LUT R2, R2, 0xfffffffc, RZ, 0xc0, !PT ;  /* 0xfffffffc02027812 */ /* 0x000fe400078ec0ff */
[----:B------:R-:W-:-:S02]  /*0410*/  LOP3.LUT R3, R10, 0x3fffffe, RZ, 0xc0, !PT ;  /* 0x03fffffe0a037812 */ /* 0x000fc400078ec0ff */
[----:B------:R-:W-:Y:S01]  /*0420*/  SHF.R.S32.HI R11, RZ, 0x7, R11 ;  /* 0x00000007ff0b7819 */ /* 0x000fe2000001140b */
[----:B------:R-:W-:Y:S01]  /*0430*/  IMAD.IADD R161, R4, 0x1, -R2 ;  /* 0x0000000104a17824 */ /* 0x000fe200078e0a02 */
[----:B------:R-:W-:Y:S01]  /*0440*/  SHF.R.S32.HI R12, RZ, 0x1f, R0 ;  /* 0x0000001fff0c7819 */ /* 0x000fe20000011400 */
[----:B------:R-:W-:Y:S01]  /*0450*/  IMAD.IADD R4, R8, 0x1, -R3 ;  /* 0x0000000108047824 */ /* 0x000fe200078e0a03 */
[-C--:B------:R-:W-:Y:S01]  /*0460*/  LEA.HI R2, R0, R0.reuse, RZ, 0x1 ;  /* 0x0000000000027211 */ /* 0x080fe200078f08ff */
[----:B------:R-:W-:Y:S01]  /*0470*/  IMAD R3, R11, 0x8, R14 ;  /* 0x000000080b037824 */ /* 0x000fe200078e020e */
[----:B------:R-:W-:Y:S02]  /*0480*/  LEA.HI R12, R12, R0, RZ, 0x3 ;  /* 0x000000000c0c7211 */ /* 0x000fe400078f18ff */
[----:B------:R-:W-:Y:S01]  /*0490*/  SHF.R.S32.HI R9, RZ, 0x1, R2 ;  /* 0x00000001ff097819 */ /* 0x000fe20000011402 */
[----:B------:R-:W-:Y:S01]  /*04a0*/  IMAD R18, R3, 0x8, R4 ;  /* 0x0000000803127824 */ /* 0x000fe200078e0204 */
[----:B------:R-:W-:-:S02]  /*04b0*/  SHF.R.S32.HI R5, RZ, 0x1f, R2 ;  /* 0x0000001fff057819 */ /* 0x000fc40000011402 */
[----:B------:R-:W-:Y:S02]  /*04c0*/  LOP3.LUT R4, R2, 0x7fffffe, RZ, 0xc0, !PT ;  /* 0x07fffffe02047812 */ /* 0x000fe400078ec0ff */
[----:B------:R-:W-:Y:S02]  /*04d0*/  LOP3.LUT R2, R12, 0xfffffff8, RZ, 0xc0, !PT ;  /* 0xfffffff80c027812 */ /* 0x000fe400078ec0ff */
[----:B------:R-:W-:Y:S01]  /*04e0*/  LEA.HI R5, R5, R9, RZ, 0x2 ;  /* 0x0000000905057211 */ /* 0x000fe200078f10ff */
[C---:B------:R-:W-:Y:S01]  /*04f0*/  IMAD.IADD R17, R0.reuse, 0x1, -R4 ;  /* 0x0000000100117824 */ /* 0x040fe200078e0a04 */
[----:B------:R-:W-:Y:S01]  /*0500*/  LOP3.LUT R3, R7, 0x1, RZ, 0xc0, !PT ;  /* 0x0000000107037812 */ /* 0x000fe200078ec0ff */
[----:B------:R-:W-:Y:S01]  /*0510*/  IMAD.IADD R16, R0, 0x1, -R2 ;  /* 0x0000000100107824 */ /* 0x000fe200078e0a02 */
[----:B------:R-:W-:Y:S01]  /*0520*/  LOP3.LUT R5, R5, 0xfffffffc, RZ, 0xc0, !PT ;  /* 0xfffffffc05057812 */ /* 0x000fe200078ec0ff */
[----:B------:R-:W-:Y:S01]  /*0530*/  IMAD.SHL.U32 R0, R8, 0x40, RZ ;  /* 0x0000004008007824 */ /* 0x000fe200078e00ff */
[----:B------:R-:W-:Y:S01]  /*0540*/  ISETP.NE.U32.AND P6, PT, R3, 0x1, PT ;  /* 0x000000010300780c */ /* 0x000fe20003fc5070 */
[----:B------:R-:W-:Y:S01]  /*0550*/  IMAD.SHL.U32 R8, R13, 0x2, RZ ;  /* 0x000000020d087824 */ /* 0x000fe200078e00ff */
[----:B------:R-:W-:Y:S01]  /*0560*/  LEA.HI R13, R7, R7, RZ, 0x1 ;  /* 0x00000007070d7211 */ /* 0x000fe200078f08ff */
[----:B------:R-:W-:Y:S01]  /*0570*/  IMAD.IADD R15, R9, 0x1, -R5 ;  /* 0x00000001090f7824 */ /* 0x000fe200078e0a05 */
[----:B------:R-:W-:Y:S01]  /*0580*/  LOP3.LUT R9, R0, 0x1c0, RZ, 0xc0, !PT ;  /* 0x000001c000097812 */ /* 0x000fe200078ec0ff */
[----:B------:R-:W-:Y:S01]  /*0590*/  IMAD.SHL.U32 R3, R7, 0x40, RZ ;  /* 0x0000004007037824 */ /* 0x000fe200078e00ff */
[----:B------:R-:W-:Y:S01]  /*05a0*/  LOP3.LUT R0, R13, 0x3fffffe, RZ, 0xc0, !PT ;  /* 0x03fffffe0d007812 */ /* 0x000fe200078ec0ff */
[----:B------:R-:W-:Y:S01]  /*05b0*/  IMAD R19, R11, 0x2000, R8 ;  /* 0x000020000b137824 */ /* 0x000fe200078e0208 */
[----:B------:R-:W-:-:S02]  /*05c0*/  SHF.R.S32.HI R2, RZ, 0x1, R10 ;  /* 0x00000001ff027819 */ /* 0x000fc4000001140a */
[----:B------:R-:W-:Y:S01]  /*05d0*/  SHF.R.S32.HI R4, RZ, 0x3, R12 ;  /* 0x00000003ff047819 */ /* 0x000fe2000001140c */
[----:B------:R-:W-:Y:S01]  /*05e0*/  IMAD.IADD R10, R7, 0x1, -R0 ;  /* 0x00000001070a7824 */ /* 0x000fe200078e0a00 */
[C---:B------:R-:W-:Y:S01]  /*05f0*/  LOP3.LUT P0, RZ, R2.reuse, 0x2, RZ, 0xc0, !PT ;  /* 0x0000000202ff7812 */ /* 0x040fe2000780c0ff */
[----:B------:R-:W-:Y:S01]  /*0600*/  IMAD.SHL.U32 R6, R2, 0x40, RZ ;  /* 0x0000004002067824 */ /* 0x000fe200078e00ff */
[----:B------:R-:W-:Y:S01]  /*0610*/  LOP3.LUT R2, R3, 0x1c0, RZ, 0xc0, !PT ;  /* 0x000001c003027812 */ /* 0x000fe200078ec0ff */
[----:B------:R-:W-:Y:S01]  /*0620*/  IMAD.SHL.U32 R0, R161, 0x10, RZ ;  /* 0x00000010a1007824 */ /* 0x000fe200078e00ff */
[----:B------:R-:W-:Y:S01]  /*0630*/  LOP3.LUT P5, RZ, R7, 0x2, RZ, 0xc0, !PT ;  /* 0x0000000207ff7812 */ /* 0x000fe200078ac0ff */
[----:B------:R-:W-:Y:S01]  /*0640*/  IMAD.SHL.U32 R3, R161, 0x400, RZ ;  /* 0x00000400a1037824 */ /* 0x000fe200078e00ff */
[----:B------:R-:W-:Y:S01]  /*0650*/  LEA.HI R2, R2, R2, RZ, 0x1d ;  /* 0x0000000202027211 */ /* 0x000fe200078fe8ff */
[----:B------:R-:W-:Y:S01]  /*0660*/  IMAD R17, R4, 0x8, R17 ;  /* 0x0000000804117824 */ /* 0x000fe200078e0211 */
[----:B------:R-:W-:Y:S01]  /*0670*/  LEA.HI.SX32 R248, R248, R0, 0x1e ;  /* 0x00000000f8f87211 */ /* 0x000fe200078ff2ff */
[--C-:B------:R-:W-:Y:S01]  /*0680*/  IMAD R12, R4, 0x200, R3.reuse ;  /* 0x00000200040c7824 */ /* 0x100fe200078e0203 */
[----:B------:R-:W-:Y:S01]  /*0690*/  LOP3.LUT R5, R9, 0x30, R0, 0xf8, !PT ;  /* 0x0000003009057812 */ /* 0x000fe200078ef800 */
[----:B------:R-:W-:Y:S01]  /*06a0*/  IMAD.SHL.U32 R4, R16, 0x40, RZ ;  /* 0x0000004010047824 */ /* 0x000fe200078e00ff */
[----:B------:R-:W-:Y:S01]  /*06b0*/  LOP3.LUT R0, R6, 0xc0, RZ, 0xc0, !PT ;  /* 0x000000c006007812 */ /* 0x000fe200078ec0ff */
[----:B------:R-:W-:Y:S01]  /*06c0*/  IMAD.SHL.U32 R6, R14, 0x8, RZ ;  /* 0x000000080e067824 */ /* 0x000fe200078e00ff */
[----:B------:R-:W-:-:S02]  /*06d0*/  IADD3 R19, R2, R19, R3 ;  /* 0x0000001302137210 */ /* 0x000fc40007ffe003 */
[--C-:B------:R-:W-:Y:S02]  /*06e0*/  LOP3.LUT R3, R0, 0x8, R21.reuse, 0xf8, !PT ;  /* 0x0000000800037812 */ /* 0x100fe400078ef815 */
[----:B------:R-:W-:Y:S01]  /*06f0*/  SHF.R.U32.HI R149, RZ, 0x3, R0 ;  /* 0x00000003ff957819 */ /* 0x000fe20000011600 */
[----:B------:R-:W-:Y:S01]  /*0700*/  IMAD R0, R161, 0x200, R8 ;  /* 0x00000200a1007824 */ /* 0x000fe200078e0208 */
[----:B------:R-:W-:Y:S02]  /*0710*/  LOP3.LUT P4, RZ, R7, 0x4, RZ, 0xc0, !PT ;  /* 0x0000000407ff7812 */ /* 0x000fe4000788c0ff */
[----:B------:R-:W-:Y:S01]  /*0720*/  LOP3.LUT R5, R5, 0x8, R21, 0xf8, !PT ;  /* 0x0000000805057812 */ /* 0x000fe200078ef815 */
[----:B------:R-:W-:Y:S01]  /*0730*/  IMAD R10, R10, 0x20, R0 ;  /* 0x000000200a0a7824 */ /* 0x000fe200078e0200 */
[----:B------:R-:W-:Y:S01]  /*0740*/  SHF.R.U32.HI R2, RZ, 0x3, R9 ;  /* 0x00000003ff027819 */ /* 0x000fe20000011609 */
[----:B------:R-:W-:Y:S01]  /*0750*/  IMAD.SHL.U32 R0, R11, 0x8, RZ ;  /* 0x000000080b007824 */ /* 0x000fe200078e00ff */
[----:B------:R-:W-:Y:S01]  /*0760*/  LOP3.LUT R149, R3, R149, RZ, 0x3c, !PT ;  /* 0x0000009503957212 */ /* 0x000fe200078e3cff */
[----:B------:R-:W-:Y:S01]  /*0770*/  IMAD.SHL.U32 R9, R14, 0x10, RZ ;  /* 0x000000100e097824 */ /* 0x000fe200078e00ff */
[----:B------:R-:W-:Y:S01]  /*0780*/  LOP3.LUT R3, R5, R2, RZ, 0x3c, !PT ;  /* 0x0000000205037212 */ /* 0x000fe200078e3cff */
[----:B------:R-:W-:Y:S01]  /*0790*/  IMAD.SHL.U32 R2, R15, 0x40, RZ ;  /* 0x000000400f027824 */ /* 0x000fe200078e00ff */
[----:B------:R-:W-:Y:S01]  /*07a0*/  LOP3.LUT R7, R0, 0x8, RZ, 0xc0, !PT ;  /* 0x0000000800077812 */ /* 0x000fe200078ec0ff */
[----:B------:R-:W-:Y:S01]  /*07b0*/  IMAD.U32 R149, R18, 0x20, R149 ;  /* 0x0000002012957824 */ /* 0x000fe200078e0095 */
[----:B------:R-:W-:Y:S01]  /*07c0*/  SHF.R.S32.HI R0, RZ, 0x1, R13 ;  /* 0x00000001ff007819 */ /* 0x000fe2000001140d */
[----:B------:R-:W-:Y:S01]  /*07d0*/  IMAD R3, R14, 0x200, R3 ;  /* 0x000002000e037824 */ /* 0x000fe200078e0203 */
[----:B------:R-:W-:-:S02]  /*07e0*/  R2P PR, R16, 0x6 ;  /* 0x0000000610007804 */ /* 0x000fc40000000000 */
[C---:B------:R-:W-:Y:S01]  /*07f0*/  LOP3.LUT P3, RZ, R0.reuse, 0x2, RZ, 0xc0, !PT ;  /* 0x0000000200ff7812 */ /* 0x040fe2000786c0ff */
[----:B------:R-:W-:Y:S01]  /*0800*/  IMAD.SHL.U32 R0, R0, 0x40, RZ ;  /* 0x0000004000007824 */ /* 0x000fe200078e00ff */
[----:B------:R-:W-:Y:S02]  /*0810*/  LOP3.LUT R4, R4, 0x1c0, RZ, 0xc0, !PT ;  /* 0x000001c004047812 */ /* 0x000fe400078ec0ff */
[----:B------:R-:W-:Y:S02]  /*0820*/  LOP3.LUT R2, R2, 0xc0, RZ, 0xc0, !PT ;  /* 0x000000c002027812 */ /* 0x000fe400078ec0ff */
[----:B------:R-:W-:Y:S02]  /*0830*/  LOP3.LUT R0, R0, 0xc0, RZ, 0xc0, !PT ;  /* 0x000000c000007812 */ /* 0x000fe400078ec0ff */
[----:B------:R-:W-:Y:S02]  /*0840*/  LOP3.LUT R6, R6, 0x8, RZ, 0xc0, !PT ;  /* 0x0000000806067812 */ /* 0x000fe400078ec0ff */
[----:B------:R-:W-:-:S02]  /*0850*/  SHF.R.U32.HI R151, RZ, 0x3, R4 ;  /* 0x00000003ff977819 */ /* 0x000fc40000011604 */
        /* <DEDUP_REMOVED lines=18> */
[----:B------:R-:W-:Y:S01]  /*0980*/  IMAD.U32 R2, RZ, RZ, UR5 ;  /* 0x00000005ff027e24 */ /* 0x000fe2000f8e00ff */
[----:B------:R-:W-:Y:S01]  /*0990*/  UIADD3 UR5, UR4, 0x8000, URZ ;  /* 0x0000800004057890 */ /* 0x000fe2000fffe03f */
[----:B------:R-:W-:Y:S01]  /*09a0*/  IMAD.IADD R8, R8, 0x1, R10 ;  /* 0x0000000108087824 */ /* 0x000fe200078e020a */
[----:B------:R-:W-:Y:S01]  /*09b0*/  SEL R152, R152, 0xffffffc0, !P2 ;  /* 0xffffffc098987807 */ /* 0x000fe20005000000 */
[----:B------:R-:W-:Y:S01]  /*09c0*/  VIADD R204, R209, 0x40 ;  /* 0x00000040d1cc7836 */ /* 0x000fe20000000000 */
[----:B------:R-:W-:Y:S01]  /*09d0*/  LOP3.LUT R247, R247, 0x6, RZ, 0xc0, !PT ;  /* 0x00000006f7f77812 */ /* 0x000fe200078ec0ff */
[----:B------:R-:W-:Y:S01]  /*09e0*/  IMAD.U32 R0, RZ, RZ, UR6 ;  /* 0x00000006ff007e24 */ /* 0x000fe2000f8e00ff */
[----:B------:R-:W-:Y:S01]  /*09f0*/  UIADD3 UR6, UR4, 0x6000, URZ ;  /* 0x0000600004067890 */ /* 0x000fe2000fffe03f */
[----:B------:R-:W-:Y:S01]  /*0a00*/  LEA R151, R151, UR5, 0x1 ;  /* 0x0000000597977c11 */ /* 0x000fe2000f8e08ff */
[----:B------:R-:W-:Y:S01]  /*0a10*/  @P4 VIADD R204, R209, 0xffffffc0 ;  /* 0xffffffc0d1cc4836 */ /* 0x000fe20000000000 */
[----:B------:R-:W-:Y:S01]  /*0a20*/  SEL R150, R155, 0xffffffe0, !P0 ;  /* 0xffffffe09b967807 */ /* 0x000fe20004000000 */
[----:B------:R-:W-:Y:S01]  /*0a30*/  IMAD.IADD R208, R209, 0x1, R203 ;  /* 0x00000001d1d07824 */ /* 0x000fe200078e02cb */
[----:B------:R-:W-:Y:S01]  /*0a40*/  LEA R149, R149, UR4, 0x1 ;  /* 0x0000000495957c11 */ /* 0x000fe2000f8e08ff */
[----:B------:R-:W-:Y:S01]  /*0a50*/  VIADD R157, R151, 0x20 ;  /* 0x00000020979d7836 */ /* 0x000fe20000000000 */
[----:B------:R-:W-:Y:S01]  /*0a60*/  LEA R249, R8, UR6, 0x1 ;  /* 0x0000000608f97c11 */ /* 0x000fe2000f8e08ff */
[----:B------:R-:W-:Y:S01]  /*0a70*/  IMAD.IADD R203, R203, 0x1, R204 ;  /* 0x00000001cbcb7824 */ /* 0x000fe200078e02cc */
[----:B------:R-:W-:Y:S01]  /*0a80*/  LOP3.LUT P0, RZ, R15, 0x2, RZ, 0xc0, !PT ;  /* 0x000000020fff7812 */ /* 0x000fe2000780c0ff */
[----:B------:R-:W-:Y:S01]  /*0a90*/  @P1 VIADD R157, R151, 0xffffffe0 ;  /* 0xffffffe0979d1836 */ /* 0x000fe20000000000 */
[----:B------:R-:W-:Y:S01]  /*0aa0*/  LEA R2, R3, UR4, 0x1 ;  /* 0x0000000403027c11 */ /* 0x000fe2000f8e08ff */
[--C-:B------:R-:W-:Y:S01]  /*0ab0*/  IMAD.IADD R210, R209, 0x1, R205.reuse ;  /* 0x00000001d1d27824 */ /* 0x100fe200078e02cd */
[----:B------:R-:W-:Y:S01]  /*0ac0*/  SEL R155, R155, 0xffffffe0, !P0 ;  /* 0xffffffe09b9b7807 */ /* 0x000fe20004000000 */
[----:B------:R-:W-:-:S02]  /*0ad0*/  IMAD.IADD R207, R208, 0x1, R205 ;  /* 0x00000001d0cf7824 */ /* 0x000fc400078e02cd */
[----:B------:R-:W-:Y:S02]  /*0ae0*/  IMAD.IADD R206, R205, 0x1, R204 ;  /* 0x00000001cdce7824 */ /* 0x000fe400078e02cc */
[----:B------:R-:W-:Y:S02]  /*0af0*/  VIADD R250, R249, 0x20 ;  /* 0x00000020f9fa7836 */ /* 0x000fe40000000000 */
[----:B------:R-:W-:Y:S02]  /*0b00*/  IMAD.IADD R153, R151, 0x1, R152 ;  /* 0x0000000197997824 */ /* 0x000fe400078e0298 */
[----:B------:R-:W-:Y:S02]  /*0b10*/  IMAD R247, R11, 0x40, R247 ;  /* 0x000000400bf77824 */ /* 0x000fe400078e02f7 */
[----:B------:R-:W-:Y:S02]  /*0b20*/  IMAD.IADD R161, R161, 0x1, R6 ;  /* 0x00000001a1a17824 */ /* 0x000fe400078e0206 */
[----:B------:R-:W-:-:S02]  /*0b30*/  IMAD.IADD R150, R150, 0x1, R149 ;  /* 0x0000000196967824 */ /* 0x000fc400078e0295 */
[----:B------:R-:W-:Y:S02]  /*0b40*/  IMAD.IADD R205, R205, 0x1, R203 ;  /* 0x00000001cdcd7824 */ /* 0x000fe400078e02cb */
[----:B------:R-:W-:Y:S02]  /*0b50*/  @P3 VIADD R250, R249, 0xffffffe0 ;  /* 0xffffffe0f9fa3836 */ /* 0x000fe40000000000 */
[----:B------:R-:W-:Y:S02]  /*0b60*/  IMAD.IADD R152, R152, 0x1, R157 ;  /* 0x0000000198987824 */ /* 0x000fe400078e029d */
[C---:B------:R-:W-:Y:S02]  /*0b70*/  VIADD R160, R157.reuse, 0x2000 ;  /* 0x000020009da07836 */ /* 0x040fe40000000000 */
[C---:B------:R-:W-:Y:S02]  /*0b80*/  VIADD R159, R157.reuse, 0x4000 ;  /* 0x000040009d9f7836 */ /* 0x040fe40000000000 */
[----:B------:R-:W-:-:S07]  /*0b90*/  VIADD R158, R157, 0x6000 ;  /* 0x000060009d9e7836 */ /* 0x000fce0000000000 */
.L_x_84:
        /* <DEDUP_REMOVED lines=16> */
[----:B--2---:R-:W-:Y:S01]  /*0ca0*/  IMAD.U32 R4, RZ, RZ, UR10 ;  /* 0x0000000aff047e24 */ /* 0x004fe2000f8e00ff */
        /* <DEDUP_REMOVED lines=12> */
[----:B-1-3--:R-:W2:Y:S02]  /*0d70*/  @P1 LDG.E R8, desc[UR8][R6.64] ;  /* 0x0000000806081981 */ /* 0x00aea4000c1e1900 */
[----:B------:R-:W-:-:S02]  /*0d80*/  UISETP.EQ.OR.EX UP4, UPT, UR7, URZ, !UP1, UP4 ;  /* 0x0000003f0700728c */ /* 0x000fc4000cf82740 */
[----:B------:R-:W-:-:S04]  /*0d90*/  UIADD3 UR10, UP0, UR17, UR6, URZ ;  /* 0x00000006110a7290 */ /* 0x000fc8000ff1e03f */
[----:B------:R-:W-:Y:S01]  /*0da0*/  PLOP3.LUT P2, PT, PT, PT, UP4, 0x80, 0x0 ;  /* 0x000000000000781c */ /* 0x000fe20003f4f048 */
[----:B------:R-:W-:Y:S01]  /*0db0*/  UIADD3.X UR5, UR5, UR7, URZ, UP0, !UPT ;  /* 0x0000000705057290 */ /* 0x000fe200087fe43f */
[----:B------:R1:W3:Y:S02]  /*0dc0*/  @P0 LDG.E R6, desc[UR8][R4.64] ;  /* 0x0000000804060981 */ /* 0x0002e4000c1e1900 */
[----:B-1----:R-:W-:Y:S02]  /*0dd0*/  IMAD.U32 R4, RZ, RZ, UR16 ;  /* 0x00000010ff047e24 */ /* 0x002fe4000f8e00ff */
[----:B------:R-:W-:-:S05]  /*0de0*/  IMAD.U32 R5, RZ, RZ, UR14 ;  /* 0x0000000eff057e24 */ /* 0x000fca000f8e00ff */
[----:B----4-:R-:W4:Y:S04]  /*0df0*/  @P3 LDG.E R7, desc[UR8][R4.64] ;  /* 0x0000000804073981 */ /* 0x010f28000c1e1900 */
[----:B-----5:R1:W5:Y:S02]  /*0e00*/  @P3 LDG.E R0, desc[UR8][R4.64+0x4] ;  /* 0x0000040804003981 */ /* 0x020364000c1e1900 */
[----:B-1----:R-:W-:Y:S01]  /*0e10*/  IMAD.U32 R4, RZ, RZ, UR10 ;  /* 0x0000000aff047e24 */ /* 0x002fe2000f8e00ff */
[----:B------:R-:W-:Y:S01]  /*0e20*/  UMOV UR35, URZ ;  /* 0x0000003f00237c82 */ /* 0x000fe20008000000 */
[----:B------:R-:W-:Y:S01]  /*0e30*/  IMAD.U32 R5, RZ, RZ, UR5 ;  /* 0x00000005ff057e24 */ /* 0x000fe2000f8e00ff */
[----:B------:R-:W-:Y:S01]  /*0e40*/  @!UP3 ULDC.64 UR10, c[0x0][0x318] ;  /* 0x0000c600000abab9 */ /* 0x000fe20000000a00 */
[----:B------:R-:W-:-:S03]  /*0e50*/  @!UP3 ULDC UR5, c[0x0][0x2cc] ;  /* 0x0000b3000005bab9 */ /* 0x000fc60000000800 */
[----:B------:R-:W5:Y:S01]  /*0e60*/  @!P2 LDG.E R3, desc[UR8][R4.64] ;  /* 0x000000080403a981 */ /* 0x000f62000c1e1900 */
[----:B------:R-:W-:Y:S01]  /*0e70*/  @!UP3 UISETP.NE.U32.AND UP0, UPT, UR10, URZ, UPT ;  /* 0x0000003f0a00b28c */ /* 0x000fe2000bf05070 */
[----:B------:R-:W-:Y:S01]  /*0e80*/  UMOV UR14, 0xffffffff ;  /* 0xffffffff000e7882 */ /* 0x000fe20000000000 */
[----:B------:R-:W-:Y:S02]  /*0e90*/  UMOV UR36, 0xffffffff ;  /* 0xffffffff00247882 */ /* 0x000fe40000000000 */
[----:B------:R-:W-:Y:S02]  /*0ea0*/  @!UP3 UISETP.NE.AND.EX UP0, UPT, UR11, URZ, UPT, UP0 ;  /* 0x0000003f0b00b28c */ /* 0x000fe4000bf05300 */
[----:B------:R-:W-:Y:S01]  /*0eb0*/  USHF.L.U32 UR28, UR33, 0x7, URZ ;  /* 0x00000007211c7899 */ /* 0x000fe2000800063f */
[----:B--2---:R-:W-:Y:S02]  /*0ec0*/  @P1 R2UR UR35, R8 ;  /* 0x00000000082312ca */ /* 0x004fe400000e0000 */
[----:B---3--:R-:W-:-:S02]  /*0ed0*/  @P0 R2UR UR12, R6 ;  /* 0x00000000060c02ca */ /* 0x008fc400000e0000 */
[----:B------:R-:W-:Y:S01]  /*0ee0*/  ISETP.NE.U32.AND P0, PT, RZ, UR6, PT ;  /* 0x00000006ff007c0c */ /* 0x000fe2000bf05070 */
[----:B------:R-:W-:-:S03]  /*0ef0*/  @!UP3 USEL UR6, UR5, URZ, UP0 ;  /* 0x0000003f0506b287 */ /* 0x000fc60008000000 */
[----:B------:R-:W-:Y:S01]  /*0f00*/  ISETP.NE.AND.EX P0, PT, RZ, UR7, PT, P0 ;  /* 0x00000007ff007c0c */ /* 0x000fe2000bf05300 */
[----:B------:R-:W-:-:S06]  /*0f10*/  ULDC UR5, c[0x0][0x2c8] ;  /* 0x0000b20000057ab9 */ /* 0x000fcc0000000800 */
[----:B------:R-:W-:Y:S01]  /*0f20*/  @UP3 UIADD3 UR7, UR12, -UR35, URZ ;  /* 0x800000230c073290 */ /* 0x000fe2000fffe03f */
[----:B----4-:R-:W-:Y:S02]  /*0f30*/  @P3 R2UR UR14, R7 ;  /* 0x00000000070e32ca */ /* 0x010fe400000e0000 */
        /* <DEDUP_REMOVED lines=9> */
.L_x_56:
        /* <DEDUP_REMOVED lines=8> */
[----:B------:R-:W-:Y:S01]  /*1050*/  ULDC.64 UR10, c[0x0][0x228] ;  /* 0x00008a00000a7ab9 */ /* 0x000fe20000000a00 */
[----:B------:R-:W-:Y:S01]  /*1060*/  ULDC.64 UR12, c[0x0][0x488] ;  /* 0x00012200000c7ab9 */ /* 0x000fe20000000a00 */
[----:B------:R-:W-:Y:S02]  /*1070*/  UIMAD.WIDE.U32 UR18, UR50, UR10, URZ ;  /* 0x0000000a321272a5 */ /* 0x000fe4000f8e003f */
[----:B------:R-:W-:Y:S02]  /*1080*/  UIMAD UR10, UR61, UR10, URZ ;  /* 0x0000000a3d0a72a4 */ /* 0x000fe4000f8e023f */
        /* <DEDUP_REMOVED lines=48> */
[----:B------:R-:W-:Y:S01]  /*1390*/  ULDC.U8 UR24, c[0x0][0x3d8] ;  /* 0x0000f60000187ab9 */ /* 0x000fe20000000000 */
[----:B------:R-:W-:Y:S01]  /*13a0*/  IMAD R3, R0, R6, RZ ;  /* 0x0000000600037224 */ /* 0x000fe200078e02ff */
[----:B------:R-:W-:Y:S01]  /*13b0*/  IABS R0, UR59 ;  /* 0x0000003b00007c13 */ /* 0x000fe20008000000 */
[----:B------:R-:W-:-:S02]  /*13c0*/  ULOP3.LUT UR6, UR20, 0xffffff80, URZ, 0xc0, !UPT ;  /* 0xffffff8014067892 */ /* 0x000fc4000f8ec03f */
[----:B------:R-:W-:Y:S01]  /*13d0*/  IMAD.HI.U32 R3, R5, R3, R4 ;  /* 0x0000000305037227 */ /* 0x000fe200078e0004 */
[----:B------:R-:W-:Y:S02]  /*13e0*/  UISETP.NE.AND UP3, UPT, UR24, URZ, UPT ;  /* 0x0000003f1800728c */ /* 0x000fe4000bf65270 */
[----:B------:R-:W-:Y:S02]  /*13f0*/  UIADD3 UR48, UR17, UR5, URZ ;  /* 0x0000000511307290 */ /* 0x000fe4000fffe03f */
[----:B------:R-:W-:Y:S01]  /*1400*/  USHF.L.U64.HI UR15, UR50, 0x7, UR61 ;  /* 0x00000007320f7899 */ /* 0x000fe2000801023d */
[----:B------:R-:W-:Y:S01]  /*1410*/  IMAD.HI.U32 R3, R3, R0, RZ ;  /* 0x0000000003037227 */ /* 0x000fe200078e00ff */
[----:B------:R-:W-:Y:S02]  /*1420*/  UIMAD.WIDE.U32 UR12, UR10, UR14, URZ ;  /* 0x0000000e0a0c72a5 */ /* 0x000fe4000f8e003f */
[----:B------:R-:W-:Y:S01]  /*1430*/  UIMAD UR5, UR11, UR14, URZ ;  /* 0x0000000e0b0572a4 */ /* 0x000fe2000f8e023f */
[----:B------:R-:W-:Y:S01]  /*1440*/  IMAD.MOV R4, RZ, RZ, -R3 ;  /* 0x000000ffff047224 */ /* 0x000fe200078e0a03 */
[----:B------:R-:W-:-:S02]  /*1450*/  UIADD3 UR17, UR6, -0x80, URZ ;  /* 0xffffff8006117890 */ /* 0x000fc4000fffe03f */
[----:B------:R-:W-:Y:S01]  /*1460*/  USEL UR15, UR15, URZ, UP2 ;  /* 0x0000003f0f0f7287 */ /* 0x000fe20009000000 */
[C---:B------:R-:W-:Y:S01]  /*1470*/  IMAD R0, R6.reuse, R4, R0 ;  /* 0x0000000406007224 */ /* 0x040fe200078e0200 */
[----:B------:R-:W-:Y:S02]  /*1480*/  USEL UR58, UR16, UR12, !UP1 ;  /* 0x0000000c103a7287 */ /* 0x000fe4000c800000 */
[----:B------:R-:W-:Y:S02]  /*1490*/  @UP1 UIADD3 UR48, UR13, UR5, URZ ;  /* 0x000000050d301290 */ /* 0x000fe4000fffe03f */
[----:B------:R-:W-:Y:S01]  /*14a0*/  ISETP.GT.U32.AND P1, PT, R6, R0, PT ;  /* 0x000000000600720c */ /* 0x000fe20003f24070 */
[----:B------:R-:W-:Y:S02]  /*14b0*/  USHF.R.S32.HI UR16, URZ, 0x1f, UR17 ;  /* 0x0000001f3f107899 */ /* 0x000fe40008011411 */
[----:B------:R-:W-:Y:S01]  /*14c0*/  UIADD3 UR5, UP2, UR17, UR30, URZ ;  /* 0x0000001e11057290 */ /* 0x000fe2000ff5e03f */
[----:B------:R-:W-:Y:S01]  /*14d0*/  ULDC.U8 UR25, c[0x0][0x480] ;  /* 0x0001200000197ab9 */ /* 0x000fe20000000000 */
[----:B------:R-:W-:Y:S01]  /*14e0*/  ULDC UR46, c[0x0][0x2c4] ;  /* 0x0000b100002e7ab9 */ /* 0x000fe20000000800 */
[----:B------:R-:W-:-:S02]  /*14f0*/  @UP0 UIADD3 UR21, UR35, UR36, URZ ;  /* 0x0000002423150290 */ /* 0x000fc4000fffe03f */
[----:B------:R-:W-:Y:S02]  /*1500*/  UIADD3.X UR15, UR16, UR15, URZ, UP2, !UPT ;  /* 0x0000000f100f7290 */ /* 0x000fe400097fe43f */
[----:B------:R-:W-:-:S03]  /*1510*/  UIMAD UR6, UR11, UR5, URZ ;  /* 0x000000050b0672a4 */ /* 0x000fc6000f8e023f */
[-C--:B------:R-:W-:Y:S01]  /*1520*/  @!P1 IADD3 R0, R0, -R6.reuse, RZ ;  /* 0x8000000600009210 */ /* 0x080fe20007ffe0ff */
[----:B------:R-:W-:Y:S01]  /*1530*/  @!P1 VIADD R3, R3, 0x1 ;  /* 0x0000000103039836 */ /* 0x000fe20000000000 */
[----:B------:R-:W-:Y:S01]  /*1540*/  PLOP3.LUT P1, PT, PT, PT, UP0, 0x80, 0x0 ;  /* 0x000000000000781c */ /* 0x000fe20003f2f008 */
[----:B------:R-:W-:Y:S01]  /*1550*/  UISETP.NE.AND UP5, UPT, UR25, URZ, UPT ;  /* 0x0000003f1900728c */ /* 0x000fe2000bfa5270 */
[----:B------:R-:W-:Y:S01]  /*1560*/  ISETP.GE.U32.AND P0, PT, R0, R6, PT ;  /* 0x000000060000720c */ /* 0x000fe20003f06070 */
[----:B------:R-:W-:Y:S01]  /*1570*/  @UP3 UIMAD UR11, UR50, UR46, URZ ;  /* 0x0000002e320b32a4 */ /* 0x000fe2000f8e023f */
[----:B------:R-:W-:Y:S01]  /*1580*/  LOP3.LUT R0, R7, UR59, RZ, 0x3c, !PT ;  /* 0x0000003b07007c12 */ /* 0x000fe2000f8e3cff */
[----:B------:R-:W-:Y:S01]  /*1590*/  @UP0 ULDC.64 UR24, c[0x0][0x250] ;  /* 0x0000940000180ab9 */ /* 0x000fe20000000a00 */
[----:B------:R-:W-:Y:S02]  /*15a0*/  @!UP1 UIADD3 UR54, UR39, UR31, URZ ;  /* 0x0000001f27369290 */ /* 0x000fe4000fffe03f */
[----:B------:R-:W-:Y:S01]  /*15b0*/  ISETP.GE.AND P2, PT, R0, RZ, PT ;  /* 0x000000ff0000720c */ /* 0x000fe20003f46270 */
[----:B------:R-:W-:-:S02]  /*15c0*/  @UP0 UIMAD.WIDE.U32 UR12, UR21, UR24, URZ ;  /* 0x00000018150c02a5 */ /* 0x000fc4000f8e003f */
[----:B------:R-:W-:Y:S02]  /*15d0*/  UIMAD UR15, UR10, UR15, UR6 ;  /* 0x0000000f0a0f72a4 */ /* 0x000fe4000f8e0206 */
[----:B------:R-:W-:Y:S02]  /*15e0*/  UIMAD.WIDE.U32 UR30, UR10, UR5, URZ ;  /* 0x000000050a1e72a5 */ /* 0x000fe4000f8e003f */
[----:B------:R-:W-:Y:S01]  /*15f0*/  @UP3 USEL UR10, UR11, UR14, !UP1 ;  /* 0x0000000e0b0a3287 */ /* 0x000fe2000c800000 */
[----:B------:R-:W-:Y:S01]  /*1600*/  @P0 VIADD R3, R3, 0x1 ;  /* 0x0000000103030836 */ /* 0x000fe20000000000 */
[----:B------:R-:W-:Y:S01]  /*1610*/  @!UP3 UIMAD UR6, UR50, UR34, UR59 ;  /* 0x000000223206b2a4 */ /* 0x000fe2000f8e023b */
[----:B------:R-:W-:Y:S01]  /*1620*/  PLOP3.LUT P0, PT, PT, PT, UP3, 0x80, 0x0 ;  /* 0x000000000000781c */ /* 0x000fe20003f0f038 */
[----:B------:R-:W-:Y:S01]  /*1630*/  @UP0 UIMAD UR21, UR21, UR25, URZ ;  /* 0x00000019151502a4 */ /* 0x000fe2000f8e023f */
[----:B------:R-:W-:Y:S01]  /*1640*/  @UP3 ULDC UR5, c[0x0][0x2e4] ;  /* 0x0000b90000053ab9 */ /* 0x000fe20000000800 */
[----:B------:R-:W-:Y:S01]  /*1650*/  USEL UR55, UR44, URZ, UP5 ;  /* 0x0000003f2c377287 */ /* 0x000fe2000a800000 */
[----:B------:R-:W-:Y:S01]  /*1660*/  @!P2 IADD3 R3, -R3, RZ, RZ ;  /* 0x000000ff0303a210 */ /* 0x000fe20007ffe1ff */
[----:B------:R-:W-:Y:S01]  /*1670*/  @UP3 UIMAD UR32, UR59, UR5, UR10 ;  /* 0x000000053b2032a4 */ /* 0x000fe2000f8e020a */
[----:B------:R-:W-:Y:S01]  /*1680*/  @!P3 LOP3.LUT R3, RZ, R7, RZ, 0x33, !PT ;  /* 0x00000007ff03b212 */ /* 0x000fe200078e33ff */
[----:B------:R-:W-:-:S02]  /*1690*/  @!UP3 UIMAD UR32, UR6, UR46, URZ ;  /* 0x0000002e0620b2a4 */ /* 0x000fc4000f8e023f */
[----:B------:R-:W-:Y:S02]  /*16a0*/  USHF.R.S32.HI UR45, URZ, 0x1f, UR28 ;  /* 0x0000001f3f2d7899 */ /* 0x000fe4000801141c */
[----:B------:R-:W-:Y:S02]  /*16b0*/  USEL UR57, UR22, URZ, UP5 ;  /* 0x0000003f16397287 */ /* 0x000fe4000a800000 */
[----:B------:R-:W-:Y:S02]  /*16c0*/  USHF.R.S32.HI UR56, URZ, 0x1f, UR51 ;  /* 0x0000001f3f387899 */ /* 0x000fe40008011433 */
[----:B------:R-:W-:Y:S02]  /*16d0*/  USHF.R.S32.HI UR34, URZ, 0x7, UR20 ;  /* 0x000000073f227899 */ /* 0x000fe40008011414 */
[----:B------:R-:W-:Y:S02]  /*16e0*/  @UP0 UIADD3 UR49, UR13, UR21, URZ ;  /* 0x000000150d310290 */ /* 0x000fe4000fffe03f */
[----:B------:R-:W-:-:S02]  /*16f0*/  UIADD3 UR53, UR31, UR15, URZ ;  /* 0x0000000f1f357290 */ /* 0x000fc4000fffe03f */
        /* <DEDUP_REMOVED lines=16> */
.L_x_58:
        /* <DEDUP_REMOVED lines=13> */
.L_x_59:
[----:B------:R-:W-:Y:S01]  /*18d0*/  @UP1 UMOV UR11, UR40 ;  /* 0x00000028000b1c82 */ /* 0x000fe20008000000 */
[----:B------:R-:W-:Y:S01]  /*18e0*/  @!UP1 UMOV UR11, UR38 ;  /* 0x00000026000b9c82 */ /* 0x000fe20008000000 */
[----:B------:R-:W-:Y:S01]  /*18f0*/  SHF.R.S32.HI R16, RZ, 0x1f, R3 ;  /* 0x0000001fff107819 */ /* 0x000fe20000011403 */
[----:B------:R-:W-:Y:S06]  /*1900*/  @!P0 BRA `(.L_x_60) ;  /* 0x0000000000208947 */ /* 0x000fec0003800000 */
[----:B------:R-:W-:Y:S01]  /*1910*/  ULDC UR6, c[0x0][0x2d4] ;  /* 0x0000b50000067ab9 */ /* 0x000fe20000000800 */
[----:B------:R-:W-:Y:S01]  /*1920*/  ULDC UR5, c[0x0][0x2c0] ;  /* 0x0000b00000057ab9 */ /* 0x000fe20000000800 */
[----:B------:R-:W-:-:S03]  /*1930*/  @!UP1 UIMAD UR14, UR50, UR6, URZ ;  /* 0x00000006320e92a4 */ /* 0x000fc6000f8e023f */
[----:B------:R-:W-:Y:S02]  /*1940*/  ULDC UR6, c[0x0][0x2e4] ;  /* 0x0000b90000067ab9 */ /* 0x000fe40000000800 */
[----:B------:R-:W-:Y:S02]  /*1950*/  ULEA UR6, UR5, UR6, 0x7 ;  /* 0x0000000605067291 */ /* 0x000fe4000f8e383f */
[----:B------:R-:W-:-:S04]  /*1960*/  ULEA UR5, UR50, UR14, 0x7 ;  /* 0x0000000e32057291 */ /* 0x000fc8000f8e383f */
[----:B------:R-:W-:Y:S01]  /*1970*/  UIMAD UR5, UR6, UR59, UR5 ;  /* 0x0000003b060572a4 */ /* 0x000fe2000f8e0205 */
[----:B------:R-:W-:Y:S11]  /*1980*/  BRA `(.L_x_61) ;  /* 0x0000000000107947 */ /* 0x000ff60003800000 */
.L_x_60:
[----:B------:R-:W-:Y:S01]  /*1990*/  ULDC UR5, c[0x0][0x270] ;  /* 0x00009c0000057ab9 */ /* 0x000fe20000000800 */
[----:B------:R-:W-:Y:S01]  /*19a0*/  ULDC UR6, c[0x0][0x2d4] ;  /* 0x0000b50000067ab9 */ /* 0x000fe20000000800 */
[----:B------:R-:W-:-:S04]  /*19b0*/  UIMAD UR5, UR50, UR5, UR59 ;  /* 0x00000005320572a4 */ /* 0x000fc8000f8e023b */
[----:B------:R-:W-:-:S12]  /*19c0*/  UIMAD UR5, UR5, UR6, URZ ;  /* 0x00000006050572a4 */ /* 0x000fd8000f8e023f */
.L_x_61:
[----:B------:R-:W1:Y:S01]  /*19d0*/  S2R R6, SR_TID.X ;  /* 0x0000000000067919 */ /* 0x000e620000002100 */
[----:B------:R-:W2:Y:S01]  /*19e0*/  LDC.64 R12, c[0x0][0x420] ;  /* 0x00010800ff0c7b82 */ /* 0x000ea20000000a00 */
[----:B------:R-:W-:Y:S01]  /*19f0*/  ULDC UR10, c[0x0][0x270] ;  /* 0x00009c00000a7ab9 */ /* 0x000fe20000000800 */
[----:B------:R-:W-:Y:S01]  /*1a00*/  ULDC UR6, c[0x0][0x2dc] ;  /* 0x0000b70000067ab9 */ /* 0x000fe20000000800 */
[----:B------:R-:W-:Y:S01]  /*1a10*/  UIADD3 UR19, UR17, UR5, URZ ;  /* 0x0000000511137290 */ /* 0x000fe2000fffe03f */
[----:B------:R-:W-:Y:S01]  /*1a20*/  BSSY B1, `(.L_x_57) ;  /* 0x0000637000017945 */ /* 0x000fe20003800000 */
[----:B------:R-:W-:Y:S02]  /*1a30*/  UIMAD UR18, UR6, UR10, URZ ;  /* 0x0000000a061272a4 */ /* 0x000fe4000f8e023f */
[----:B------:R-:W-:Y:S02]  /*1a40*/  UIADD3 UR5, -UR7, UR37, UR28 ;  /* 0x0000002507057290 */ /* 0x000fe4000fffe11c */
[----:B------:R-:W-:Y:S01]  /*1a50*/  USHF.L.U32 UR29, UR18, 0x7, URZ ;  /* 0x00000007121d7899 */ /* 0x000fe2000800063f */
[----:B------:R-:W-:Y:S01]  /*1a60*/  ULDC UR6, c[0x0][0x398] ;  /* 0x0000e60000067ab9 */ /* 0x000fe20000000800 */
[----:B------:R-:W-:Y:S01]  /*1a70*/  ULDC.64 UR22, c[0x0][0x400] ;  /* 0x0001000000167ab9 */ /* 0x000fe20000000a00 */
[----:B------:R-:W-:-:S02]  /*1a80*/  UIADD3 UR5, UR5, -UR6, URZ ;  /* 0x8000000605057290 */ /* 0x000fc4000fffe03f */
[----:B------:R-:W-:Y:S02]  /*1a90*/  UIADD3 UR6, UP4, UP3, UR30, UR29, UR51 ;  /* 0x0000001d1e067290 */ /* 0x000fe4000fb9e033 */
[----:B------:R-:W-:Y:S02]  /*1aa0*/  USHF.R.S32.HI UR10, URZ, 0x1f, UR29 ;  /* 0x0000001f3f0a7899 */ /* 0x000fe4000801141d */
[----:B------:R-:W-:Y:S02]  /*1ab0*/  UIADD3 UR12, UP2, UP1, UR57, UR6, UR58 ;  /* 0x00000006390c7290 */ /* 0x000fe4000f95e03a */
[----:B------:R-:W-:Y:S02]  /*1ac0*/  UIADD3.X UR6, UR53, UR10, UR56, UP4, UP3 ;  /* 0x0000000a35067290 */ /* 0x000fe4000a7e6438 */
[----:B------:R-:W-:Y:S01]  /*1ad0*/  USHF.R.S32.HI UR38, URZ, 0x1f, UR59 ;  /* 0x0000001f3f267899 */ /* 0x000fe2000801143b */
[----:B--2---:R-:W-:Y:S01]  /*1ae0*/  IMAD R7, R12, UR16, RZ ;  /* 0x000000100c077c24 */ /* 0x004fe2000f8e02ff */
[----:B------:R-:W-:Y:S01]  /*1af0*/  UIADD3.X UR6, UR55, UR6, UR48, UP2, UP1 ;  /* 0x0000000637067290 */ /* 0x000fe200097e2430 */
[----:B------:R-:W-:-:S02]  /*1b00*/  ULDC.64 UR20, c[0x0][0x258] ;  /* 0x0000960000147ab9 */ /* 0x000fc40000000a00 */
[----:B------:R-:W-:Y:S01]  /*1b10*/  IMAD R14, R13, UR17, R7 ;  /* 0x000000110d0e7c24 */ /* 0x000fe2000f8e0207 */
[----:B------:R-:W-:Y:S01]  /*1b20*/  ULDC.64 UR14, c[0x0][0x428] ;  /* 0x00010a00000e7ab9 */ /* 0x000fe20000000a00 */
[----:B------:R-:W-:Y:S01]  /*1b30*/  UIADD3 UR10, UR17, UR32, URZ ;  /* 0x00000020110a7290 */ /* 0x000fe2000fffe03f */
[----:B-1----:R-:W-:Y:S01]  /*1b40*/  SHF.R.S32.HI R0, RZ, 0x1f, R6 ;  /* 0x0000001fff007819 */ /* 0x002fe20000011406 */
[----:B------:R-:W-:-:S03]  /*1b50*/  UIMAD UR13, UR38, UR14, URZ ;  /* 0x0000000e260d72a4 */ /* 0x000fc6000f8e023f */
[CC--:B------:R-:W-:Y:S02]  /*1b60*/  LEA.HI R10, R0.reuse, R6.reuse, RZ, 0x5 ;  /* 0x00000006000a7211 */ /* 0x0c0fe400078f28ff */
[----:B------:R-:W-:Y:S02]  /*1b70*/  LEA.HI R0, R0, R6, RZ, 0x2 ;  /* 0x0000000600007211 */ /* 0x000fe400078f10ff */
[----:B------:R-:W-:Y:S02]  /*1b80*/  LOP3.LUT R4, R10, 0xffffffe0, RZ, 0xc0, !PT ;  /* 0xffffffe00a047812 */ /* 0x000fe400078ec0ff */
[----:B------:R-:W-:Y:S02]  /*1b90*/  LOP3.LUT R5, R0, 0xfffffffc, RZ, 0xc0, !PT ;  /* 0xfffffffc00057812 */ /* 0x000fe400078ec0ff */
[----:B------:R-:W-:Y:S01]  /*1ba0*/  SHF.R.S32.HI R0, RZ, 0x2, R0 ;  /* 0x00000002ff007819 */ /* 0x000fe20000011400 */
[C---:B------:R-:W-:Y:S01]  /*1bb0*/  IMAD.IADD R4, R6.reuse, 0x1, -R4 ;  /* 0x0000000106047824 */ /* 0x040fe200078e0a04 */
[----:B------:R-:W-:Y:S01]  /*1bc0*/  SHF.R.S32.HI R10, RZ, 0x5, R10 ;  /* 0x00000005ff0a7819 */ /* 0x000fe2000001140a */
[----:B------:R-:W-:Y:S01]  /*1bd0*/  IMAD.IADD R5, R6, 0x1, -R5 ;  /* 0x0000000106057824 */ /* 0x000fe200078e0a05 */
[----:B------:R-:W-:-:S02]  /*1be0*/  SHF.R.S32.HI R24, RZ, 0x1f, R0 ;  /* 0x0000001fff187819 */ /* 0x000fc40000011400 */
[----:B------:R-:W-:Y:S01]  /*1bf0*/  IADD3 R8, P0, R0, UR17, RZ ;  /* 0x0000001100087c10 */ /* 0x000fe2000ff1e0ff */
[----:B------:R-:W-:Y:S02]  /*1c00*/  IMAD R10, R10, UR18, R4 ;  /* 0x000000120a0a7c24 */ /* 0x000fe4000f8e0204 */
[----:B------:R-:W-:Y:S01]  /*1c10*/  IMAD.SHL.U32 R4, R5, 0x8, RZ ;  /* 0x0000000805047824 */ /* 0x000fe200078e00ff */
[----:B------:R-:W-:Y:S01]  /*1c20*/  IADD3.X R9, R24, UR16, RZ, P0, !PT ;  /* 0x0000001018097c10 */ /* 0x000fe200087fe4ff */
[----:B------:R-:W-:-:S03]  /*1c30*/  USHF.R.S32.HI UR16, URZ, 0x1f, UR5 ;  /* 0x0000001f3f107899 */ /* 0x000fc60008011405 */
[--C-:B------:R-:W-:Y:S01]  /*1c40*/  SHF.R.S32.HI R5, RZ, 0x1f, R4.reuse ;  /* 0x0000001fff057819 */ /* 0x100fe20000011404 */
[----:B------:R-:W-:Y:S01]  /*1c50*/  IMAD R9, R9, UR42, RZ ;  /* 0x0000002a09097c24 */ /* 0x000fe2000f8e02ff */
[----:B------:R-:W-:Y:S01]  /*1c60*/  IADD3 R6, P0, R4, UR11, RZ ;  /* 0x0000000b04067c10 */ /* 0x000fe2000ff1e0ff */
[----:B------:R-:W-:Y:S02]  /*1c70*/  ULEA.HI UR16, UR16, UR5, URZ, 0x7 ;  /* 0x0000000510107291 */ /* 0x000fe4000f8f383f */
[C---:B------:R-:W-:Y:S01]  /*1c80*/  IMAD R15, R8.reuse, UR43, R9 ;  /* 0x0000002b080f7c24 */ /* 0x040fe2000f8e0209 */
[----:B------:R-:W-:Y:S01]  /*1c90*/  IADD3.X R7, R5, UR54, RZ, P0, !PT ;  /* 0x0000003605077c10 */ /* 0x000fe200087fe4ff */
[----:B------:R-:W-:Y:S01]  /*1ca0*/  IMAD.WIDE.U32 R8, R8, UR42, R4 ;  /* 0x0000002a08087c25 */ /* 0x000fe2000f8e0004 */
[----:B------:R-:W-:Y:S01]  /*1cb0*/  IADD3 R11, P0, R10, UR12, RZ ;  /* 0x0000000c0a0b7c10 */ /* 0x000fe2000ff1e0ff */
[----:B------:R-:W-:Y:S02]  /*1cc0*/  USHF.R.S32.HI UR16, URZ, 0x7, UR16 ;  /* 0x000000073f107899 */ /* 0x000fe40008011410 */
[----:B------:R-:W-:Y:S01]  /*1cd0*/  IMAD.WIDE.U32 R6, R12, UR17, R6 ;  /* 0x000000110c067c25 */ /* 0x000fe2000f8e0006 */
[----:B------:R-:W-:Y:S01]  /*1ce0*/  LEA.HI.X.SX32 R10, R10, UR6, 0x1, P0 ;  /* 0x000000060a0a7c11 */ /* 0x000fe200080f0eff */
[----:B------:R-:W-:Y:S01]  /*1cf0*/  UIMAD UR6, UR38, UR20, URZ ;  /* 0x00000014260672a4 */ /* 0x000fe2000f8e023f */
[C---:B------:R-:W-:Y:S01]  /*1d00*/  LEA R224, P0, R11.reuse, UR22, 0x2 ;  /* 0x000000160be07c11 */ /* 0x040fe2000f8010ff */
[----:B------:R-:W-:Y:S01]  /*1d10*/  UISETP.LT.AND UP1, UPT, URZ, UR16, UPT ;  /* 0x000000103f00728c */ /* 0x000fe2000bf21270 */
[----:B------:R-:W-:Y:S01]  /*1d20*/  IADD3 R8, P2, R8, UR60, RZ ;  /* 0x0000003c08087c10 */ /* 0x000fe2000ff5e0ff */
[----:B------:R-:W-:Y:S01]  /*1d30*/  UIMAD UR6, UR59, UR21, UR6 ;  /* 0x000000153b0672a4 */ /* 0x000fe2000f8e0206 */
[----:B------:R-:W-:Y:S01]  /*1d40*/  LEA.HI.X R223, R11, UR23, R10, 0x2, P0 ;  /* 0x000000170bdf7c11 */ /* 0x000fe200080f140a */
[----:B------:R-:W-:Y:S01]  /*1d50*/  IMAD.U32 R11, RZ, RZ, UR20 ;  /* 0x00000014ff0b7e24 */ /* 0x000fe2000f8e00ff */
[----:B------:R-:W-:Y:S01]  /*1d60*/  IADD3.X R9, R9, UR52, R15, P2, !PT ;  /* 0x0000003409097c10 */ /* 0x000fe200097fe40f */
[----:B------:R-:W-:Y:S01]  /*1d70*/  USEL UR16, URZ, UR16, !UP1 ;  /* 0x000000103f107287 */ /* 0x000fe2000c800000 */
[----:B------:R-:W-:Y:S01]  /*1d80*/  IMAD.IADD R7, R7, 0x1, R14 ;  /* 0x0000000107077824 */ /* 0x000fe200078e020e */
[----:B------:R-:W-:Y:S01]  /*1d90*/  UIMAD UR11, UR59, UR15, UR13 ;  /* 0x0000000f3b0b72a4 */ /* 0x000fe2000f8e020d */
[----:B------:R-:W-:Y:S01]  /*1da0*/  IMAD.U32 R10, RZ, RZ, UR14 ;  /* 0x0000000eff0a7e24 */ /* 0x000fe2000f8e00ff */
[----:B------:R-:W-:Y:S01]  /*1db0*/  UISETP.GT.AND UP1, UPT, UR34, UR16, UPT ;  /* 0x000000102200728c */ /* 0x000fe2000bf24270 */
[----:B------:R-:W-:Y:S01]  /*1dc0*/  IMAD.WIDE.U32 R8, R11, UR59, R8 ;  /* 0x0000003b0b087c25 */ /* 0x000fe2000f8e0008 */
[----:B------:R-:W-:Y:S01]  /*1dd0*/  ULDC.64 UR12, c[0x0][0x210] ;  /* 0x00008400000c7ab9 */ /* 0x000fe20000000a00 */
[----:B------:R-:W-:Y:S01]  /*1de0*/  ULDC.64 UR22, c[0x0][0x2b0] ;  /* 0x0000ac0000167ab9 */ /* 0x000fe20000000a00 */
[----:B------:R-:W-:Y:S01]  /*1df0*/  ULDC.64 UR14, c[0x0][0x478] ;  /* 0x00011e00000e7ab9 */ /* 0x000fe20000000a00 */
[----:B------:R-:W-:Y:S01]  /*1e00*/  VIADD R9, R9, UR6 ;  /* 0x0000000609097c36 */ /* 0x000fe20008000000 */
[----:B------:R-:W-:Y:S01]  /*1e10*/  LEA R218, P0, R8, UR12, 0x1 ;  /* 0x0000000c08da7c11 */ /* 0x000fe2000f8008ff */
[----:B------:R-:W-:Y:S01]  /*1e20*/  IMAD.WIDE.U32 R6, R10, UR59, R6 ;  /* 0x0000003b0a067c25 */ /* 0x000fe2000f8e0006 */
[----:B------:R-:W-:-:S02]  /*1e30*/  UIMAD.WIDE UR14, UR19, 0x4, UR14 ;  /* 0x00000004130e78a5 */ /* 0x000fc4000f8e020e */
[----:B------:R-:W-:Y:S01]  /*1e40*/  LEA.HI.X R219, R8, UR13, R9, 0x1, P0 ;  /* 0x0000000d08db7c11 */ /* 0x000fe200080f0c09 */
[----:B------:R-:W-:Y:S01]  /*1e50*/  VIADD R7, R7, UR11 ;  /* 0x0000000b07077c36 */ /* 0x000fe20008000000 */
[----:B------:R-:W-:Y:S01]  /*1e60*/  PLOP3.LUT P0, PT, PT, PT, UP1, 0x80, 0x0 ;  /* 0x000000000000781c */ /* 0x000fe20003f0f018 */
[-C--:B------:R-:W-:Y:S01]  /*1e70*/  IMAD R10, R24, R12.reuse, RZ ;  /* 0x0000000c180a7224 */ /* 0x080fe200078e02ff */
[----:B------:R-:W-:Y:S01]  /*1e80*/  UIMAD.WIDE UR10, UR10, 0x4, UR22 ;  /* 0x000000040a0a78a5 */ /* 0x000fe2000f8e0216 */
[C---:B------:R-:W-:Y:S01]  /*1e90*/  IMAD.WIDE.U32 R6, R0.reuse, R12, R6 ;  /* 0x0000000c00067225 */ /* 0x040fe200078e0006 */
[----:B------:R-:W-:Y:S01]  /*1ea0*/  ULDC.64 UR20, c[0x0][0x3e0] ;  /* 0x0000f80000147ab9 */ /* 0x000fe20000000a00 */
[----:B------:R-:W-:Y:S02]  /*1eb0*/  UIADD3 UR6, UR34, -0x1, URZ ;  /* 0xffffffff22067890 */ /* 0x000fe4000fffe03f */
        /* <DEDUP_REMOVED lines=26> */
.L_x_63:
        /* <DEDUP_REMOVED lines=19> */
.L_x_64:
        /* <DEDUP_REMOVED lines=8> */
[----:B------:R-:W-:Y:S01]  /*2210*/  ULDC.64 UR14, c[0x0][0x468] ;  /* 0x00011a00000e7ab9 */ /* 0x000fe20000000a00 */
[----:B------:R-:W-:Y:S02]  /*2220*/  ISETP.GE.AND P1, PT, R0, UR7, PT ;  /* 0x0000000700007c0c */ /* 0x000fe4000bf26270 */
[----:B------:R-:W-:Y:S01]  /*2230*/  MOV R3, UR5 ;  /* 0x0000000500037c02 */ /* 0x000fe20008000f00 */
[----:B------:R-:W-:Y:S01]  /*2240*/  UIMAD UR5, UR19, UR14, URZ ;  /* 0x0000000e130572a4 */ /* 0x000fe2000f8e023f */
[----:B------:R-:W-:-:S03]  /*2250*/  IADD3 R6, P0, R6, UR6, RZ ;  /* 0x0000000606067c10 */ /* 0x000fc6000ff1e0ff */
[----:B------:R-:W-:Y:S01]  /*2260*/  UIMAD UR15, UR59, UR15, UR5 ;  /* 0x0000000f3b0f72a4 */ /* 0x000fe2000f8e0205 */
[----:B------:R-:W-:Y:S02]  /*2270*/  IADD3.X R7, R7, UR18, R3, P0, !PT ;  /* 0x0000001207077c10 */ /* 0x000fe400087fe403 */
[----:B------:R-:W-:Y:S02]  /*2280*/  MOV R3, UR14 ;  /* 0x0000000e00037c02 */ /* 0x000fe40008000f00 */
[----:B------:R-:W-:-:S03]  /*2290*/  ISETP.GE.AND P0, PT, R8, UR7, PT ;  /* 0x0000000708007c0c */ /* 0x000fc6000bf06270 */
[----:B------:R-:W-:-:S04]  /*22a0*/  IMAD.WIDE.U32 R6, R3, UR59, R6 ;  /* 0x0000003b03067c25 */ /* 0x000fc8000f8e0006 */
[----:B------:R-:W-:Y:S01]  /*22b0*/  VIADD R12, R7, UR15 ;  /* 0x0000000f070c7c36 */ /* 0x000fe20008000000 */
[----:B------:R-:W-:Y:S06]  /*22c0*/  @P1 BRA `(.L_x_66) ;  /* 0x0000000000281947 */ /* 0x000fec0003800000 */
        /* <DEDUP_REMOVED lines=10> */
.L_x_66:
[----:B------:R-:W-:Y:S05]  /*2370*/  BSYNC B0 ;  /* 0x0000000000007941 */ /* 0x000fea0003800000 */
.L_x_65:
        /* <DEDUP_REMOVED lines=14> */
.L_x_68:
[----:B------:R-:W-:Y:S05]  /*2460*/  BSYNC B0 ;  /* 0x0000000000007941 */ /* 0x000fea0003800000 */
.L_x_67:
[----:B------:R-:W-:Y:S01]  /*2470*/  UIMAD UR5, UR45, UR12, URZ ;  /* 0x0000000c2d0572a4 */ /* 0x000fe2000f8e023f */
[----:B------:R-:W-:Y:S01]  /*2480*/  IMAD.U32 R3, RZ, RZ, UR12 ;  /* 0x0000000cff037e24 */ /* 0x000fe2000f8e00ff */
        /* <DEDUP_REMOVED lines=24> */
.L_x_70:
[----:B------:R-:W-:Y:S05]  /*2610*/  BSYNC B0 ;  /* 0x0000000000007941 */ /* 0x000fea0003800000 */
.L_x_69:
        /* <DEDUP_REMOVED lines=14> */
.L_x_62:
[----:B------:R-:W-:Y:S01]  /*2700*/  UIMAD UR10, UR33, -0x80, UR7 ;  /* 0xffffff80210a78a4 */ /* 0x000fe2000f8e0207 */
[C---:B------:R-:W-:Y:S01]  /*2710*/  VIADD R11, R0.reuse, 0x40 ;  /* 0x00000040000b7836 */ /* 0x040fe20000000000 */
[----:B------:R-:W-:Y:S01]  /*2720*/  UIMAD UR15, UR45, UR24, URZ ;  /* 0x000000182d0f72a4 */ /* 0x000fe2000f8e023f */
[----:B------:R-:W-:Y:S01]  /*2730*/  IMAD.U32 R6, RZ, RZ, UR24 ;  /* 0x00000018ff067e24 */ /* 0x000fe2000f8e00ff */
[----:B------:R-:W-:Y:S01]  /*2740*/  UIMAD UR17, UR45, UR26, URZ ;  /* 0x0000001a2d1172a4 */ /* 0x000fe2000f8e023f */
[----:B------:R-:W-:Y:S01]  /*2750*/  IMAD.U32 R8, RZ, RZ, UR26 ;  /* 0x0000001aff087e24 */ /* 0x000fe2000f8e00ff */
[----:B------:R-:W-:Y:S01]  /*2760*/  ISETP.GE.AND P4, PT, R0, UR10, PT ;  /* 0x0000000a00007c0c */ /* 0x000fe2000bf86270 */
[----:B------:R-:W-:Y:S01]  /*2770*/  UIMAD UR19, UR28, UR25, UR15 ;  /* 0x000000191c1372a4 */ /* 0x000fe2000f8e020f */
[----:B------:R-:W-:Y:S01]  /*2780*/  ISETP.GE.AND P3, PT, R11, UR10, PT ;  /* 0x0000000a0b007c0c */ /* 0x000fe2000bf66270 */
[----:B------:R-:W-:Y:S01]  /*2790*/  IMAD.WIDE.U32 R6, R6, UR28, R4 ;  /* 0x0000001c06067c25 */ /* 0x000fe2000f8e0004 */
[----:B------:R-:W-:-:S02]  /*27a0*/  UIMAD UR15, UR28, UR27, UR17 ;  /* 0x0000001b1c0f72a4 */ /* 0x000fc4000f8e0211 */
[----:B------:R-:W-:Y:S01]  /*27b0*/  UIMAD UR5, UR6, -0x80, UR37 ;  /* 0xffffff80060578a4 */ /* 0x000fe2000f8e0225 */
[----:B------:R-:W-:Y:S01]  /*27c0*/  IMAD.WIDE.U32 R4, R8, UR28, R4 ;  /* 0x0000001c08047c25 */ /* 0x000fe2000f8e0004 */
[----:B------:R-:W-:Y:S01]  /*27d0*/  IADD3 R6, P1, R6, UR44, RZ ;  /* 0x0000002c06067c10 */ /* 0x000fe2000ff3e0ff */
[----:B------:R-:W-:Y:S01]  /*27e0*/  ULDC.64 UR20, c[0x0][0x268] ;  /* 0x00009a0000147ab9 */ /* 0x000fe20000000a00 */
[----:B------:R-:W-:Y:S01]  /*27f0*/  ULDC.64 UR22, c[0x0][0x260] ;  /* 0x0000980000167ab9 */ /* 0x000fe20000000a00 */
[----:B------:R-:W-:Y:S01]  /*2800*/  IMAD.U32 R8, RZ, RZ, UR19 ;  /* 0x00000013ff087e24 */ /* 0x000fe2000f8e00ff */
[----:B------:R-:W-:Y:S01]  /*2810*/  IADD3 R10, P0, R4, UR46, RZ ;  /* 0x0000002e040a7c10 */ /* 0x000fe2000ff1e0ff */
[----:B------:R-:W-:Y:S01]  /*2820*/  IMAD.U32 R9, RZ, RZ, UR15 ;  /* 0x0000000fff097e24 */ /* 0x000fe2000f8e00ff */
[----:B------:R-:W1:Y:S01]  /*2830*/  @!P4 LDC.64 R20, c[0x0][0x220] ;  /* 0x00008800ff14cb82 */ /* 0x000e620000000a00 */
[----:B------:R-:W-:Y:S01]  /*2840*/  IMAD R4, R16, UR20, RZ ;  /* 0x0000001410047c24 */ /* 0x000fe2000f8e02ff */
[----:B------:R-:W-:Y:S01]  /*2850*/  IADD3.X R7, R7, UR49, R8, P1, !PT ;  /* 0x0000003107077c10 */ /* 0x000fe20008ffe408 */
[----:B------:R-:W-:Y:S01]  /*2860*/  IMAD.SHL.U32 R19, R13, 0x80, RZ ;  /* 0x000000800d137824 */ /* 0x000fe200078e00ff */
[----:B------:R-:W-:Y:S01]  /*2870*/  ISETP.GE.AND P1, PT, R11, UR5, PT ;  /* 0x000000050b007c0c */ /* 0x000fe2000bf26270 */
[----:B------:R-:W-:Y:S01]  /*2880*/  IMAD R8, R3, UR21, R4 ;  /* 0x0000001503087c24 */ /* 0x000fe2000f8e0204 */
[----:B------:R-:W-:Y:S01]  /*2890*/  IADD3.X R11, R5, UR47, R9, P0, !PT ;  /* 0x0000002f050b7c10 */ /* 0x000fe200087fe409 */
[C---:B------:R-:W-:Y:S01]  /*28a0*/  IMAD.WIDE.U32 R4, R3.reuse, UR20, R6 ;  /* 0x0000001403047c25 */ /* 0x040fe2000f8e0006 */
[----:B------:R-:W2:Y:S01]  /*28b0*/  @!P3 LDC.64 R22, c[0x0][0x220] ;  /* 0x00008800ff16bb82 */ /* 0x000ea20000000a00 */
[----:B------:R-:W-:Y:S01]  /*28c0*/  @!P3 IADD3 R6, P0, R0, 0x40, RZ ;  /* 0x000000400006b810 */ /* 0x000fe20007f1e0ff */
[----:B------:R-:W-:Y:S01]  /*28d0*/  ULEA.HI UR10, UR6, UR6, URZ, 0x1 ;  /* 0x00000006060a7291 */ /* 0x000fe2000f8f083f */
[----:B------:R-:W-:Y:S01]  /*28e0*/  IMAD R7, R16, UR22, RZ ;  /* 0x0000001610077c24 */ /* 0x000fe2000f8e02ff */
[----:B------:R-:W-:Y:S01]  /*28f0*/  USHF.L.U32 UR15, UR43, 0x7, URZ ;  /* 0x000000072b0f7899 */ /* 0x000fe2000800063f */
[----:B------:R-:W-:Y:S01]  /*2900*/  IMAD.WIDE.U32 R10, R3, UR22, R10 ;  /* 0x00000016030a7c25 */ /* 0x000fe2000f8e000a */
[----:B------:R-:W-:-:S02]  /*2910*/  ULOP3.LUT UR10, UR10, 0xfffffffe, URZ, 0xc0, !UPT ;  /* 0xfffffffe0a0a7892 */ /* 0x000fc4000f8ec03f */
[----:B------:R-:W-:Y:S01]  /*2920*/  UIMAD.WIDE.U32 UR20, UR42, 0x80, URZ ;  /* 0x000000802a1478a5 */ /* 0x000fe2000f8e003f */
[----:B------:R-:W-:Y:S01]  /*2930*/  IMAD R18, R3, UR23, R7 ;  /* 0x0000001703127c24 */ /* 0x000fe2000f8e0207 */
[----:B------:R-:W-:Y:S01]  /*2940*/  UIADD3 UR10, UR6, -UR10, URZ ;  /* 0x8000000a060a7290 */ /* 0x000fe2000fffe03f */
[----:B------:R-:W-:Y:S02]  /*2950*/  @!P3 IMAD.X R3, RZ, RZ, R24, P0 ;  /* 0x000000ffff03b224 */ /* 0x000fe400000e0618 */
[----:B------:R-:W-:Y:S01]  /*2960*/  IMAD.IADD R5, R5, 0x1, R8 ;  /* 0x0000000105057824 */ /* 0x000fe200078e0208 */
[----:B------:R-:W-:Y:S01]  /*2970*/  UISETP.NE.AND UP0, UPT, UR10, 0x1, UPT ;  /* 0x000000010a00788c */ /* 0x000fe2000bf05270 */
[----:B------:R-:W-:-:S04]  /*2980*/  IMAD.WIDE.U32 R16, R12, 0x80, RZ ;  /* 0x000000800c107825 */ /* 0x000fc800078e00ff */
[----:B------:R-:W-:Y:S01]  /*2990*/  @!P4 IMAD R7, R24, UR24, RZ ;  /* 0x000000181807cc24 */ /* 0x000fe2000f8e02ff */
[----:B------:R-:W-:Y:S01]  /*29a0*/  @!P1 IADD3 R16, P0, R216, R16, RZ ;  /* 0x00000010d8109210 */ /* 0x000fe20007f1e0ff */
[----:B------:R-:W-:Y:S02]  /*29b0*/  @!P3 IMAD R3, R3, UR24, RZ ;  /* 0x000000180303bc24 */ /* 0x000fe4000f8e02ff */
[----:B------:R-:W-:Y:S01]  /*29c0*/  @!P3 IMAD.MOV.U32 R14, RZ, RZ, R4 ;  /* 0x000000ffff0eb224 */ /* 0x000fe200078e0004 */
[----:B------:R-:W-:Y:S01]  /*29d0*/  @!P1 IADD3.X R17, R217, R17, R19, P0, !PT ;  /* 0x00000011d9119210 */ /* 0x000fe200007fe413 */
[----:B------:R-:W-:Y:S02]  /*29e0*/  @!P3 IMAD.MOV.U32 R15, RZ, RZ, R5 ;  /* 0x000000ffff0fb224 */ /* 0x000fe400078e0005 */
[----:B------:R-:W-:Y:S02]  /*29f0*/  VIADD R12, R248, 0x8 ;  /* 0x00000008f80c7836 */ /* 0x000fe40000000000 */
[----:B------:R-:W-:-:S02]  /*2a00*/  @!P4 IMAD R13, R0, UR25, R7 ;  /* 0x00000019000dcc24 */ /* 0x000fc4000f8e0207 */
[----:B------:R-:W-:Y:S01]  /*2a10*/  @!P3 IMAD R3, R6, UR25, R3 ;  /* 0x000000190603bc24 */ /* 0x000fe2000f8e0203 */
[----:B------:R-:W-:Y:S01]  /*2a20*/  ISETP.GE.AND P6, PT, R12, UR5, PT ;  /* 0x000000050c007c0c */ /* 0x000fe2000bfc6270 */
[----:B------:R-:W-:-:S04]  /*2a30*/  @!P4 IMAD.WIDE.U32 R8, R0, UR24, R4 ;  /* 0x000000180008cc25 */ /* 0x000fc8000f8e0004 */
[----:B------:R-:W-:Y:S01]  /*2a40*/  @!P3 IMAD.WIDE.U32 R6, R6, UR24, R14 ;  /* 0x000000180606bc25 */ /* 0x000fe2000f8e000e */
[----:B-1----:R-:W-:-:S03]  /*2a50*/  @!P4 LEA R14, P2, R8, R20, 0x1 ;  /* 0x00000014080ec211 */ /* 0x002fc600078408ff */
[----:B------:R-:W-:Y:S01]  /*2a60*/  @!P4 IMAD.IADD R13, R9, 0x1, R13 ;  /* 0x00000001090dc824 */ /* 0x000fe200078e020d */
[----:B--2---:R-:W-:Y:S01]  /*2a70*/  @!P3 LEA R12, P0, R6, R22, 0x1 ;  /* 0x00000016060cb211 */ /* 0x004fe200078008ff */
[----:B------:R-:W-:Y:S02]  /*2a80*/  @!P3 IMAD.IADD R3, R7, 0x1, R3 ;  /* 0x000000010703b824 */ /* 0x000fe400078e0203 */
[----:B------:R-:W-:Y:S01]  /*2a90*/  IMAD.IADD R5, R11, 0x1, R18 ;  /* 0x000000010b057824 */ /* 0x000fe200078e0212 */
[----:B------:R-:W-:Y:S01]  /*2aa0*/  @!P4 LEA.HI.X R15, R8, R21, R13, 0x1, P2 ;  /* 0x00000015080fc211 */ /* 0x000fe200010f0c0d */
[----:B------:R-:W-:Y:S01]  /*2ab0*/  @!P4 IMAD.MOV.U32 R4, RZ, RZ, R10 ;  /* 0x000000ffff04c224 */ /* 0x000fe200078e000a */
[----:B------:R-:W-:Y:S01]  /*2ac0*/  @!P3 LEA.HI.X R13, R6, R23, R3, 0x1, P0 ;  /* 0x00000017060db211 */ /* 0x000fe200000f0c03 */
[----:B------:R-:W-:Y:S01]  /*2ad0*/  @!P4 IMAD R3, R24, UR26, RZ ;  /* 0x0000001a1803cc24 */ /* 0x000fe2000f8e02ff */
[----:B------:R-:W-:Y:S01]  /*2ae0*/  PLOP3.LUT P0, PT, PT, PT, UP5, 0x80, 0x0 ;  /* 0x000000000000781c */ /* 0x000fe20003f0f058 */
[----:B------:R-:W-:Y:S01]  /*2af0*/  @!P3 IMAD.MOV.U32 R11, RZ, RZ, R5 ;  /* 0x000000ffff0bb224 */ /* 0x000fe200078e0005 */
[C---:B------:R-:W-:Y:S01]  /*2b00*/  @!P3 IADD3 R6, P2, R0.reuse, 0x40, RZ ;  /* 0x000000400006b810 */ /* 0x040fe20007f5e0ff */
[C---:B------:R-:W-:Y:S01]  /*2b10*/  @!P4 IMAD R9, R0.reuse, UR27, R3 ;  /* 0x0000001b0009cc24 */ /* 0x040fe2000f8e0203 */
[----:B------:R-:W1:Y:S01]  /*2b20*/  @!P4 LDC.64 R18, c[0x0][0x218] ;  /* 0x00008600ff12cb82 */ /* 0x000e620000000a00 */
[----:B------:R-:W-:-:S04]  /*2b30*/  @!P4 IMAD.WIDE.U32 R4, R0, UR26, R4 ;  /* 0x0000001a0004cc25 */ /* 0x000fc8000f8e0004 */
[----:B------:R-:W-:Y:S01]  /*2b40*/  @!P3 IMAD.X R7, RZ, RZ, R24, P2 ;  /* 0x000000ffff07b224 */ /* 0x000fe200010e0618 */
[----:B------:R-:W-:Y:S01]  /*2b50*/  ISETP.GE.AND P2, PT, R0, UR5, PT ;  /* 0x0000000500007c0c */ /* 0x000fe2000bf46270 */
[C---:B------:R-:W-:Y:S01]  /*2b60*/  VIADD R8, R246.reuse, 0x1000 ;  /* 0x00001000f6087836 */ /* 0x040fe20000000000 */
[----:B------:R-:W-:Y:S01]  /*2b70*/  LEA R0, R246, UR4, 0x1 ;  /* 0x00000004f6007c11 */ /* 0x000fe2000f8e08ff */
[----:B------:R-:W-:Y:S01]  /*2b80*/  @P0 BAR.SYNC.DEFER_BLOCKING 0x0 ;  /* 0x0000000000000b1d */ /* 0x000fe20000010000 */
[----:B------:R-:W-:Y:S01]  /*2b90*/  @!P3 IMAD R3, R7, UR26, RZ ;  /* 0x0000001a0703bc24 */ /* 0x000fe2000f8e02ff */
[----:B------:R-:W-:Y:S01]  /*2ba0*/  PLOP3.LUT P0, PT, PT, PT, UP0, 0x80, 0x0 ;  /* 0x000000000000781c */ /* 0x000fe20003f0f008 */
[----:B------:R-:W-:Y:S02]  /*2bb0*/  IMAD.MOV.U32 R239, RZ, RZ, 0x7f800000 ;  /* 0x7f800000ffef7424 */ /* 0x000fe400078e00ff */
[C---:B------:R-:W-:Y:S02]  /*2bc0*/  @!P3 IMAD R20, R6.reuse, UR27, R3 ;  /* 0x0000001b0614bc24 */ /* 0x040fe4000f8e0203 */
[----:B------:R-:W-:Y:S01]  /*2bd0*/  @!P3 IMAD.WIDE.U32 R6, R6, UR26, R10 ;  /* 0x0000001a0606bc25 */ /* 0x000fe2000f8e000a */
[----:B------:R-:W-:-:S03]  /*2be0*/  @!P1 IADD3 R10, P5, R218, UR20, RZ ;  /* 0x00000014da0a9c10 */ /* 0x000fc6000ffbe0ff */
[----:B------:R-:W-:Y:S02]  /*2bf0*/  IMAD.U32 R3, RZ, RZ, UR15 ;  /* 0x0000000fff037e24 */ /* 0x000fe4000f8e00ff */
[----:B------:R-:W-:Y:S02]  /*2c00*/  @!P3 IMAD.IADD R7, R7, 0x1, R20 ;  /* 0x000000010707b824 */ /* 0x000fe400078e0214 */
[----:B------:R-:W-:Y:S01]  /*2c10*/  IMAD.MOV.U32 R240, RZ, RZ, 0x7f800000 ;  /* 0x7f800000fff07424 */ /* 0x000fe200078e00ff */
[----:B------:R-:W-:Y:S01]  /*2c20*/  @!P1 IADD3.X R11, R219, UR21, R3, P5, !PT ;  /* 0x00000015db0b9c10 */ /* 0x000fe2000affe403 */
[----:B------:R-:W-:Y:S02]  /*2c30*/  @!P4 IMAD.IADD R3, R5, 0x1, R9 ;  /* 0x000000010503c824 */ /* 0x000fe400078e0209 */
[----:B------:R-:W-:Y:S02]  /*2c40*/  VIADD R5, R248, 0x40 ;  /* 0x00000040f8057836 */ /* 0x000fe40000000000 */
[----:B------:R-:W-:-:S02]  /*2c50*/  IMAD.MOV.U32 R237, RZ, RZ, 0x7f800000 ;  /* 0x7f800000ffed7424 */ /* 0x000fc400078e00ff */
[----:B------:R-:W-:Y:S01]  /*2c60*/  IMAD.MOV.U32 R238, RZ, RZ, 0x7f800000 ;  /* 0x7f800000ffee7424 */ /* 0x000fe200078e00ff */
[----:B------:R-:W-:Y:S04]  /*2c70*/  @P4 STS [R0+0x8000], RZ ;  /* 0x008000ff00004388 */ /* 0x000fe80000000800 */
[----:B------:R-:W-:Y:S04]  /*2c80*/  @P4 STS [R0+0x8004], RZ ;  /* 0x008004ff00004388 */ /* 0x000fe80000000800 */
[----:B------:R-:W-:Y:S04]  /*2c90*/  @P4 STS.64 [R0+0x8008], RZ ;  /* 0x008008ff00004388 */ /* 0x000fe80000000a00 */
[----:B------:R-:W-:Y:S01]  /*2ca0*/  @!PT LDS RZ, [RZ] ;  /* 0x00000000fffff984 */ /* 0x000fe20000000800 */
[----:B------:R-:W-:Y:S01]  /*2cb0*/  @!PT LDS RZ, [RZ] ;  /* 0x00000000fffff984 */ /* 0x000fe20000000800 */
[----:B------:R-:W-:Y:S01]  /*2cc0*/  @!PT LDS RZ, [RZ] ;  /* 0x00000000fffff984 */ /* 0x000fe20000000800 */
[----:B------:R2:W-:Y:S04]  /*2cd0*/  @!P4 LDGSTS.E.BYPASS.LTC128B.128 [R0+0x8000], desc[UR8][R14.64] ;  /* 0x080000000e00cfae */ /* 0x0005e8000b901d48 */
[----:B------:R-:W-:Y:S04]  /*2ce0*/  @P3 STS.128 [R0+0x9000], RZ ;  /* 0x009000ff00003388 */ /* 0x000fe80000000c00 */
[----:B------:R-:W-:Y:S01]  /*2cf0*/  @!PT LDS RZ, [RZ] ;  /* 0x00000000fffff984 */ /* 0x000fe20000000800 */
[----:B------:R-:W-:Y:S01]  /*2d00*/  @!PT LDS RZ, [RZ] ;  /* 0x00000000fffff984 */ /* 0x000fe20000000800 */
[----:B------:R-:W-:Y:S01]  /*2d10*/  @!PT LDS RZ, [RZ] ;  /* 0x00000000fffff984 */ /* 0x000fe20000000800 */
[----:B------:R3:W-:Y:S04]  /*2d20*/  @!P3 LDGSTS.E.BYPASS.LTC128B.128 [R0+0x9000], desc[UR8][R12.64] ;  /* 0x090000000c00bfae */ /* 0x0007e8000b901d48 */
[----:B------:R-:W0:Y:S04]  /*2d30*/  LDGDEPBAR ;  /* 0x00000000000079af */ /* 0x000e280000000000 */
[----:B------:R-:W-:Y:S04]  /*2d40*/  @P2 STS [R0+0x4000], RZ ;  /* 0x004000ff00002388 */ /* 0x000fe80000000800 */
[----:B------:R-:W-:Y:S04]  /*2d50*/  @P2 STS [R0+0x4004], RZ ;  /* 0x004004ff00002388 */ /* 0x000fe80000000800 */
[----:B------:R-:W-:Y:S01]  /*2d60*/  @P2 STS.64 [R0+0x4008], RZ ;  /* 0x004008ff00002388 */ /* 0x000fe20000000a00 */
[----:B--2---:R-:W2:Y:S03]  /*2d70*/  @!P3 LDC.64 R14, c[0x0][0x218] ;  /* 0x00008600ff0ebb82 */ /* 0x004ea60000000a00 */
[----:B------:R-:W-:Y:S01]  /*2d80*/  @!PT LDS RZ, [RZ] ;  /* 0x00000000fffff984 */ /* 0x000fe20000000800 */
[----:B------:R-:W-:Y:S01]  /*2d90*/  @!PT LDS RZ, [RZ] ;  /* 0x00000000fffff984 */ /* 0x000fe20000000800 */
[----:B------:R-:W-:Y:S01]  /*2da0*/  @!PT LDS RZ, [RZ] ;  /* 0x00000000fffff984 */ /* 0x000fe20000000800 */
[----:B------:R-:W-:Y:S04]  /*2db0*/  @!P2 LDGSTS.E.BYPASS.LTC128B.128 [R0+0x4000], desc[UR8][R216.64] ;  /* 0x04000000d800afae */ /* 0x000fe8000b901d48 */
[----:B------:R-:W-:Y:S01]  /*2dc0*/  @P1 STS.128 [R0+0x5000], RZ ;  /* 0x005000ff00001388 */ /* 0x000fe20000000c00 */
[----:B---3--:R-:W-:-:S03]  /*2dd0*/  SEL R12, R8, R246, !P0 ;  /* 0x000000f6080c7207 */ /* 0x008fc60004000000 */
[----:B------:R-:W-:Y:S01]  /*2de0*/  @!PT LDS RZ, [RZ] ;  /* 0x00000000fffff984 */ /* 0x000fe20000000800 */
[----:B------:R-:W-:Y:S01]  /*2df0*/  @!PT LDS RZ, [RZ] ;  /* 0x00000000fffff984 */ /* 0x000fe20000000800 */
[----:B------:R-:W-:Y:S01]  /*2e00*/  @!PT LDS RZ, [RZ] ;  /* 0x00000000fffff984 */ /* 0x000fe20000000800 */
[----:B------:R-:W-:Y:S01]  /*2e10*/  @!P1 LDGSTS.E.BYPASS.LTC128B.128 [R0+0x5000], desc[UR8][R16.64] ;  /* 0x0500000010009fae */ /* 0x000fe2000b901d48 */
[----:B-1----:R-:W-:Y:S02]  /*2e20*/  @!P4 LEA R8, P5, R4, R18, 0x1 ;  /* 0x000000120408c211 */ /* 0x002fe400078a08ff */
[----:B------:R-:W-:Y:S02]  /*2e30*/  LEA R220, R12, UR4, 0x1 ;  /* 0x000000040cdc7c11 */ /* 0x000fe4000f8e08ff */
[----:B------:R-:W-:Y:S01]  /*2e40*/  @!P4 LEA.HI.X R9, R4, R19, R3, 0x1, P5 ;  /* 0x000000130409c211 */ /* 0x000fe200028f0c03 */
[C---:B------:R-:W-:Y:S01]  /*2e50*/  VIADD R3, R248.reuse, 0x48 ;  /* 0x00000048f8037836 */ /* 0x040fe20000000000 */
[----:B------:R-:W-:Y:S01]  /*2e60*/  ISETP.GE.AND P5, PT, R248, UR5, PT ;  /* 0x00000005f8007c0c */ /* 0x000fe2000bfa6270 */
[----:B------:R-:W-:Y:S04]  /*2e70*/  @P2 STS [R220], RZ ;  /* 0x000000ffdc002388 */ /* 0x000fe80000000800 */
[----:B------:R-:W-:Y:S04]  /*2e80*/  @P2 STS [R220+0x4], RZ ;  /* 0x000004ffdc002388 */ /* 0x000fe80000000800 */
[----:B------:R-:W-:Y:S04]  /*2e90*/  @P2 STS [R220+0x8], RZ ;  /* 0x000008ffdc002388 */ /* 0x000fe80000000800 */
[----:B------:R-:W-:Y:S04]  /*2ea0*/  @P2 STS [R220+0xc], RZ ;  /* 0x00000cffdc002388 */ /* 0x000fe80000000800 */
[----:B------:R-:W-:Y:S01]  /*2eb0*/  @!PT LDS RZ, [RZ] ;  /* 0x00000000fffff984 */ /* 0x000fe20000000800 */
[----:B------:R-:W-:Y:S01]  /*2ec0*/  @!PT LDS RZ, [RZ] ;  /* 0x00000000fffff984 */ /* 0x000fe20000000800 */
[----:B------:R-:W-:Y:S01]  /*2ed0*/  @!PT LDS RZ, [RZ] ;  /* 0x00000000fffff984 */ /* 0x000fe20000000800 */
[----:B------:R-:W-:Y:S01]  /*2ee0*/  @!P2 LDGSTS.E.BYPASS.LTC128B.128 [R220], desc[UR8][R218.64] ;  /* 0x00000000dadcafae */ /* 0x000fe2000b901d48 */
[----:B--2---:R-:W-:-:S03]  /*2ef0*/  @!P3 LEA R4, P2, R6, R14, 0x1 ;  /* 0x0000000e0604b211 */ /* 0x004fc600078408ff */
[----:B------:R-:W-:Y:S04]  /*2f00*/  @P1 STS [R220+0x1000], RZ ;  /* 0x001000ffdc001388 */ /* 0x000fe80000000800 */
[----:B------:R-:W-:Y:S04]  /*2f10*/  @P1 STS [R220+0x1004], RZ ;  /* 0x001004ffdc001388 */ /* 0x000fe80000000800 */
[----:B------:R-:W-:Y:S04]  /*2f20*/  @P1 STS [R220+0x1008], RZ ;  /* 0x001008ffdc001388 */ /* 0x000fe80000000800 */
[----:B------:R-:W-:Y:S04]  /*2f30*/  @P1 STS [R220+0x100c], RZ ;  /* 0x00100cffdc001388 */ /* 0x000fe80000000800 */
[----:B------:R-:W-:Y:S01]  /*2f40*/  @!PT LDS RZ, [RZ] ;  /* 0x00000000fffff984 */ /* 0x000fe20000000800 */
[----:B------:R-:W-:Y:S01]  /*2f50*/  @!PT LDS RZ, [RZ] ;  /* 0x00000000fffff984 */ /* 0x000fe20000000800 */
[----:B------:R-:W-:Y:S01]  /*2f60*/  @!PT LDS RZ, [RZ] ;  /* 0x00000000fffff984 */ /* 0x000fe20000000800 */
[----:B------:R-:W-:Y:S01]  /*2f70*/  @!P1 LDGSTS.E.BYPASS.LTC128B.128 [R220+0x1000], desc[UR8][R10.64] ;  /* 0x010000000adc9fae */ /* 0x000fe2000b901d48 */
[----:B------:R-:W-:-:S02]  /*2f80*/  ISETP.GE.AND P1, PT, R5, UR5, PT ;  /* 0x0000000505007c0c */ /* 0x000fc4000bf26270 */
[----:B------:R-:W-:Y:S01]  /*2f90*/  @!P3 LEA.HI.X R5, R6, R15, R7, 0x1, P2 ;  /* 0x0000000f0605b211 */ /* 0x000fe200010f0c07 */
[----:B------:R-:W-:Y:S01]  /*2fa0*/  @P4 STS [R0+0x6000], RZ ;  /* 0x006000ff00004388 */ /* 0x000fe20000000800 */
[----:B------:R-:W-:Y:S01]  /*2fb0*/  ISETP.GE.AND P2, PT, R3, UR5, PT ;  /* 0x0000000503007c0c */ /* 0x000fe2000bf46270 */
[C---:B------:R-:W-:Y:S02]  /*2fc0*/  IMAD.SHL.U32 R6, R248.reuse, 0x4, RZ ;  /* 0x00000004f8067824 */ /* 0x040fe400078e00ff */
[C---:B------:R-:W-:Y:S01]  /*2fd0*/  VIADD R148, R161.reuse, 0x1000 ;  /* 0x00001000a1947836 */ /* 0x040fe20000000000 */
[----:B------:R-:W-:Y:S01]  /*2fe0*/  @P4 STS [R0+0x6004], RZ ;  /* 0x006004ff00004388 */ /* 0x000fe20000000800 */
[----:B------:R-:W-:Y:S01]  /*2ff0*/  UIADD3 UR34, UR37, 0x80, UR28 ;  /* 0x0000008025227890 */ /* 0x000fe2000fffe01c */
[----:B------:R-:W-:Y:S01]  /*3000*/  IMAD.SHL.U32 R244, R248, 0x4, RZ ;  /* 0x00000004f8f47824 */ /* 0x000fe200078e00ff */
[----:B------:R-:W-:Y:S01]  /*3010*/  CS2R R94, SRZ ;  /* 0x00000000005e7805 */ /* 0x000fe2000001ff00 */
[----:B------:R-:W-:Y:S01]  /*3020*/  @P4 STS.64 [R0+0x6008], RZ ;  /* 0x006008ff00004388 */ /* 0x000fe20000000a00 */
[----:B------:R-:W-:Y:S01]  /*3030*/  IMAD.MOV.U32 R252, RZ, RZ, 0x40 ;  /* 0x00000040fffc7424 */ /* 0x000fe200078e00ff */
[----:B------:R-:W-:Y:S01]  /*3040*/  CS2R R92, SRZ ;  /* 0x00000000005c7805 */ /* 0x000fe2000001ff00 */
[----:B------:R-:W-:Y:S01]  /*3050*/  IMAD.MOV.U32 R251, RZ, RZ, 0x48 ;  /* 0x00000048fffb7424 */ /* 0x000fe200078e00ff */
[----:B------:R-:W-:Y:S01]  /*3060*/  @!PT LDS RZ, [RZ] ;  /* 0x00000000fffff984 */ /* 0x000fe20000000800 */
[----:B------:R-:W-:Y:S01]  /*3070*/  @!PT LDS RZ, [RZ] ;  /* 0x00000000fffff984 */ /* 0x000fe20000000800 */
[----:B------:R-:W-:Y:S01]  /*3080*/  @!PT LDS RZ, [RZ] ;  /* 0x00000000fffff984 */ /* 0x000fe20000000800 */
[----:B------:R1:W-:Y:S01]  /*3090*/  @!P4 LDGSTS.E.BYPASS.LTC128B.128 [R0+0x6000], desc[UR8][R8.64] ;  /* 0x060000000800cfae */ /* 0x0003e2000b901d48 */
[----:B------:R-:W-:Y:S01]  /*30a0*/  IMAD.SHL.U32 R154, R161, 0x2, RZ ;  /* 0x00000002a19a7824 */ /* 0x000fe200078e00ff */
[----:B------:R-:W-:-:S02]  /*30b0*/  CS2R R98, SRZ ;  /* 0x0000000000627805 */ /* 0x000fc4000001ff00 */
[----:B------:R-:W-:Y:S01]  /*30c0*/  CS2R R96, SRZ ;  /* 0x0000000000607805 */ /* 0x000fe2000001ff00 */
[----:B------:R2:W-:Y:S01]  /*30d0*/  @P3 STS.128 [R0+0x7000], RZ ;  /* 0x007000ff00003388 */ /* 0x0005e20000000c00 */
[----:B------:R-:W-:Y:S02]  /*30e0*/  CS2R R90, SRZ ;  /* 0x00000000005a7805 */ /* 0x000fe4000001ff00 */
[----:B------:R-:W-:Y:S02]  /*30f0*/  CS2R R88, SRZ ;  /* 0x0000000000587805 */ /* 0x000fe4000001ff00 */
[----:B------:R-:W-:Y:S01]  /*3100*/  CS2R R86, SRZ ;  /* 0x0000000000567805 */ /* 0x000fe2000001ff00 */
[----:B------:R-:W-:Y:S01]  /*3110*/  @!PT LDS RZ, [RZ] ;  /* 0x00000000fffff984 */ /* 0x000fe20000000800 */
[----:B------:R-:W-:Y:S01]  /*3120*/  @!PT LDS RZ, [RZ] ;  /* 0x00000000fffff984 */ /* 0x000fe20000000800 */
[----:B------:R-:W-:Y:S01]  /*3130*/  @!PT LDS RZ, [RZ] ;  /* 0x00000000fffff984 */ /* 0x000fe20000000800 */
[----:B------:R3:W-:Y:S01]  /*3140*/  @!P3 LDGSTS.E.BYPASS.LTC128B.128 [R0+0x7000], desc[UR8][R4.64] ;  /* 0x070000000400bfae */ /* 0x0007e2000b901d48 */
[----:B------:R-:W-:Y:S02]  /*3150*/  CS2R R84, SRZ ;  /* 0x0000000000547805 */ /* 0x000fe4000001ff00 */
[----:B------:R-:W-:-:S02]  /*3160*/  CS2R R78, SRZ ;  /* 0x00000000004e7805 */ /* 0x000fc4000001ff00 */
[----:B------:R-:W-:Y:S01]  /*3170*/  CS2R R76, SRZ ;  /* 0x00000000004c7805 */ /* 0x000fe2000001ff00 */
[----:B------:R-:W0:Y:S01]  /*3180*/  LDGDEPBAR ;  /* 0x00000000000079af */ /* 0x000e220000000000 */
[----:B------:R-:W-:Y:S02]  /*3190*/  CS2R R82, SRZ ;  /* 0x0000000000527805 */ /* 0x000fe4000001ff00 */
[----:B------:R-:W-:Y:S02]  /*31a0*/  CS2R R80, SRZ ;  /* 0x0000000000507805 */ /* 0x000fe4000001ff00 */
[----:B------:R-:W-:Y:S02]  /*31b0*/  CS2R R74, SRZ ;  /* 0x00000000004a7805 */ /* 0x000fe4000001ff00 */
[----:B------:R-:W-:Y:S02]  /*31c0*/  CS2R R72, SRZ ;  /* 0x0000000000487805 */ /* 0x000fe4000001ff00 */
[----:B------:R-:W-:-:S02]  /*31d0*/  CS2R R70, SRZ ;  /* 0x0000000000467805 */ /* 0x000fc4000001ff00 */
[----:B------:R-:W-:Y:S01]  /*31e0*/  CS2R R68, SRZ ;  /* 0x0000000000447805 */ /* 0x000fe2000001ff00 */
[----:B------:R-:W-:Y:S02]  /*31f0*/  UIADD3 UR17, -UR29, URZ, URZ ;  /* 0x0000003f1d117290 */ /* 0x000fe4000fffe13f */
[----:B------:R-:W-:Y:S02]  /*3200*/  USHF.L.U32 UR32, UR18, 0x3, URZ ;  /* 0x0000000312207899 */ /* 0x000fe4000800063f */
[----:B------:R-:W-:Y:S02]  /*3210*/  USHF.L.U32 UR31, UR18, 0x4, URZ ;  /* 0x00000004121f7899 */ /* 0x000fe4000800063f */
[----:B------:R-:W-:Y:S01]  /*3220*/  UIMAD UR30, UR18, 0x18, URZ ;  /* 0x00000018121e78a4 */ /* 0x000fe2000f8e023f */
[----:B-1----:R-:W-:Y:S01]  /*3230*/  SHF.R.S32.HI R8, RZ, 0x1f, R248 ;  /* 0x0000001fff087819 */ /* 0x002fe200000114f8 */
[----:B------:R-:W-:Y:S02]  /*3240*/  UIMAD UR27, UR18, 0x30, URZ ;  /* 0x00000030121b78a4 */ /* 0x000fe4000f8e023f */
[----:B------:R-:W-:-:S02]  /*3250*/  UIMAD UR26, UR18, 0x38, URZ ;  /* 0x00000038121a78a4 */ /* 0x000fc4000f8e023f */
[----:B------:R-:W-:Y:S02]  /*3260*/  USHF.L.U32 UR25, UR18, 0x6, URZ ;  /* 0x0000000612197899 */ /* 0x000fe4000800063f */
[----:B------:R-:W-:Y:S01]  /*3270*/  UIMAD UR24, UR18, 0x48, URZ ;  /* 0x00000048121878a4 */ /* 0x000fe2000f8e023f */
[----:B---3--:R-:W-:Y:S01]  /*3280*/  IADD3 R4, P4, R6, UR12, RZ ;  /* 0x0000000c06047c10 */ /* 0x008fe2000ff9e0ff */
[----:B------:R-:W-:-:S04]  /*3290*/  DEPBAR.LE SB0, 0x1 ;  /* 0x000080400000791a */ /* 0x000fc80000000000 */
[----:B--2---:R-:W-:Y:S01]  /*32a0*/  SHF.R.S32.HI R0, RZ, 0x1f, R3 ;  /* 0x0000001fff007819 */ /* 0x004fe20000011403 */
[----:B------:R-:W-:Y:S01]  /*32b0*/  UIMAD UR23, UR18, 0x50, URZ ;  /* 0x00000050121778a4 */ /* 0x000fe2000f8e023f */
[C---:B------:R-:W-:Y:S01]  /*32c0*/  @!P2 LEA R6, P3, R3.reuse, UR12, 0x2 ;  /* 0x0000000c0306ac11 */ /* 0x040fe2000f8610ff */
[----:B------:R-:W-:Y:S01]  /*32d0*/  UIMAD UR22, UR18, 0x58, URZ ;  /* 0x00000058121678a4 */ /* 0x000fe2000f8e023f */
[----:B------:R-:W-:Y:S01]  /*32e0*/  SHF.L.U64.HI R5, R248, 0x2, R8 ;  /* 0x00000002f8057819 */ /* 0x000fe20000010208 */
[----:B------:R-:W-:Y:S01]  /*32f0*/  UIMAD UR21, UR18, 0x60, URZ ;  /* 0x00000060121578a4 */ /* 0x000fe2000f8e023f */
[----:B------:R-:W-:Y:S01]  /*3300*/  @!P2 LEA.HI.X R7, R3, UR11, R0, 0x2, P3 ;  /* 0x0000000b0307ac11 */ /* 0x000fe200098f1400 */
[----:B------:R-:W-:Y:S01]  /*3310*/  UIMAD UR20, UR18, 0x68, URZ ;  /* 0x00000068121478a4 */ /* 0x000fe2000f8e023f */
[----:B------:R-:W-:Y:S01]  /*3320*/  IADD3.X R5, R5, UR11, RZ, P4, !PT ;  /* 0x0000000b05057c10 */ /* 0x000fe2000a7fe4ff */
[----:B------:R-:W-:Y:S02]  /*3330*/  UIMAD UR19, UR18, 0x70, URZ ;  /* 0x00000070121378a4 */ /* 0x000fe4000f8e023f */
[----:B------:R-:W5:Y:S01]  /*3340*/  @!P2 LDG.E R238, desc[UR8][R6.64] ;  /* 0x0000000806eea981 */ /* 0x000f62000c1e1900 */
[----:B------:R-:W-:-:S03]  /*3350*/  ULDC UR5, c[0x0][0x2ec] ;  /* 0x0000bb0000057ab9 */ /* 0x000fc60000000800 */
[----:B------:R-:W5:Y:S04]  /*3360*/  @!P5 LDG.E R239, desc[UR8][R4.64] ;  /* 0x0000000804efd981 */ /* 0x000f68000c1e1900 */
[----:B------:R-:W5:Y:S04]  /*3370*/  @!P6 LDG.E R240, desc[UR8][R4.64+0x20] ;  /* 0x0000200804f0e981 */ /* 0x000f68000c1e1900 */
[----:B------:R1:W5:Y:S01]  /*3380*/  @!P1 LDG.E R237, desc[UR8][R4.64+0x100] ;  /* 0x0001000804ed9981 */ /* 0x000362000c1e1900 */
[----:B------:R-:W-:Y:S01]  /*3390*/  BAR.SYNC.DEFER_BLOCKING 0x0 ;  /* 0x0000000000007b1d */ /* 0x000fe20000010000 */
[----:B------:R-:W-:-:S02]  /*33a0*/  VIADD R3, R248, 0x1 ;  /* 0x00000001f8037836 */ /* 0x000fc40000000000 */
[----:B------:R-:W-:-:S03]  /*33b0*/  IMAD.U32 R0, RZ, RZ, UR37 ;  /* 0x00000025ff007e24 */ /* 0x000fc6000f8e00ff */
[----:B------:R2:W3:Y:S04]  /*33c0*/  LDSM.16.M88.4 R116, [R149+0x8000] ;  /* 0x008000009574783b */ /* 0x0004e80000000200 */
[----:B------:R2:W4:Y:S04]  /*33d0*/  LDSM.16.M88.4 R120, [R149+0x8400] ;  /* 0x008400009578783b */ /* 0x0005280000000200 */
[----:B------:R2:W2:Y:S04]  /*33e0*/  LDSM.16.M88.4 R124, [R149+0x8800] ;  /* 0x00880000957c783b */ /* 0x0004a80000000200 */
[----:B------:R2:W2:Y:S04]  /*33f0*/  LDSM.16.M88.4 R128, [R149+0x8c00] ;  /* 0x008c00009580783b */ /* 0x0004a80000000200 */
[----:B------:R2:W2:Y:S04]  /*3400*/  LDSM.16.M88.4 R132, [R150+0x8000] ;  /* 0x008000009684783b */ /* 0x0004a80000000200 */
[----:B------:R2:W2:Y:S04]  /*3410*/  LDSM.16.M88.4 R136, [R150+0x8400] ;  /* 0x008400009688783b */ /* 0x0004a80000000200 */
[----:B------:R2:W2:Y:S04]  /*3420*/  LDSM.16.M88.4 R140, [R150+0x8800] ;  /* 0x00880000968c783b */ /* 0x0004a80000000200 */
[----:B------:R2:W2:Y:S01]  /*3430*/  LDSM.16.M88.4 R144, [R150+0x8c00] ;  /* 0x008c00009690783b */ /* 0x0004a20000000200 */
[----:B------:R-:W-:Y:S01]  /*3440*/  IADD3 R245, R3, UR7, -R0 ;  /* 0x0000000703f57c10 */ /* 0x000fe2000fffe800 */
[----:B------:R-:W-:-:S02]  /*3450*/  VIADD R0, R248, 0xffffff80 ;  /* 0xffffff80f8007836 */ /* 0x000fc40000000000 */
[----:B-1----:R-:W-:-:S03]  /*3460*/  VIADD R4, R156, 0x1000 ;  /* 0x000010009c047836 */ /* 0x002fc60000000000 */
[----:B------:R-:W-:Y:S02]  /*3470*/  SHF.R.S32.HI R3, RZ, 0x1f, R0 ;  /* 0x0000001fff037819 */ /* 0x000fe40000011400 */
[----:B------:R-:W-:Y:S02]  /*3480*/  SEL R148, R148, R161, !P0 ;  /* 0x000000a194947207 */ /* 0x000fe40004000000 */
[----:B------:R-:W-:Y:S02]  /*3490*/  SHF.L.U64.HI R242, R0, 0x2, R3 ;  /* 0x0000000200f27819 */ /* 0x000fe40000010203 */
[----:B------:R-:W-:Y:S01]  /*34a0*/  SEL R3, R4, R156, !P0 ;  /* 0x0000009c04037207 */ /* 0x000fe20004000000 */
[----:B------:R-:W-:Y:S01]  /*34b0*/  IMAD.SHL.U32 R241, R0, 0x4, RZ ;  /* 0x0000000400f17824 */ /* 0x000fe200078e00ff */
[----:B------:R-:W-:Y:S02]  /*34c0*/  SHF.L.U64.HI R243, R248, 0x2, R8 ;  /* 0x00000002f8f37819 */ /* 0x000fe40000010208 */
[----:B------:R-:W-:-:S02]  /*34d0*/  LEA R148, R148, UR4, 0x1 ;  /* 0x0000000494947c11 */ /* 0x000fc4000f8e08ff */
[----:B------:R-:W-:Y:S01]  /*34e0*/  LEA R3, R3, UR4, 0x1 ;  /* 0x0000000403037c11 */ /* 0x000fe2000f8e08ff */
[----:B------:R-:W-:Y:S02]  /*34f0*/  USHF.L.U32 UR29, UR18, 0x5, URZ ;  /* 0x00000005121d7899 */ /* 0x000fe4000800063f */
[----:B------:R-:W-:Y:S02]  /*3500*/  UIMAD UR28, UR18, 0x28, URZ ;  /* 0x00000028121c78a4 */ /* 0x000fe4000f8e023f */
[----:B------:R-:W-:Y:S02]  /*3510*/  UIMAD UR18, UR18, 0x78, URZ ;  /* 0x00000078121278a4 */ /* 0x000fe4000f8e023f */
[----:B---34-:R-:W-:-:S12]  /*3520*/  UIADD3 UR34, UR34, -UR7, URZ ;  /* 0x8000000722227290 */ /* 0x018fd8000fffe03f */
.L_x_74:
        /* <DEDUP_REMOVED lines=48> */
[----:B------:R-:W-:Y:S01]  /*3830*/  @!P0 ISETP.GE.AND P2, PT, R0, R162, PT ;  /* 0x000000a20000820c */ /* 0x000fe20003f46270 */
[C---:B---3--:R-:W-:Y:S05]  /*3840*/  HMMA.16816.F32.BF16 R8, R112.reuse, R108, R8 ;  /* 0x0000006c7008723c */ /* 0x048fea0000041808 */
[----:B------:R-:W-:Y:S01]  /*3850*/  @!P0 VIADDMNMX R103, R100, R165, UR7, PT ;  /* 0x0000000764678e46 */ /* 0x000fe2000b8001a5 */
[-C--:B------:R-:W-:Y:S05]  /*3860*/  HMMA.16816.F32.BF16 R12, R112, R110.reuse, R12 ;  /* 0x0000006e700c723c */ /* 0x080fea000004180c */
[----:B------:R-:W-:Y:S01]  /*3870*/  FMUL.FTZ R109, R240, 1.4426950216293334961 ;  /* 0x3fb8aa3bf06d7820 */ /* 0x000fe20000410000 */
[----:B------:R-:W-:Y:S01]  /*3880*/  FMUL.FTZ R108, R237, 1.4426950216293334961 ;  /* 0x3fb8aa3bed6c7820 */ /* 0x000fe20000410000 */
[----:B------:R-:W-:Y:S01]  /*3890*/  @!P0 VIADDMNMX R102, R100, R252, UR7, PT ;  /* 0x0000000764668e46 */ /* 0x000fe2000b8001fc */
[C---:B------:R-:W-:Y:S04]  /*38a0*/  HMMA.16816.F32.BF16 R16, R104.reuse, R110, R16 ;  /* 0x0000006e6810723c */ /* 0x040fe80000041810 */
[----:B------:R-:W-:Y:S02]  /*38b0*/  @!P0 FSEL R4, R4, -INF , !P2 ;  /* 0xff80000004048808 */ /* 0x000fe40005000000 */
[C---:B------:R-:W-:Y:S02]  /*38c0*/  @!P0 ISETP.GE.AND P2, PT, R164.reuse, R162, PT ;  /* 0x000000a2a400820c */ /* 0x040fe40003f46270 */
[----:B------:R-:W-:Y:S02]  /*38d0*/  FSEL R109, R109, RZ, P1 ;  /* 0x000000ff6d6d7208 */ /* 0x000fe40000800000 */
[-C--:B------:R-:W-:Y:S01]  /*38e0*/  @!P0 ISETP.GE.AND P1, PT, R164, R103.reuse, PT ;  /* 0x00000067a400820c */ /* 0x080fe20003f26270 */
[--C-:B------:R-:W-:Y:S01]  /*38f0*/  FFMA.FTZ R4, R4, UR5, -R163.reuse ;  /* 0x0000000504047c23 */ /* 0x100fe200080108a3 */
[----:B------:R-:W-:Y:S02]  /*3900*/  @!P0 FSEL R5, R5, -INF , !P2 ;  /* 0xff80000005058808 */ /* 0x000fe40005000000 */
[----:B------:R-:W-:Y:S01]  /*3910*/  @!P0 ISETP.GE.AND P2, PT, R0, R103, PT ;  /* 0x000000670000820c */ /* 0x000fe20003f46270 */
[----:B------:R-:W-:Y:S01]  /*3920*/  MUFU.EX2 R236, R4 ;  /* 0x0000000400ec7308 */ /* 0x000fe20000000800 */
[----:B------:R-:W-:Y:S01]  /*3930*/  @!P0 FSEL R7, R7, -INF , !P1 ;  /* 0xff80000007078808 */ /* 0x000fe20004800000 */
[----:B------:R-:W-:Y:S01]  /*3940*/  FFMA.FTZ R5, R5, UR5, -R163 ;  /* 0x0000000505057c23 */ /* 0x000fe200080108a3 */
[----:B------:R-:W-:Y:S02]  /*3950*/  @!P0 FSEL R6, R6, -INF , !P2 ;  /* 0xff80000006068808 */ /* 0x000fe40005000000 */
[----:B------:R-:W-:Y:S01]  /*3960*/  FSETP.NEU.FTZ.AND P1, PT, R237, -INF , PT ;  /* 0xff800000ed00780b */ /* 0x000fe20003f3d000 */
[--C-:B------:R-:W-:Y:S01]  /*3970*/  FFMA.FTZ R7, R7, UR5, -R109.reuse ;  /* 0x0000000507077c23 */ /* 0x100fe2000801086d */
[-C--:B------:R-:W-:Y:S03]  /*3980*/  @!P0 ISETP.GE.AND P2, PT, R0, R102.reuse, PT ;  /* 0x000000660000820c */ /* 0x080fe60003f46270 */
[----:B------:R-:W1:Y:S01]  /*3990*/  MUFU.EX2 R235, R5 ;  /* 0x0000000500eb7308 */ /* 0x000e620000000800 */
[----:B------:R-:W-:Y:S01]  /*39a0*/  FFMA.FTZ R6, R6, UR5, -R109 ;  /* 0x0000000506067c23 */ /* 0x000fe2000801086d */
[----:B------:R-:W-:Y:S02]  /*39b0*/  @!P0 VIADDMNMX R100, R100, R251, UR7, PT ;  /* 0x0000000764648e46 */ /* 0x000fe4000b8001fb */
[----:B------:R-:W-:Y:S02]  /*39c0*/  FSEL R108, R108, RZ, P1 ;  /* 0x000000ff6c6c7208 */ /* 0x000fe40000800000 */
[----:B------:R-:W-:Y:S04]  /*39d0*/  @!P0 ISETP.GE.AND P1, PT, R164, R102, PT ;  /* 0x00000066a400820c */ /* 0x000fe80003f26270 */
        /* <DEDUP_REMOVED lines=193> */
[-C--:B------:R-:W-:Y:S01]  /*45f0*/  @!P0 ISETP.GE.AND P1, PT, R12, R103.reuse, PT ;  /* 0x000000670c00820c */ /* 0x080fe20003f26270 */
        /* <DEDUP_REMOVED lines=15> */
[-C--:B------:R-:W-:Y:S01]  /*46f0*/  @!P0 ISETP.GE.AND P1, PT, R9, R103.reuse, PT ;  /* 0x000000670900820c */ /* 0x080fe20003f26270 */
        /* <DEDUP_REMOVED lines=25> */
[-C--:B------:R-:W-:Y:S01]  /*4890*/  @!P0 ISETP.GE.AND P4, PT, R4, R103.reuse, PT ;  /* 0x000000670400820c */ /* 0x080fe20003f86270 */
        /* <DEDUP_REMOVED lines=140> */
[----:B------:R-:W-:Y:S01]  /*5160*/  FADD.FTZ R6, -R164, R6 ;  /* 0x00000006a4067221 */ /* 0x000fe20000010100 */
[-C--:B------:R-:W-:Y:S05]  /*5170*/  HMMA.16816.F32.BF16 R36, R100, R140.reuse, R36 ;  /* 0x0000008c6424723c */ /* 0x080fea0000041824 */
[C---:B------:R-:W-:Y:S01]  /*5180*/  FADD.FTZ R5, -R165.reuse, R20 ;  /* 0x00000014a5057221 */ /* 0x040fe20000010100 */
[C---:B------:R-:W-:Y:S05]  /*5190*/  HMMA.16816.F32.BF16 R40, R104.reuse, R140, R40 ;  /* 0x0000008c6828723c */ /* 0x040fea0000041828 */
[C---:B------:R-:W-:Y:S01]  /*51a0*/  FADD.FTZ R21, -R165.reuse, R21 ;  /* 0x00000015a5157221 */ /* 0x040fe20000010100 */
[-C--:B------:R-:W-:Y:S05]  /*51b0*/  HMMA.16816.F32.BF16 R44, R104, R142.reuse, R44 ;  /* 0x0000008e682c723c */ /* 0x080fea000004182c */
[----:B------:R-:W-:Y:S01]  /*51c0*/  FMUL.FTZ R5, R232, R5 ;  /* 0x00000005e8057220 */ /* 0x000fe20000410000 */
[C---:B------:R-:W-:Y:S05]  /*51d0*/  HMMA.16816.F32.BF16 R48, R100.reuse, R142, R48 ;  /* 0x0000008e6430723c */ /* 0x040fea0000041830 */
[C---:B------:R-:W-:Y:S01]  /*51e0*/  FADD.FTZ R32, -R165.reuse, R32 ;  /* 0x00000020a5207221 */ /* 0x040fe20000010100 */
[-C--:B------:R-:W-:Y:S05]  /*51f0*/  HMMA.16816.F32.BF16 R52, R100, R144.reuse, R52 ;  /* 0x000000906434723c */ /* 0x080fea0000041834 */
[----:B------:R-:W-:Y:S01]  /*5200*/  FADD.FTZ R37, -R165, R37 ;  /* 0x00000025a5257221 */ /* 0x000fe20000010100 */
[C---:B------:R-:W-:Y:S05]  /*5210*/  HMMA.16816.F32.BF16 R56, R104.reuse, R144, R56 ;  /* 0x000000906838723c */ /* 0x040fea0000041838 */
[----:B------:R-:W-:Y:S01]  /*5220*/  FMUL.FTZ R37, R227, R37 ;  /* 0x00000025e3257220 */ /* 0x000fe20000410000 */
[-C--:B------:R-:W-:Y:S05]  /*5230*/  HMMA.16816.F32.BF16 R60, R104, R146.reuse, R60 ;  /* 0x00000092683c723c */ /* 0x080fea000004183c */
[----:B------:R-:W-:Y:S01]  /*5240*/  FADD.FTZ R7, -R164, R7 ;  /* 0x00000007a4077221 */ /* 0x000fe20000010100 */
[----:B------:R-:W-:Y:S05]  /*5250*/  HMMA.16816.F32.BF16 R64, R100, R146, R64 ;  /* 0x000000926440723c */ /* 0x000fea0000041840 */
[C---:B------:R-:W-:Y:S02]  /*5260*/  FADD.FTZ R20, -R165.reuse, R48 ;  /* 0x00000030a5147221 */ /* 0x040fe40000010100 */
[----:B------:R-:W-:Y:S01]  /*5270*/  FMUL.FTZ R101, R236, R4 ;  /* 0x00000004ec657220 */ /* 0x000fe20000410000 */
[C---:B------:R-:W-:Y:S03]  /*5280*/  FADD.FTZ R4, -R165.reuse, R16 ;  /* 0x00000010a5047221 */ /* 0x040fe60000010100 */
[----:B------:R-:W-:Y:S01]  /*5290*/  FADD.FTZ R16, -R165, R17 ;  /* 0x00000011a5107221 */ /* 0x000fe20000010100 */
[----:B------:R-:W-:Y:S01]  /*52a0*/  F2FP.BF16.F32.PACK_AB R0, R0, R101 ;  /* 0x000000650000723e */ /* 0x000fe200000010ff */
[----:B------:R-:W-:Y:S01]  /*52b0*/  FMUL.FTZ R4, R234, R4 ;  /* 0x00000004ea047220 */ /* 0x000fe20000410000 */
[----:B------:R-:W-:Y:S01]  /*52c0*/  FMUL.FTZ R100, R231, R21 ;  /* 0x00000015e7647220 */ /* 0x000fe20000410000 */
[----:B------:R-:W-:Y:S01]  /*52d0*/  FMUL.FTZ R16, R233, R16 ;  /* 0x00000010e9107220 */ /* 0x000fe20000410000 */
[C---:B------:R-:W-:Y:S01]  /*52e0*/  FADD.FTZ R21, -R165.reuse, R33 ;  /* 0x00000021a5157221 */ /* 0x040fe20000010100 */
        /* <DEDUP_REMOVED lines=24> */
[----:B------:R-:W-:Y:S01]  /*5470*/  ULOP3.LUT UR10, UR6, 0x1, URZ, 0xc0, !UPT ;  /* 0x00000001060a7892 */ /* 0x000fe2000f8ec03f */
[----:B------:R-:W-:Y:S03]  /*5480*/  UMOV UR15, 0xffffe000 ;  /* 0xffffe000000f7882 */ /* 0x000fe60000000000 */
[----:B------:R-:W-:Y:S03]  /*5490*/  UISETP.NE.U32.AND UP0, UPT, UR10, 0x1, UPT ;  /* 0x000000010a00788c */ /* 0x000fe6000bf05070 */
[----:B------:R-:W2:Y:S01]  /*54a0*/  LDC R20, c[0x0][0x244] ;  /* 0x00009100ff147b82 */ /* 0x000ea20000000800 */
[----:B------:R-:W-:Y:S06]  /*54b0*/  USEL UR10, UR15, 0x2000, !UP0 ;  /* 0x000020000f0a7887 */ /* 0x000fec000c000000 */
[----:B------:R-:W-:Y:S01]  /*54c0*/  VIADD R220, R220, UR10 ;  /* 0x0000000adcdc7c36 */ /* 0x000fe20008000000 */
[----:B------:R-:W-:Y:S01]  /*54d0*/  IADD3 R148, R148, UR10, RZ ;  /* 0x0000000a94947c10 */ /* 0x000fe2000fffe0ff */
[C---:B-1----:R-:W-:Y:S05]  /*54e0*/  IMAD.U32 R4, R17.reuse, -0x80, RZ ;  /* 0xffffff8011047824 */ /* 0x042fea00078e00ff */
[C---:B------:R-:W-:Y:S04]  /*54f0*/  LEA R5, P0, R4.reuse, R218, 0x1 ;  /* 0x000000da04057211 */ /* 0x040fe800078008ff */
[----:B------:R-:W-:Y:S01]  /*5500*/  LEA.HI.X.SX32 R4, R4, R219, 0x1, P0 ;  /* 0x000000db04047211 */ /* 0x000fe200000f0eff */
[----:B------:R-:W-:Y:S03]  /*5510*/  IMAD.MOV.U32 R218, RZ, RZ, R5 ;  /* 0x000000ffffda7224 */ /* 0x000fe600078e0005 */
[----:B------:R-:W-:Y:S02]  /*5520*/  MOV R219, R4 ;  /* 0x0000000400db7202 */ /* 0x000fe40000000f00 */
        /* <DEDUP_REMOVED lines=8> */
.L_x_72:
[----:B------:R2:W-:Y:S01]  /*55b0*/  STS [R209+0x8000], R0 ;  /* 0x00800000d1007388 */ /* 0x0005e20000000800 */
[----:B------:R-:W-:Y:S01]  /*55c0*/  FMUL.FTZ R6, R194, R6 ;  /* 0x00000006c2067220 */ /* 0x000fe20000410000 */
[----:B-1----:R-:W-:Y:S01]  /*55d0*/  FMUL.FTZ R4, R193, R7 ;  /* 0x00000007c1047220 */ /* 0x002fe20000410000 */
        /* <DEDUP_REMOVED lines=15> */
[----:B------:R-:W-:Y:S01]  /*56d0*/  FADD.FTZ R10, -R110, R10 ;  /* 0x0000000a6e0a7221 */ /* 0x000fe20000010100 */
[----:B------:R-:W-:Y:S01]  /*56e0*/  FMUL.FTZ R8, R202, R8 ;  /* 0x00000008ca087220 */ /* 0x000fe20000410000 */
[----:B------:R-:W-:Y:S01]  /*56f0*/  FADD.FTZ R14, -R110, R14 ;  /* 0x0000000e6e0e7221 */ /* 0x000fe20000010100 */
[----:B------:R-:W-:Y:S01]  /*5700*/  FMUL.FTZ R9, R201, R9 ;  /* 0x00000009c9097220 */ /* 0x000fe20000410000 */
[----:B------:R-:W-:Y:S01]  /*5710*/  FMUL.FTZ R10, R214, R10 ;  /* 0x0000000ad60a7220 */ /* 0x000fe20000410000 */
[C---:B------:R-:W-:Y:S01]  /*5720*/  FADD.FTZ R22, -R164.reuse, R22 ;  /* 0x00000016a4167221 */ /* 0x040fe20000010100 */
[----:B------:R-:W-:Y:S01]  /*5730*/  FADD.FTZ R23, -R164, R23 ;  /* 0x00000017a4177221 */ /* 0x000fe20000010100 */
[----:B--2---:R-:W-:Y:S01]  /*5740*/  FMUL.FTZ R0, R185, R19 ;  /* 0x00000013b9007220 */ /* 0x004fe20000410000 */
        /* <DEDUP_REMOVED lines=11> */
[----:B-1----:R-:W-:Y:S01]  /*5800*/  FADD.FTZ R4, -R111, R56 ;  /* 0x000000386f047221 */ /* 0x002fe20000010100 */
[C---:B------:R-:W-:Y:S01]  /*5810*/  FADD.FTZ R35, -R164.reuse, R35 ;  /* 0x00000023a4237221 */ /* 0x040fe20000010100 */
[C---:B------:R-:W-:Y:S01]  /*5820*/  FADD.FTZ R17, -R164.reuse, R54 ;  /* 0x00000036a4117221 */ /* 0x040fe20000010100 */
[----:B------:R-:W-:Y:S01]  /*5830*/  FADD.FTZ R7, -R164, R55 ;  /* 0x00000037a4077221 */ /* 0x000fe20000010100 */
[----:B------:R-:W-:Y:S01]  /*5840*/  FMUL.FTZ R4, R170, R4 ;  /* 0x00000004aa047220 */ /* 0x000fe20000410000 */
[C---:B------:R-:W-:Y:S01]  /*5850*/  FADD.FTZ R6, -R164.reuse, R66 ;  /* 0x00000042a4067221 */ /* 0x040fe20000010100 */
[----:B------:R-:W-:Y:S01]  /*5860*/  FADD.FTZ R5, -R164, R67 ;  /* 0x00000043a4057221 */ /* 0x000fe20000010100 */
[----:B------:R-:W-:Y:S01]  /*5870*/  F2FP.BF16.F32.PACK_AB R23, R23, R22 ;  /* 0x000000161717723e */ /* 0x000fe200000010ff */
[----:B------:R-:W-:Y:S01]  /*5880*/  FMUL.FTZ R34, R175, R34 ;  /* 0x00000022af227220 */ /* 0x000fe20000410000 */
[----:B------:R-:W-:Y:S01]  /*5890*/  F2FP.BF16.F32.PACK_AB R12, R12, R4 ;  /* 0x000000040c0c723e */ /* 0x000fe200000010ff */
[----:B------:R-:W-:Y:S01]  /*58a0*/  FADD.FTZ R4, -R110, R11 ;  /* 0x0000000b6e047221 */ /* 0x000fe20000010100 */
        /* <DEDUP_REMOVED lines=12> */
[----:B--2---:R-:W-:Y:S01]  /*5970*/  F2FP.BF16.F32.PACK_AB R0, R9, R8 ;  /* 0x000000080900723e */ /* 0x004fe200000010ff */
        /* <DEDUP_REMOVED lines=154> */
[----:B------:R-:W1:Y:S08]  /*6320*/  LDC R6, c[0x0][0x420] ;  /* 0x00010800ff067b82 */ /* 0x000e700000000800 */
[----:B------:R-:W2:Y:S01]  /*6330*/  LDC R7, c[0x0][0x424] ;  /* 0x00010900ff077b82 */ /* 0x000ea20000000800 */
[----:B-1----:R-:W-:Y:S05]  /*6340*/  IMAD.U32 R4, R6, -0x80, RZ ;  /* 0xffffff8006047824 */ /* 0x002fea00078e00ff */
[C---:B------:R-:W-:Y:S04]  /*6350*/  LEA R5, P0, R4.reuse, R216, 0x1 ;  /* 0x000000d804057211 */ /* 0x040fe800078008ff */
[----:B------:R-:W-:Y:S01]  /*6360*/  LEA.HI.X.SX32 R4, R4, R217, 0x1, P0 ;  /* 0x000000d904047211 */ /* 0x000fe200000f0eff */
[----:B------:R-:W-:Y:S04]  /*6370*/  IMAD.MOV.U32 R216, RZ, RZ, R5 ;  /* 0x000000ffffd87224 */ /* 0x000fe800078e0005 */
[----:B------:R-:W-:Y:S01]  /*6380*/  IMAD.MOV.U32 R217, RZ, RZ, R4 ;  /* 0x000000ffffd97224 */ /* 0x000fe200078e0004 */
[C---:B------:R-:W-:Y:S04]  /*6390*/  LEA R4, P0, R6.reuse, R216, 0x7 ;  /* 0x000000d806047211 */ /* 0x040fe800078038ff */
[----:B------:R-:W-:Y:S01]  /*63a0*/  @!PT LDS RZ, [RZ] ;  /* 0x00000000fffff984 */ /* 0x000fe20000000800 */
[----:B------:R-:W-:Y:S01]  /*63b0*/  @!PT LDS RZ, [RZ] ;  /* 0x00000000fffff984 */ /* 0x000fe20000000800 */
[----:B------:R-:W-:Y:S01]  /*63c0*/  @!PT LDS RZ, [RZ] ;  /* 0x00000000fffff984 */ /* 0x000fe20000000800 */
[----:B------:R1:W-:Y:S01]  /*63d0*/  LDGSTS.E.BYPASS.LTC128B.128 [R59+0x4000], desc[UR8][R216.64] ;  /* 0x04000000d83b7fae */ /* 0x0003e2000b901d48 */
[----:B--2---:R-:W-:Y:S05]  /*63e0*/  LEA.HI.X R5, R6, R217, R7, 0x7, P0 ;  /* 0x000000d906057211 */ /* 0x004fea00000f3c07 */
[----:B------:R1:W-:Y:S04]  /*63f0*/  LDGSTS.E.BYPASS.LTC128B.128 [R59+0x5000], desc[UR8][R4.64] ;  /* 0x05000000043b7fae */ /* 0x0003e8000b901d48 */
[----:B------:R-:W0:Y:S02]  /*6400*/  LDGDEPBAR ;  /* 0x00000000000079af */ /* 0x000e240000000000 */
.L_x_73:
[----:B------:R-:W-:Y:S01]  /*6410*/  LDSM.16.M88.4 R16, [R151] ;  /* 0x000000009710783b */ /* 0x000fe20000000200 */
[----:B------:R-:W-:Y:S01]  /*6420*/  IMAD.U32 R58, RZ, RZ, UR24 ;  /* 0x00000018ff3a7e24 */ /* 0x000fe2000f8e00ff */
[----:B------:R-:W-:Y:S01]  /*6430*/  MOV R55, UR21 ;  /* 0x0000001500377c02 */ /* 0x000fe20008000f00 */
[----:B------:R-:W-:Y:S01]  /*6440*/  IMAD.U32 R57, RZ, RZ, UR23 ;  /* 0x00000017ff397e24 */ /* 0x000fe2000f8e00ff */
[----:B------:R-:W1:Y:S01]  /*6450*/  LDSM.16.MT88.4 R20, [R0+0x6000] ;  /* 0x006000000014783b */ /* 0x000e620000004200 */
[----:B------:R-:W-:Y:S01]  /*6460*/  IMAD.U32 R56, RZ, RZ, UR22 ;  /* 0x00000016ff387e24 */ /* 0x000fe2000f8e00ff */
[----:B------:R-:W-:Y:S01]  /*6470*/  ULOP3.LUT UR10, UR6, 0x1, URZ, 0xc0, !UPT ;  /* 0x00000001060a7892 */ /* 0x000fe2000f8ec03f */
[----:B------:R-:W-:Y:S01]  /*6480*/  IMAD.U32 R54, RZ, RZ, UR20 ;  /* 0x00000014ff367e24 */ /* 0x000fe2000f8e00ff */
[----:B------:R-:W2:Y:S01]  /*6490*/  LDSM.16.M88.4 R12, [R151+0x2000] ;  /* 0x00200000970c783b */ /* 0x000ea20000000200 */
        /* <DEDUP_REMOVED lines=208> */
[----:B------:R-:W-:Y:S01]  /*71a0*/  BAR.SYNC.DEFER_BLOCKING 0x0 ;  /* 0x0000000000007b1d */ /* 0x000fe20000010000 */
[----:B------:R-:W-:Y:S01]  /*71b0*/  F2FP.BF16.F32.PACK_AB R68, R69, R68 ;  /* 0x000000444544723e */ /* 0x000fe200000010ff */
[----:B------:R-:W-:Y:S01]  /*71c0*/  UISETP.NE.AND UP0, UPT, UR36, -0x1, UPT ;  /* 0xffffffff2400788c */ /* 0x000fe2000bf05270 */
[----:B------:R-:W-:Y:S01]  /*71d0*/  F2FP.BF16.F32.PACK_AB R70, R71, R70 ;  /* 0x000000464746723e */ /* 0x000fe200000010ff */
[----:B------:R-:W-:Y:S01]  /*71e0*/  USHF.L.U32 UR18, UR33, 0x7, URZ ;  /* 0x0000000721127899 */ /* 0x000fe2000800063f */
[----:B------:R-:W-:Y:S01]  /*71f0*/  F2FP.BF16.F32.PACK_AB R80, R81, R80 ;  /* 0x000000505150723e */ /* 0x000fe200000010ff */
        /* <DEDUP_REMOVED lines=19> */
[----:B------:R1:W-:Y:S01]  /*7330*/  STS [R249], R9 ;  /* 0x00000009f9007388 */ /* 0x0003e20000000800 */
[----:B------:R-:W-:Y:S01]  /*7340*/  F2FP.BF16.F32.PACK_AB R8, R8, R86 ;  /* 0x000000560808723e */ /* 0x000fe200000010ff */
[----:B------:R-:W-:Y:S01]  /*7350*/  @UP0 UIADD3 UR5, UR35, UR36, URZ ;  /* 0x0000002423050290 */ /* 0x000fe2000fffe03f */
[----:B------:R-:W-:Y:S01]  /*7360*/  F2FP.BF16.F32.PACK_AB R5, R5, R96 ;  /* 0x000000600505723e */ /* 0x000fe200000010ff */
[----:B------:R-:W-:Y:S01]  /*7370*/  @UP0 ULDC.64 UR10, c[0x0][0x450] ;  /* 0x00011400000a0ab9 */ /* 0x000fe20000000a00 */
[----:B------:R-:W-:Y:S01]  /*7380*/  F2FP.BF16.F32.PACK_AB R4, R4, R98 ;  /* 0x000000620404723e */ /* 0x000fe200000010ff */
[----:B------:R-:W-:Y:S01]  /*7390*/  STS [R249+0x200], R8 ;  /* 0x00020008f9007388 */ /* 0x000fe20000000800 */
[----:B------:R-:W-:Y:S01]  /*73a0*/  F2FP.BF16.F32.PACK_AB R7, R7, R88 ;  /* 0x000000580707723e */ /* 0x000fe200000010ff */
[----:B------:R-:W-:Y:S01]  /*73b0*/  @UP0 UIMAD.WIDE.U32 UR12, UR5, UR10, URZ ;  /* 0x0000000a050c02a5 */ /* 0x000fe2000f8e003f */
[----:B------:R-:W-:Y:S01]  /*73c0*/  F2FP.BF16.F32.PACK_AB R6, R6, R90 ;  /* 0x0000005a0606723e */ /* 0x000fe200000010ff */
[----:B------:R-:W-:Y:S01]  /*73d0*/  STS [R250], R5 ;  /* 0x00000005fa007388 */ /* 0x000fe20000000800 */
[----:B------:R-:W-:Y:S01]  /*73e0*/  F2FP.BF16.F32.PACK_AB R3, R3, R92 ;  /* 0x0000005c0303723e */ /* 0x000fe200000010ff */
[----:B------:R-:W-:Y:S01]  /*73f0*/  @UP0 UIMAD UR5, UR5, UR11, URZ ;  /* 0x0000000b050502a4 */ /* 0x000fe2000f8e023f */
[----:B------:R-:W-:Y:S01]  /*7400*/  F2FP.BF16.F32.PACK_AB R0, R0, R94 ;  /* 0x0000005e0000723e */ /* 0x000fe200000010ff */
[----:B------:R-:W-:Y:S01]  /*7410*/  STS [R250+0x200], R4 ;  /* 0x00020004fa007388 */ /* 0x000fe20000000800 */
[----:B------:R-:W-:Y:S01]  /*7420*/  F2FP.BF16.F32.PACK_AB R72, R73, R72 ;  /* 0x000000484948723e */ /* 0x000fe200000010ff */
[----:B------:R-:W-:Y:S01]  /*7430*/  @UP0 UIADD3 UR20, UR13, UR5, URZ ;  /* 0x000000050d140290 */ /* 0x000fe2000fffe03f */
[----:B------:R-:W-:Y:S01]  /*7440*/  F2FP.BF16.F32.PACK_AB R74, R75, R74 ;  /* 0x0000004a4b4a723e */ /* 0x000fe200000010ff */
[----:B------:R-:W-:Y:S01]  /*7450*/  STS [R249+0x1000], R7 ;  /* 0x00100007f9007388 */ /* 0x000fe20000000800 */
[----:B------:R-:W-:Y:S01]  /*7460*/  F2FP.BF16.F32.PACK_AB R76, R77, R76 ;  /* 0x0000004c4d4c723e */ /* 0x000fe200000010ff */
[----:B------:R-:W-:Y:S01]  /*7470*/  @UP0 UMOV UR19, UR12 ;  /* 0x0000000c00130c82 */ /* 0x000fe20008000000 */
[----:B------:R-:W-:Y:S01]  /*7480*/  F2FP.BF16.F32.PACK_AB R78, R79, R78 ;  /* 0x0000004e4f4e723e */ /* 0x000fe200000010ff */
[----:B------:R-:W-:Y:S01]  /*7490*/  STS [R249+0x1200], R6 ;  /* 0x00120006f9007388 */ /* 0x000fe20000000800 */
[----:B------:R-:W-:Y:S01]  /*74a0*/  PLOP3.LUT P0, PT, PT, PT, UP0, 0x80, 0x0 ;  /* 0x000000000000781c */ /* 0x000fe20003f0f008 */
[----:B-1----:R-:W1:Y:S02]  /*74b0*/  S2R R9, SR_TID.X ;  /* 0x0000000000097919 */ /* 0x002e640000002100 */
        /* <DEDUP_REMOVED lines=8> */
[----:B-1----:R-:W-:-:S03]  /*7540*/  SHF.R.S32.HI R3, RZ, 0x1f, R9 ;  /* 0x0000001fff037819 */ /* 0x002fc60000011409 */
[----:B------:R2:W-:Y:S04]  /*7550*/  STS [R250+0x3000], R76 ;  /* 0x0030004cfa007388 */ /* 0x0005e80000000800 */
        /* <DEDUP_REMOVED lines=15> */
.L_x_75:
[----:B------:R-:W-:Y:S01]  /*7650*/  @UP0 UIADD3 UR5, UR35, UR36, URZ ;  /* 0x0000002423050290 */ /* 0x000fe2000fffe03f */
[----:B------:R-:W-:Y:S01]  /*7660*/  LEA.HI R3, R3, R9, RZ, 0x2 ;  /* 0x0000000903037211 */ /* 0x000fe200078f10ff */
[----:B------:R-:W-:Y:S02]  /*7670*/  @UP0 ULDC.64 UR12, c[0x0][0x458] ;  /* 0x00011600000c0ab9 */ /* 0x000fe40000000a00 */
[----:B------:R-:W-:Y:S01]  /*7680*/  @UP0 UIMAD.WIDE.U32 UR14, UR5, UR12, URZ ;  /* 0x0000000c050e02a5 */ /* 0x000fe2000f8e003f */
[----:B--2---:R-:W-:Y:S01]  /*7690*/  LOP3.LUT R0, R3, 0xfffffffc, RZ, 0xc0, !PT ;  /* 0xfffffffc03007812 */ /* 0x004fe200078ec0ff */
[----:B------:R-:W-:-:S04]  /*76a0*/  @UP0 UIMAD UR5, UR5, UR13, URZ ;  /* 0x0000000d050502a4 */ /* 0x000fc8000f8e023f */
[----:B------:R-:W-:Y:S01]  /*76b0*/  @UP0 UIADD3 UR15, UR15, UR5, URZ ;  /* 0x000000050f0f0290 */ /* 0x000fe2000fffe03f */
[----:B------:R-:W-:Y:S01]  /*76c0*/  IMAD.IADD R0, R9, 0x1, -R0 ;  /* 0x0000000109007824 */ /* 0x000fe200078e0a00 */
[----:B------:R-:W-:Y:S10]  /*76d0*/  @P0 BRA `(.L_x_76) ;  /* 0x0000000000300947 */ /* 0x000ff40003800000 */
        /* <DEDUP_REMOVED lines=12> */
.L_x_76:
[----:B------:R-:W-:Y:S01]  /*77a0*/  BAR.SYNC.DEFER_BLOCKING 0x0 ;  /* 0x0000000000007b1d */ /* 0x000fe20000010000 */
[----:B------:R-:W-:Y:S01]  /*77b0*/  IMAD.SHL.U32 R4, R0, 0x8, RZ ;  /* 0x0000000800047824 */ /* 0x000fe200078e00ff */
[----:B------:R-:W-:Y:S01]  /*77c0*/  USHF.R.S32.HI UR5, URZ, 0x1f, UR18 ;  /* 0x0000001f3f057899 */ /* 0x000fe20008011412 */
[----:B------:R-:W-:Y:S01]  /*77d0*/  IMAD.U32 R0, RZ, RZ, UR10 ;  /* 0x0000000aff007e24 */ /* 0x000fe2000f8e00ff */
[----:B------:R-:W-:Y:S02]  /*77e0*/  UIMAD UR7, UR33, -0x80, UR7 ;  /* 0xffffff80210778a4 */ /* 0x000fe4000f8e0207 */
[----:B------:R-:W-:Y:S01]  /*77f0*/  UIMAD UR6, UR5, UR10, URZ ;  /* 0x0000000a050672a4 */ /* 0x000fe2000f8e023f */
[--C-:B------:R-:W-:Y:S01]  /*7800*/  SHF.R.S32.HI R5, RZ, 0x1f, R4.reuse ;  /* 0x0000001fff057819 */ /* 0x100fe20000011404 */
[----:B------:R-:W-:Y:S01]  /*7810*/  USHF.R.S32.HI UR21, URZ, 0x1f, UR59 ;  /* 0x0000001f3f157899 */ /* 0x000fe2000801143b */
[----:B------:R-:W-:Y:S01]  /*7820*/  BSSY B0, `(.L_x_77) ;  /* 0x000001f000007945 */ /* 0x000fe20003800000 */
[----:B------:R-:W-:Y:S01]  /*7830*/  UIMAD UR6, UR18, UR11, UR6 ;  /* 0x0000000b120672a4 */ /* 0x000fe2000f8e0206 */
[----:B------:R-:W-:Y:S01]  /*7840*/  IMAD.WIDE.U32 R6, R0, UR18, R4 ;  /* 0x0000001200067c25 */ /* 0x000fe2000f8e0004 */
[----:B------:R-:W-:Y:S01]  /*7850*/  SHF.R.S32.HI R0, RZ, 0x2, R3 ;  /* 0x00000002ff007819 */ /* 0x000fe20000011403 */
[----:B------:R-:W-:-:S03]  /*7860*/  ULDC.64 UR16, c[0x0][0x468] ;  /* 0x00011a0000107ab9 */ /* 0x000fc60000000a00 */
[----:B------:R-:W-:Y:S01]  /*7870*/  IMAD.U32 R3, RZ, RZ, UR6 ;  /* 0x00000006ff037e24 */ /* 0x000fe2000f8e00ff */
[----:B------:R-:W-:Y:S01]  /*7880*/  IADD3 R6, P0, R6, UR19, RZ ;  /* 0x0000001306067c10 */ /* 0x000fe2000ff1e0ff */
[----:B------:R-:W-:Y:S01]  /*7890*/  UIMAD UR6, UR21, UR16, URZ ;  /* 0x00000010150672a4 */ /* 0x000fe2000f8e023f */
[C---:B------:R-:W-:Y:S02]  /*78a0*/  ISETP.GE.AND P2, PT, R0.reuse, UR7, PT ;  /* 0x0000000700007c0c */ /* 0x040fe4000bf46270 */
[----:B------:R-:W-:Y:S01]  /*78b0*/  IADD3.X R7, R7, UR20, R3, P0, !PT ;  /* 0x0000001407077c10 */ /* 0x000fe200087fe403 */
[----:B------:R-:W-:Y:S01]  /*78c0*/  IMAD.U32 R3, RZ, RZ, UR16 ;  /* 0x00000010ff037e24 */ /* 0x000fe2000f8e00ff */
[----:B------:R-:W-:Y:S01]  /*78d0*/  UIMAD UR17, UR59, UR17, UR6 ;  /* 0x000000113b1172a4 */ /* 0x000fe2000f8e0206 */
[----:B------:R1:W2:Y:S01]  /*78e0*/  LDS.128 R20, [R59+0x7000] ;  /* 0x007000003b147984 */ /* 0x0002a20000000c00 */
[----:B------:R-:W-:Y:S01]  /*78f0*/  IADD3 R8, R0, 0x40, RZ ;  /* 0x0000004000087810 */ /* 0x000fe20007ffe0ff */
[----:B------:R-:W-:Y:S01]  /*7900*/  IMAD.WIDE.U32 R6, R3, UR59, R6 ;  /* 0x0000003b03067c25 */ /* 0x000fe2000f8e0006 */
[----:B------:R-:W-:Y:S01]  /*7910*/  SHF.R.S32.HI R28, RZ, 0x1f, R0 ;  /* 0x0000001fff1c7819 */ /* 0x000fe20000011400 */
[----:B------:R1:W3:Y:S01]  /*7920*/  LDS.128 R24, [R59+0x9000] ;  /* 0x009000003b187984 */ /* 0x0002e20000000c00 */
[----:B------:R-:W-:-:S02]  /*7930*/  ISETP.GE.AND P1, PT, R8, UR7, PT ;  /* 0x0000000708007c0c */ /* 0x000fc4000bf26270 */
[----:B------:R-:W-:Y:S01]  /*7940*/  IADD3 R12, R7, UR17, RZ ;  /* 0x00000011070c7c10 */ /* 0x000fe2000fffe0ff */
[----:B------:R-:W-:Y:S10]  /*7950*/  @P2 BRA `(.L_x_78) ;  /* 0x00000000002c2947 */ /* 0x000ff40003800000 */
[----:B------:R-:W4:Y:S01]  /*7960*/  LDS.128 R16, [R59+0x6000] ;  /* 0x006000003b107984 */ /* 0x000f220000000c00 */
        /* <DEDUP_REMOVED lines=9> */
[----:B----4-:R4:W-:Y:S04]  /*7a00*/  STG.E.128 desc[UR8][R10.64], R16 ;  /* 0x000000100a007986 */ /* 0x0109e8000c101d08 */
.L_x_78:
[----:B------:R-:W-:Y:S05]  /*7a10*/  BSYNC B0 ;  /* 0x0000000000007941 */ /* 0x000fea0003800000 */
.L_x_77:
[----:B------:R-:W-:Y:S04]  /*7a20*/  BSSY B0, `(.L_x_79) ;  /* 0x000000d000007945 */ /* 0x000fe80003800000 */
[----:B------:R-:W-:Y:S05]  /*7a30*/  @P1 BRA `(.L_x_80) ;  /* 0x00000000002c1947 */ /* 0x000fea0003800000 */
[----:B------:R-:W-:Y:S01]  /*7a40*/  IADD3 R3, P0, R0, 0x40, RZ ;  /* 0x0000004000037810 */ /* 0x000fe20007f1e0ff */
[----:B------:R-:W-:-:S03]  /*7a50*/  ULDC.64 UR6, c[0x0][0x3f0] ;  /* 0x0000fc0000067ab9 */ /* 0x000fc60000000a00 */
[----:B------:R-:W-:-:S05]  /*7a60*/  IADD3.X R7, RZ, R28, RZ, P0, !PT ;  /* 0x0000001cff077210 */ /* 0x000fca00007fe4ff */
[----:B----4-:R-:W-:Y:S01]  /*7a70*/  IMAD R10, R7, UR10, RZ ;  /* 0x0000000a070a7c24 */ /* 0x010fe2000f8e02ff */
[----:B------:R-:W-:-:S03]  /*7a80*/  MOV R7, R12 ;  /* 0x0000000c00077202 */ /* 0x000fc60000000f00 */
[----:B------:R-:W-:-:S04]  /*7a90*/  IMAD.WIDE.U32 R8, R3, UR10, R6 ;  /* 0x0000000a03087c25 */ /* 0x000fc8000f8e0006 */
[----:B------:R-:W-:Y:S01]  /*7aa0*/  IMAD R3, R3, UR11, R10 ;  /* 0x0000000b03037c24 */ /* 0x000fe2000f8e020a */
[----:B------:R-:W-:-:S04]  /*7ab0*/  LEA R6, P0, R8, UR6, 0x1 ;  /* 0x0000000608067c11 */ /* 0x000fc8000f8008ff */
[----:B------:R-:W-:-:S04]  /*7ac0*/  IADD3 R3, R3, R9, RZ ;  /* 0x0000000903037210 */ /* 0x000fc80007ffe0ff */
[----:B------:R-:W-:-:S05]  /*7ad0*/  LEA.HI.X R7, R8, UR7, R3, 0x1, P0 ;  /* 0x0000000708077c11 */ /* 0x000fca00080f0c03 */
[----:B--2---:R2:W-:Y:S02]  /*7ae0*/  STG.E.128 desc[UR8][R6.64], R20 ;  /* 0x0000001406007986 */ /* 0x0045e4000c101d08 */
.L_x_80:
[----:B------:R-:W-:Y:S05]  /*7af0*/  BSYNC B0 ;  /* 0x0000000000007941 */ /* 0x000fea0003800000 */
.L_x_79:
[----:B------:R1:W1:Y:S01]  /*7b00*/  LDS.128 R12, [R59+0x8000] ;  /* 0x008000003b0c7984 */ /* 0x0002620000000c00 */
        /* <DEDUP_REMOVED lines=26> */
.L_x_82:
[----:B------:R-:W-:Y:S05]  /*7cb0*/  BSYNC B0 ;  /* 0x0000000000007941 */ /* 0x000fea0003800000 */
.L_x_81:
        /* <DEDUP_REMOVED lines=12> */
[----:B---3--:R2:W-:Y:S02]  /*7d80*/  STG.E.128 desc[UR8][R4.64], R24 ;  /* 0x0000001804007986 */ /* 0x0085e4000c101d08 */
.L_x_71:
[----:B------:R-:W-:Y:S05]  /*7d90*/  BSYNC B1 ;  /* 0x0000000000017941 */ /* 0x000fea0003800000 */
.L_x_57:
        /* <DEDUP_REMOVED lines=11> */
.L_x_83:
[----:B------:R-:W-:Y:S05]  /*7e50*/  EXIT ;  /* 0x000000000000794d */ /* 0x000fea0003800000 */
.L_x_85:
        /* <DEDUP_REMOVED lines=10> */
.L_x_690:


//--------------------- .text._ZN5flash44flash_bwd_dq_dk_dv_loop_seqk_parallel_kernelI23Flash_bwd_kernel_traitsILi32ELi128ELi128ELi8ELi4ELi4ELi4ELb1ELb0EN7cutlass10bfloat16_tE19Flash_kernel_traitsILi32ELi128ELi128ELi8ES3_EELb0ELb1ELb0ELb1ELb0ELb0ELb0EEEvNS_16Flash_bwd_paramsE --------------------------
	.section	.text._ZN5flash44flash_bwd_dq_dk_dv_loop_seqk_parallel_kernelI23Flash_bwd_kernel_traitsILi32ELi128ELi128ELi8ELi4ELi4ELi4ELb1ELb0EN7cutlass10bfloat16_tE19Flash_kernel_traitsILi32ELi128ELi128ELi8ES3_EELb0ELb1ELb0ELb1ELb0ELb0ELb0EEEvNS_16Flash_bwd_paramsE,"ax",@progbits
	.align	128
        .global         _ZN5flash44flash_bwd_dq_dk_dv_loop_seqk_parallel_kernelI23Flash_bwd_kernel_traitsILi32ELi128ELi128ELi8ELi4ELi4ELi4ELb1ELb0EN7cutlass10bfloat16_tE19Flash_kernel_traitsILi32ELi128ELi128ELi8ES3_EELb0ELb1ELb0ELb1ELb0ELb0ELb0EEEvNS_16Flash_bwd_paramsE
        .type           _ZN5flash44flash_bwd_dq_dk_dv_loop_seqk_parallel_kernelI23Flash_bwd_kernel_traitsILi32ELi128ELi128ELi8ELi4ELi4ELi4ELb1ELb0EN7cutlass10bfloat16_tE19Flash_kernel_traitsILi32ELi128ELi128ELi8ES3_EELb0ELb1ELb0ELb1ELb0ELb0ELb0EEEvNS_16Flash_bwd_paramsE,@function
        .size           _ZN5flash44flash_bwd_dq_dk_dv_loop_seqk_parallel_kernelI23Flash_bwd_kernel_traitsILi32ELi128ELi128ELi8ELi4ELi4ELi4ELb1ELb0EN7cutlass10bfloat16_tE19Flash_kernel_traitsILi32ELi128ELi128ELi8ES3_EELb0ELb1ELb0ELb1ELb0ELb0ELb0EEEvNS_16Flash_bwd_paramsE,(.L_x_691 - _ZN5flash44flash_bwd_dq_dk_dv_loop_seqk_parallel_kernelI23Flash_bwd_kernel_traitsILi32ELi128ELi128ELi8ELi4ELi4ELi4ELb1ELb0EN7cutlass10bfloat16_tE19Flash_kernel_traitsILi32ELi128ELi128ELi8ES3_EELb0ELb1ELb0ELb1ELb0ELb0ELb0EEEvNS_16Flash_bwd_paramsE)
        .other          _ZN5flash44flash_bwd_dq_dk_dv_loop_seqk_parallel_kernelI23Flash_bwd_kernel_traitsILi32ELi128ELi128ELi8ELi4ELi4ELi4ELb1ELb0EN7cutlass10bfloat16_tE19Flash_kernel_traitsILi32ELi128ELi128ELi8ES3_EELb0ELb1ELb0ELb1ELb0ELb0ELb0EEEvNS_16Flash_bwd_paramsE,@"STO_CUDA_ENTRY STV_DEFAULT"
_ZN5flash44flash_bwd_dq_dk_dv_loop_seqk_parallel_kernelI23Flash_bwd_kernel_traitsILi32ELi128ELi128ELi8ELi4ELi4ELi4ELb1ELb0EN7cutlass10bfloat16_tE19Flash_kernel_traitsILi32ELi128ELi128ELi8ES3_EELb0ELb1ELb0ELb1ELb0ELb0ELb0EEEvNS_16Flash_bwd_paramsE:
.text._ZN5flash44flash_bwd_dq_dk_dv_loop_seqk_parallel_kernelI23Flash_bwd_kernel_traitsILi32ELi128ELi128ELi8ELi4ELi4ELi4ELb1ELb0EN7cutlass10bfloat16_tE19Flash_kernel_traitsILi32ELi128ELi128ELi8ES3_EELb0ELb1ELb0ELb1ELb0ELb0ELb0EEEvNS_16Flash_bwd_paramsE:
[----:B------:R-:W1:Y:S08]  /*0000*/  LDC R1, c[0x0][0x28] ;  /* 0x00000a00ff017b82 */ /* 0x000e700000000800 */
[----:B------:R-:W2:Y:S01]  /*0010*/  S2UR UR37, SR_CTAID.X ;  /* 0x00000000002579c3 */ /* 0x000ea20000002500 */
[----:B------:R-:W-:Y:S01]  /*0020*/  ULDC UR4, c[0x0][0x2c8] ;  /* 0x0000b20000047ab9 */ /* 0x000fe20000000800 */
[----:B-1----:R-:W-:Y:S01]  /*0030*/  VIADD R1, R1, 0xffffff80 ;  /* 0xffffff8001017836 */ /* 0x002fe20000000000 */
[----:B------:R-:W-:-:S04]  /*0040*/  UIADD3 UR5, UR4, 0x7f, URZ ;  /* 0x0000007f04057890 */ /* 0x000fc8000fffe03f */
[----:B------:R-:W-:-:S04]  /*0050*/  USHF.R.S32.HI UR4, URZ, 0x1f, UR5 ;  /* 0x0000001f3f047899 */ /* 0x000fc80008011405 */
[----:B------:R-:W-:-:S04]  /*0060*/  ULEA.HI UR4, UR4, UR5, URZ, 0x7 ;  /* 0x0000000504047291 */ /* 0x000fc8000f8f383f */
[----:B------:R-:W-:-:S06]  /*0070*/  USHF.R.S32.HI UR6, URZ, 0x7, UR4 ;  /* 0x000000073f067899 */ /* 0x000fcc0008011404 */
[----:B------:R-:W-:Y:S01]  /*0080*/  MOV R0, UR6 ;  /* 0x0000000600007c02 */ /* 0x000fe20008000f00 */
[----:B--2---:R-:W-:-:S04]  /*0090*/  UISETP.GE.AND UP0, UPT, UR37, UR6, UPT ;  /* 0x000000062500728c */ /* 0x004fc8000bf06270 */
[----:B------:R1:W-:Y:S02]  /*00a0*/  STL [R1+0x50], R0 ;  /* 0x0000500001007387 */ /* 0x0003e40000100800 */
[----:B------:R-:W-:-:S13]  /*00b0*/  PLOP3.LUT P0, PT, PT, PT, UP0, 0x80, 0x0 ;  /* 0x000000000000781c */ /* 0x000fda0003f0f008 */
[----:B------:R-:W-:Y:S05]  /*00c0*/  @P0 EXIT ;  /* 0x000000000000094d */ /* 0x000fea0003800000 */
[----:B------:R-:W2:Y:S01]  /*00d0*/  S2R R19, SR_TID.X ;  /* 0x0000000000137919 */ /* 0x000ea20000002100 */
[----:B------:R-:W3:Y:S01]  /*00e0*/  S2UR UR47, SR_CTAID.Y ;  /* 0x00000000002f79c3 */ /* 0x000ee20000002600 */
[----:B------:R-:W-:Y:S01]  /*00f0*/  UMOV UR5, 0x400 ;  /* 0x0000040000057882 */ /* 0x000fe20000000000 */
[----:B------:R-:W-:Y:S01]  /*0100*/  IMAD.MOV.U32 R202, RZ, RZ, -0x10 ;  /* 0xfffffff0ffca7424 */ /* 0x000fe200078e00ff */
[----:B------:R-:W-:Y:S01]  /*0110*/  ULDC.64 UR8, c[0x0][0x208] ;  /* 0x0000820000087ab9 */ /* 0x000fe20000000a00 */
[----:B------:R-:W-:Y:S01]  /*0120*/  IMAD.MOV.U32 R155, RZ, RZ, 0x20 ;  /* 0x00000020ff9b7424 */ /* 0x000fe200078e00ff */
[----:B------:R-:W-:Y:S01]  /*0130*/  UMOV UR61, 0xffffe000 ;  /* 0xffffe000003d7882 */ /* 0x000fe20000000000 */
[----:B------:R-:W-:Y:S02]  /*0140*/  IMAD.MOV.U32 R152, RZ, RZ, 0x40 ;  /* 0x00000040ff987424 */ /* 0x000fe400078e00ff */
[----:B------:R-:W-:Y:S08]  /*0150*/  S2UR UR58, SR_CTAID.Z ;  /* 0x00000000003a79c3 */ /* 0x000ff00000002700 */
[----:B------:R-:W4:Y:S01]  /*0160*/  S2UR UR4, SR_CgaCtaId ;  /* 0x00000000000479c3 */ /* 0x000f220000008800 */
[----:B---3--:R-:W-:Y:S01]  /*0170*/  USHF.L.U32 UR6, UR47, 0x7, URZ ;  /* 0x000000072f067899 */ /* 0x008fe2000800063f */
[----:B--2---:R-:W-:-:S04]  /*0180*/  SHF.R.S32.HI R7, RZ, 0x1f, R19 ;  /* 0x0000001fff077819 */ /* 0x004fc80000011413 */
[CC--:B------:R-:W-:Y:S02]  /*0190*/  LEA.HI R6, R7.reuse, R19.reuse, RZ, 0x4 ;  /* 0x0000001307067211 */ /* 0x0c0fe400078f20ff */
[CC--:B------:R-:W-:Y:S02]  /*01a0*/  LEA.HI R149, R7.reuse, R19.reuse, RZ, 0x3 ;  /* 0x0000001307957211 */ /* 0x0c0fe400078f18ff */
[----:B------:R-:W-:Y:S01]  /*01b0*/  SHF.R.S32.HI R2, RZ, 0x4, R6 ;  /* 0x00000004ff027819 */ /* 0x000fe20000011406 */
[----:B----4-:R-:W-:Y:S01]  /*01c0*/  ULEA UR4, UR4, UR5, 0x18 ;  /* 0x0000000504047291 */ /* 0x010fe2000f8ec03f */
[----:B------:R-:W-:Y:S01]  /*01d0*/  LEA.HI R8, R7, R19, RZ, 0x2 ;  /* 0x0000001307087211 */ /* 0x000fe200078f10ff */
[----:B------:R-:W-:Y:S01]  /*01e0*/  USHF.R.S32.HI UR5, URZ, 0x1f, UR58 ;  /* 0x0000001f3f057899 */ /* 0x000fe2000801143a */
[----:B-1----:R-:W-:Y:S02]  /*01f0*/  LEA.HI R0, R6, R2, RZ, 0x1 ;  /* 0x0000000206007211 */ /* 0x002fe400078f08ff */
[----:B------:R-:W-:-:S02]  /*0200*/  LOP3.LUT R4, R149, 0xfffffff8, RZ, 0xc0, !PT ;  /* 0xfffffff895047812 */ /* 0x000fc400078ec0ff */
[----:B------:R-:W-:Y:S02]  /*0210*/  LOP3.LUT R0, R0, 0xfffffffe, RZ, 0xc0, !PT ;  /* 0xfffffffe00007812 */ /* 0x000fe400078ec0ff */
[----:B------:R-:W-:Y:S01]  /*0220*/  SHF.R.S32.HI R3, RZ, 0x3, R149 ;  /* 0x00000003ff037819 */ /* 0x000fe20000011495 */
[----:B------:R-:W-:Y:S01]  /*0230*/  IMAD.IADD R9, R19, 0x1, -R4 ;  /* 0x0000000113097824 */ /* 0x000fe200078e0a04 */
[----:B------:R-:W-:Y:S01]  /*0240*/  LOP3.LUT R5, R8, 0xfffffffc, RZ, 0xc0, !PT ;  /* 0xfffffffc08057812 */ /* 0x000fe200078ec0ff */
[----:B------:R-:W-:Y:S01]  /*0250*/  IMAD.IADD R15, R2, 0x1, -R0 ;  /* 0x00000001020f7824 */ /* 0x000fe200078e0a00 */
[----:B------:R-:W-:Y:S01]  /*0260*/  LEA.HI R17, R7, R19, RZ, 0x5 ;  /* 0x0000001307117211 */ /* 0x000fe200078f28ff */
[----:B------:R-:W-:Y:S01]  /*0270*/  IMAD.SHL.U32 R0, R3, 0x40, RZ ;  /* 0x0000004003007824 */ /* 0x000fe200078e00ff */
[----:B------:R-:W-:Y:S01]  /*0280*/  LEA.HI R14, R9, R9, RZ, 0x1 ;  /* 0x00000009090e7211 */ /* 0x000fe200078f08ff */
[----:B------:R-:W-:Y:S01]  /*0290*/  IMAD.IADD R13, R19, 0x1, -R5 ;  /* 0x00000001130d7824 */ /* 0x000fe200078e0a05 */
[----:B------:R-:W-:-:S02]  /*02a0*/  LEA.HI R3, R7, R19, RZ, 0x7 ;  /* 0x0000001307037211 */ /* 0x000fc400078f38ff */
[----:B------:R-:W-:Y:S01]  /*02b0*/  LOP3.LUT R0, R0, 0xc0, RZ, 0xc0, !PT ;  /* 0x000000c000007812 */ /* 0x000fe200078ec0ff */
[----:B------:R-:W-:Y:S01]  /*02c0*/  IMAD.SHL.U32 R16, R13, 0x8, RZ ;  /* 0x000000080d107824 */ /* 0x000fe200078e00ff */
[----:B------:R-:W-:Y:S02]  /*02d0*/  LOP3.LUT R2, R14, 0x3fffffe, RZ, 0xc0, !PT ;  /* 0x03fffffe0e027812 */ /* 0x000fe400078ec0ff */
[----:B------:R-:W-:Y:S02]  /*02e0*/  SHF.R.S32.HI R11, RZ, 0x7, R3 ;  /* 0x00000007ff0b7819 */ /* 0x000fe40000011403 */
[----:B------:R-:W-:Y:S01]  /*02f0*/  SHF.R.U32.HI R4, RZ, 0x3, R0 ;  /* 0x00000003ff047819 */ /* 0x000fe20000011600 */
[----:B------:R-:W-:Y:S01]  /*0300*/  IMAD.IADD R2, R9, 0x1, -R2 ;  /* 0x0000000109027824 */ /* 0x000fe200078e0a02 */
[----:B------:R-:W-:Y:S01]  /*0310*/  LOP3.LUT R3, R0, 0x18, R16, 0xf8, !PT ;  /* 0x0000001800037812 */ /* 0x000fe200078ef810 */
[----:B------:R-:W-:Y:S01]  /*0320*/  IMAD R0, R11, 0x8, R15 ;  /* 0x000000080b007824 */ /* 0x000fe200078e020f */
[----:B------:R1:W-:Y:S01]  /*0330*/  STL [R1+0x10], R16 ;  /* 0x0000101001007387 */ /* 0x0003e20000100800 */
[----:B------:R-:W-:-:S02]  /*0340*/  SHF.R.S32.HI R21, RZ, 0x5, R17 ;  /* 0x00000005ff157819 */ /* 0x000fc40000011411 */
[----:B------:R-:W-:Y:S01]  /*0350*/  LOP3.LUT R12, R3, R4, RZ, 0x3c, !PT ;  /* 0x00000004030c7212 */ /* 0x000fe200078e3cff */
[----:B------:R-:W-:Y:S01]  /*0360*/  IMAD R20, R0, 0x8, R2 ;  /* 0x0000000800147824 */ /* 0x000fe200078e0202 */
[----:B------:R-:W-:Y:S02]  /*0370*/  LOP3.LUT R3, R6, 0xfffffff0, RZ, 0xc0, !PT ;  /* 0xfffffff006037812 */ /* 0x000fe400078ec0ff */
[----:B------:R-:W-:-:S03]  /*0380*/  SHF.R.S32.HI R0, RZ, 0x1f, R8 ;  /* 0x0000001fff007819 */ /* 0x000fc60000011408 */
[----:B------:R-:W-:-:S05]  /*0390*/  IMAD.IADD R2, R19, 0x1, -R3 ;  /* 0x0000000113027824 */ /* 0x000fca00078e0a03 */
[----:B------:R-:W-:-:S04]  /*03a0*/  SHF.R.S32.HI R10, RZ, 0x1f, R2 ;  /* 0x0000001fff0a7819 */ /* 0x000fc80000011402 */
[----:B------:R-:W-:Y:S02]  /*03b0*/  LEA.HI R10, R10, R2, RZ, 0x3 ;  /* 0x000000020a0a7211 */ /* 0x000fe400078f18ff */
[----:B-1----:R-:W-:-:S04]  /*03c0*/  SHF.R.S32.HI R16, RZ, 0x2, R8 ;  /* 0x00000002ff107819 */ /* 0x002fc80000011408 */
[-C--:B------:R-:W-:Y:S02]  /*03d0*/  LEA.HI R4, R8, R16.reuse, RZ, 0x1 ;  /* 0x0000001008047211 */ /* 0x080fe400078f08ff */
[----:B------:R-:W-:Y:S02]  /*03e0*/  LEA.HI R3, R0, R16, RZ, 0x3 ;  /* 0x0000001000037211 */ /* 0x000fe400078f18ff */
[----:B------:R-:W-:Y:S02]  /*03f0*/  LOP3.LUT R4, R4, 0x7fffffe, RZ, 0xc0, !PT ;  /* 0x07fffffe04047812 */ /* 0x000fe400078ec0ff */
[----:B------:R-:W-:Y:S02]  /*0400*/  LEA.HI R0, R2, R2, RZ, 0x1 ;  /* 0x0000000202007211 */ /* 0x000fe400078f08ff */
[----:B------:R-:W-:Y:S01]  /*0410*/  LOP3.LUT R3, R3, 0xfffffff8, RZ, 0xc0, !PT ;  /* 0xfffffff803037812 */ /* 0x000fe200078ec0ff */
[----:B------:R-:W-:Y:S01]  /*0420*/  IMAD.IADD R6, R16, 0x1, -R4 ;  /* 0x0000000110067824 */ /* 0x000fe200078e0a04 */
[----:B------:R-:W-:-:S02]  /*0430*/  SHF.R.S32.HI R8, RZ, 0x1, R0 ;  /* 0x00000001ff087819 */ /* 0x000fc40000011400 */
[----:B------:R-:W-:Y:S02]  /*0440*/  SHF.R.S32.HI R7, RZ, 0x1f, R0 ;  /* 0x0000001fff077819 */ /* 0x000fe40000011400 */
[----:B------:R-:W-:Y:S01]  /*0450*/  LOP3.LUT R5, R0, 0x7fffffe, RZ, 0xc0, !PT ;  /* 0x07fffffe00057812 */ /* 0x000fe200078ec0ff */
[----:B------:R-:W-:Y:S01]  /*0460*/  IMAD.IADD R0, R16, 0x1, -R3 ;  /* 0x0000000110007824 */ /* 0x000fe200078e0a03 */
[----:B------:R-:W-:Y:S01]  /*0470*/  LOP3.LUT R4, R10, 0xfffffff8, RZ, 0xc0, !PT ;  /* 0xfffffff80a047812 */ /* 0x000fe200078ec0ff */
[----:B------:R-:W-:Y:S02]  /*0480*/  IMAD R3, R21, 0x8, R6 ;  /* 0x0000000815037824 */ /* 0x000fe400078e0206 */
[----:B------:R-:W-:Y:S01]  /*0490*/  IMAD.IADD R18, R2, 0x1, -R5 ;  /* 0x0000000102127824 */ /* 0x000fe200078e0a05 */
[----:B------:R-:W-:Y:S01]  /*04a0*/  SHF.R.S32.HI R5, RZ, 0x1f, R17 ;  /* 0x0000001fff057819 */ /* 0x000fe20000011411 */
[----:B------:R-:W-:Y:S01]  /*04b0*/  IMAD.U32 R3, R3, 0x20, R12 ;  /* 0x0000002003037824 */ /* 0x000fe200078e000c */
[----:B------:R-:W-:Y:S01]  /*04c0*/  LOP3.LUT P5, RZ, R0, 0x2, RZ, 0xc0, !PT ;  /* 0x0000000200ff7812 */ /* 0x000fe200078ac0ff */
[----:B------:R-:W-:Y:S01]  /*04d0*/  IMAD.IADD R16, R2, 0x1, -R4 ;  /* 0x0000000102107824 */ /* 0x000fe200078e0a04 */
[----:B------:R-:W-:Y:S01]  /*04e0*/  LEA.HI R4, R7, R8, RZ, 0x2 ;  /* 0x0000000807047211 */ /* 0x000fe200078f10ff */
[----:B------:R-:W-:Y:S01]  /*04f0*/  IMAD.SHL.U32 R7, R13, 0x2, RZ ;  /* 0x000000020d077824 */ /* 0x000fe200078e00ff */
[C---:B------:R-:W-:Y:S01]  /*0500*/  LOP3.LUT R2, R0.reuse, 0x1, RZ, 0xc0, !PT ;  /* 0x0000000100027812 */ /* 0x040fe200078ec0ff */
[----:B------:R1:W-:Y:S01]  /*0510*/  STL [R1+0x38], R3 ;  /* 0x0000380301007387 */ /* 0x0003e20000100800 */
[----:B------:R-:W-:Y:S01]  /*0520*/  LOP3.LUT P4, RZ, R0, 0x4, RZ, 0xc0, !PT ;  /* 0x0000000400ff7812 */ /* 0x000fe2000788c0ff */
[----:B------:R-:W-:Y:S01]  /*0530*/  IMAD R208, R11, 0x2000, R7 ;  /* 0x000020000bd07824 */ /* 0x000fe200078e0207 */
[----:B------:R-:W-:-:S02]  /*0540*/  ISETP.NE.U32.AND P6, PT, R2, 0x1, PT ;  /* 0x000000010200780c */ /* 0x000fc40003fc5070 */
[----:B------:R-:W-:Y:S02]  /*0550*/  LEA.HI R2, R5, R21, RZ, 0x2 ;  /* 0x0000001505027211 */ /* 0x000fe400078f10ff */
[----:B------:R-:W-:Y:S02]  /*0560*/  SEL R202, R202, 0x10, !P6 ;  /* 0x00000010caca7807 */ /* 0x000fe40007000000 */
[----:B------:R-:W-:Y:S02]  /*0570*/  SEL R204, R155, 0xffffffe0, !P5 ;  /* 0xffffffe09bcc7807 */ /* 0x000fe40006800000 */
[----:B-1----:R-:W-:Y:S02]  /*0580*/  LOP3.LUT R3, R4, 0xfffffffc, RZ, 0xc0, !PT ;  /* 0xfffffffc04037812 */ /* 0x002fe400078ec0ff */
[----:B------:R-:W-:-:S03]  /*0590*/  LOP3.LUT R4, R17, 0xffffffe0, RZ, 0xc0, !PT ;  /* 0xffffffe011047812 */ /* 0x000fc600078ec0ff */
[----:B------:R-:W-:Y:S01]  /*05a0*/  IMAD.IADD R12, R8, 0x1, -R3 ;  /* 0x00000001080c7824 */ /* 0x000fe200078e0a03 */
[----:B------:R-:W-:Y:S01]  /*05b0*/  LOP3.LUT R3, R2, 0xfffffffc, RZ, 0xc0, !PT ;  /* 0xfffffffc02037812 */ /* 0x000fe200078ec0ff */
[----:B------:R-:W-:Y:S01]  /*05c0*/  IMAD.IADD R6, R19, 0x1, -R4 ;  /* 0x0000000113067824 */ /* 0x000fe200078e0a04 */
[----:B------:R-:W-:Y:S01]  /*05d0*/  SHF.R.S32.HI R2, RZ, 0x1, R14 ;  /* 0x00000001ff027819 */ /* 0x000fe2000001140e */
[----:B------:R-:W-:Y:S01]  /*05e0*/  IMAD.SHL.U32 R4, R9, 0x40, RZ ;  /* 0x0000004009047824 */ /* 0x000fe200078e00ff */
[----:B------:R-:W-:Y:S01]  /*05f0*/  LEA.HI R9, R0, R0, RZ, 0x1 ;  /* 0x0000000000097211 */ /* 0x000fe200078f08ff */
[----:B------:R-:W-:Y:S01]  /*0600*/  IMAD.IADD R161, R21, 0x1, -R3 ;  /* 0x0000000115a17824 */ /* 0x000fe200078e0a03 */
[----:B------:R-:W-:Y:S01]  /*0610*/  SHF.R.S32.HI R5, RZ, 0x1f, R6 ;  /* 0x0000001fff057819 */ /* 0x000fe20000011406 */
[----:B------:R1:W-:Y:S01]  /*0620*/  STL [R1+0x4c], R6 ;  /* 0x00004c0601007387 */ /* 0x0003e20000100800 */
[----:B------:R-:W-:Y:S01]  /*0630*/  LOP3.LUT R8, R4, 0x1c0, RZ, 0xc0, !PT ;  /* 0x000001c004087812 */ /* 0x000fe200078ec0ff */
[----:B------:R-:W-:Y:S01]  /*0640*/  IMAD.SHL.U32 R19, R19, 0x2, RZ ;  /* 0x0000000213137824 */ /* 0x000fe200078e00ff */
[----:B------:R-:W-:-:S02]  /*0650*/  LOP3.LUT R3, R9, 0x3fffffe, RZ, 0xc0, !PT ;  /* 0x03fffffe09037812 */ /* 0x000fc400078ec0ff */
[----:B------:R-:W-:Y:S01]  /*0660*/  LEA.HI R4, R5, R6, RZ, 0x2 ;  /* 0x0000000605047211 */ /* 0x000fe200078f10ff */
[C---:B------:R-:W-:Y:S01]  /*0670*/  IMAD.SHL.U32 R5, R2.reuse, 0x40, RZ ;  /* 0x0000004002057824 */ /* 0x040fe200078e00ff */
[----:B------:R-:W-:Y:S01]  /*0680*/  LOP3.LUT P0, RZ, R2, 0x2, RZ, 0xc0, !PT ;  /* 0x0000000202ff7812 */ /* 0x000fe2000780c0ff */
[----:B------:R-:W-:-:S03]  /*0690*/  IMAD.SHL.U32 R2, R161, 0x10, RZ ;  /* 0x00000010a1027824 */ /* 0x000fc600078e00ff */
[----:B------:R-:W-:Y:S02]  /*06a0*/  R2P PR, R16, 0x6 ;  /* 0x0000000610007804 */ /* 0x000fe40000000000 */
[----:B------:R-:W-:Y:S02]  /*06b0*/  LEA.HI.SX32 R14, R4, R2, 0x1e ;  /* 0x00000002040e7211 */ /* 0x000fe400078ff2ff */
[----:B------:R-:W-:Y:S02]  /*06c0*/  LOP3.LUT R4, R8, 0x30, R2, 0xf8, !PT ;  /* 0x0000003008047812 */ /* 0x000fe400078ef802 */
[----:B------:R-:W-:Y:S01]  /*06d0*/  LOP3.LUT R2, R5, 0xc0, RZ, 0xc0, !PT ;  /* 0x000000c005027812 */ /* 0x000fe200078ec0ff */
[----:B------:R-:W-:Y:S01]  /*06e0*/  STL [R1+0x40], R14 ;  /* 0x0000400e01007387 */ /* 0x000fe20000100800 */
[--C-:B------:R-:W-:Y:S02]  /*06f0*/  LOP3.LUT R4, R4, 0x8, R149.reuse, 0xf8, !PT ;  /* 0x0000000804047812 */ /* 0x100fe400078ef895 */
[----:B------:R-:W-:-:S02]  /*0700*/  LOP3.LUT R149, R2, 0x8, R149, 0xf8, !PT ;  /* 0x0000000802957812 */ /* 0x000fc400078ef895 */
[----:B------:R-:W-:Y:S02]  /*0710*/  SHF.R.U32.HI R2, RZ, 0x3, R2 ;  /* 0x00000003ff027819 */ /* 0x000fe40000011602 */
[----:B-1----:R-:W-:Y:S01]  /*0720*/  SHF.R.S32.HI R6, RZ, 0x3, R10 ;  /* 0x00000003ff067819 */ /* 0x002fe2000001140a */
[C---:B------:R-:W-:Y:S01]  /*0730*/  IMAD.IADD R10, R0.reuse, 0x1, -R3 ;  /* 0x00000001000a7824 */ /* 0x040fe200078e0a03 */
[----:B------:R-:W-:Y:S01]  /*0740*/  LOP3.LUT R149, R149, R2, RZ, 0x3c, !PT ;  /* 0x0000000295957212 */ /* 0x000fe200078e3cff */
[----:B------:R-:W-:Y:S01]  /*0750*/  IMAD.SHL.U32 R3, R0, 0x40, RZ ;  /* 0x0000004000037824 */ /* 0x000fe200078e00ff */
[----:B------:R-:W-:Y:S01]  /*0760*/  SHF.R.U32.HI R2, RZ, 0x3, R8 ;  /* 0x00000003ff027819 */ /* 0x000fe20000011608 */
[----:B------:R-:W-:Y:S01]  /*0770*/  IMAD.SHL.U32 R0, R161, 0x400, RZ ;  /* 0x00000400a1007824 */ /* 0x000fe200078e00ff */
[----:B------:R-:W-:Y:S01]  /*0780*/  SEL R152, R152, 0xffffffc0, !P2 ;  /* 0xffffffc098987807 */ /* 0x000fe20005000000 */
[C---:B------:R-:W-:Y:S01]  /*0790*/  IMAD R18, R6.reuse, 0x8, R18 ;  /* 0x0000000806127824 */ /* 0x040fe200078e0212 */
[----:B------:R-:W-:Y:S01]  /*07a0*/  LOP3.LUT R3, R3, 0x1c0, RZ, 0xc0, !PT ;  /* 0x000001c003037812 */ /* 0x000fe200078ec0ff */
[--C-:B------:R-:W-:Y:S01]  /*07b0*/  IMAD R13, R6, 0x200, R0.reuse ;  /* 0x00000200060d7824 */ /* 0x100fe200078e0200 */
[----:B------:R-:W-:Y:S01]  /*07c0*/  LOP3.LUT R5, R4, R2, RZ, 0x3c, !PT ;  /* 0x0000000204057212 */ /* 0x000fe200078e3cff */
[----:B------:R-:W-:Y:S01]  /*07d0*/  IMAD.SHL.U32 R4, R16, 0x40, RZ ;  /* 0x0000004010047824 */ /* 0x000fe200078e00ff */
[----:B------:R-:W-:Y:S01]  /*07e0*/  LEA.HI R3, R3, R3, RZ, 0x1d ;  /* 0x0000000303037211 */ /* 0x000fe200078fe8ff */
[----:B------:R-:W-:Y:S01]  /*07f0*/  IMAD.SHL.U32 R6, R15, 0x8, RZ ;  /* 0x000000080f067824 */ /* 0x000fe200078e00ff */
[----:B------:R-:W-:Y:S01]  /*0800*/  SEL R150, R155, 0xffffffe0, !P0 ;  /* 0xffffffe09b967807 */ /* 0x000fe20004000000 */
[----:B------:R-:W-:Y:S01]  /*0810*/  IMAD.U32 R149, R20, 0x20, R149 ;  /* 0x0000002014957824 */ /* 0x000fe200078e0095 */
[----:B------:R-:W-:Y:S01]  /*0820*/  IADD3 R208, R3, R208, R0 ;  /* 0x000000d003d07210 */ /* 0x000fe20007ffe000 */
[----:B------:R-:W-:Y:S01]  /*0830*/  VIADD R0, R14, 0xffffff80 ;  /* 0xffffff800e007836 */ /* 0x000fe20000000000 */
[----:B------:R-:W-:Y:S01]  /*0840*/  LOP3.LUT R4, R4, 0x1c0, RZ, 0xc0, !PT ;  /* 0x000001c004047812 */ /* 0x000fe200078ec0ff */
[----:B------:R-:W-:Y:S01]  /*0850*/  IMAD R3, R161, 0x200, R7 ;  /* 0x00000200a1037824 */ /* 0x000fe200078e0207 */
[----:B------:R-:W-:-:S02]  /*0860*/  LOP3.LUT R6, R6, 0x8, RZ, 0xc0, !PT ;  /* 0x0000000806067812 */ /* 0x000fc400078ec0ff */
[----:B------:R-:W-:Y:S01]  /*0870*/  SHF.R.S32.HI R2, RZ, 0x1f, R0 ;  /* 0x0000001fff027819 */ /* 0x000fe20000011400 */
[----:B------:R-:W-:Y:S01]  /*0880*/  IMAD R10, R10, 0x20, R3 ;  /* 0x000000200a0a7824 */ /* 0x000fe200078e0203 */
[----:B------:R-:W-:Y:S02]  /*0890*/  LOP3.LUT R3, R19, 0x6, RZ, 0xc0, !PT ;  /* 0x0000000613037812 */ /* 0x000fe400078ec0ff */
[----:B------:R-:W-:Y:S02]  /*08a0*/  SHF.L.U64.HI R0, R0, 0x2, R2 ;  /* 0x0000000200007819 */ /* 0x000fe40000010202 */
[----:B------:R-:W-:Y:S01]  /*08b0*/  SHF.R.U32.HI R151, RZ, 0x3, R4 ;  /* 0x00000003ff977819 */ /* 0x000fe20000011604 */
[----:B------:R-:W-:Y:S01]  /*08c0*/  IMAD R2, R11, 0x40, R3 ;  /* 0x000000400b027824 */ /* 0x000fe200078e0203 */
[----:B------:R-:W-:Y:S01]  /*08d0*/  LEA R208, R208, UR4, 0x1 ;  /* 0x00000004d0d07c11 */ /* 0x000fe2000f8e08ff */
[----:B------:R1:W-:Y:S01]  /*08e0*/  STL [R1+0x3c], R0 ;  /* 0x00003c0001007387 */ /* 0x0003e20000100800 */
[----:B------:R-:W-:Y:S01]  /*08f0*/  IMAD R3, R15, 0x200, R5 ;  /* 0x000002000f037824 */ /* 0x000fe200078e0205 */
[----:B------:R-:W-:Y:S01]  /*0900*/  LOP3.LUT R151, R151, R4, R6, 0x1e, !PT ;  /* 0x0000000497977212 */ /* 0x000fe200078e1e06 */
[----:B------:R-:W-:Y:S01]  /*0910*/  IMAD.U32 R4, RZ, RZ, UR5 ;  /* 0x00000005ff047e24 */ /* 0x000fe2000f8e00ff */
[----:B------:R2:W-:Y:S01]  /*0920*/  STL [R1+0x54], R2 ;  /* 0x0000540201007387 */ /* 0x0005e20000100800 */
[----:B------:R-:W-:Y:S01]  /*0930*/  USHF.R.S32.HI UR5, URZ, 0x1f, UR47 ;  /* 0x0000001f3f057899 */ /* 0x000fe2000801142f */
[----:B------:R-:W-:Y:S01]  /*0940*/  VIADD R203, R208, 0x40 ;  /* 0x00000040d0cb7836 */ /* 0x000fe20000000000 */
[----:B------:R-:W-:Y:S01]  /*0950*/  LEA R149, R149, UR4, 0x1 ;  /* 0x0000000495957c11 */ /* 0x000fe2000f8e08ff */
[----:B------:R-:W-:Y:S01]  /*0960*/  IMAD.IADD R151, R13, 0x1, R151 ;  /* 0x000000010d977824 */ /* 0x000fe200078e0297 */
[----:B------:R-:W-:Y:S01]  /*0970*/  LOP3.LUT P0, RZ, R12, 0x2, RZ, 0xc0, !PT ;  /* 0x000000020cff7812 */ /* 0x000fe2000780c0ff */
[----:B------:R-:W-:-:S02]  /*0980*/  @P4 VIADD R203, R208, 0xffffffc0 ;  /* 0xffffffc0d0cb4836 */ /* 0x000fc40000000000 */
[----:B------:R-:W-:Y:S01]  /*0990*/  IMAD.IADD R207, R208, 0x1, R202 ;  /* 0x00000001d0cf7824 */ /* 0x000fe200078e02ca */
[----:B------:R-:W-:Y:S01]  /*09a0*/  SEL R155, R155, 0xffffffe0, !P0 ;  /* 0xffffffe09b9b7807 */ /* 0x000fe20004000000 */
[--C-:B------:R-:W-:Y:S02]  /*09b0*/  IMAD.IADD R202, R202, 0x1, R203.reuse ;  /* 0x00000001caca7824 */ /* 0x100fe400078e02cb */
[--C-:B------:R-:W-:Y:S02]  /*09c0*/  IMAD.IADD R209, R208, 0x1, R204.reuse ;  /* 0x00000001d0d17824 */ /* 0x100fe400078e02cc */
[----:B------:R-:W-:Y:S02]  /*09d0*/  IMAD.IADD R206, R207, 0x1, R204 ;  /* 0x00000001cfce7824 */ /* 0x000fe400078e02cc */
[----:B------:R-:W-:Y:S02]  /*09e0*/  IMAD.IADD R205, R204, 0x1, R203 ;  /* 0x00000001cccd7824 */ /* 0x000fe400078e02cb */
[----:B------:R-:W-:-:S02]  /*09f0*/  IMAD.IADD R150, R150, 0x1, R149 ;  /* 0x0000000196967824 */ /* 0x000fc400078e0295 */
[----:B------:R-:W-:Y:S02]  /*0a00*/  IMAD.IADD R204, R204, 0x1, R202 ;  /* 0x00000001cccc7824 */ /* 0x000fe400078e02ca */
[----:B-1----:R-:W-:Y:S02]  /*0a10*/  IMAD.SHL.U32 R0, R11, 0x8, RZ ;  /* 0x000000080b007824 */ /* 0x002fe400078e00ff */
[----:B--2---:R-:W-:-:S03]  /*0a20*/  IMAD.SHL.U32 R2, R12, 0x40, RZ ;  /* 0x000000400c027824 */ /* 0x004fc600078e00ff */
[----:B------:R-:W-:Y:S02]  /*0a30*/  LOP3.LUT R7, R0, 0x8, RZ, 0xc0, !PT ;  /* 0x0000000800077812 */ /* 0x000fe400078ec0ff */
[----:B------:R-:W-:Y:S01]  /*0a40*/  SHF.R.S32.HI R0, RZ, 0x1, R9 ;  /* 0x00000001ff007819 */ /* 0x000fe20000011409 */
[----:B------:R-:W-:Y:S01]  /*0a50*/  IMAD.SHL.U32 R9, R15, 0x10, RZ ;  /* 0x000000100f097824 */ /* 0x000fe200078e00ff */
[----:B------:R-:W-:Y:S02]  /*0a60*/  LOP3.LUT R2, R2, 0xc0, RZ, 0xc0, !PT ;  /* 0x000000c002027812 */ /* 0x000fe400078ec0ff */
[C---:B------:R-:W-:Y:S01]  /*0a70*/  LOP3.LUT P3, RZ, R0.reuse, 0x2, RZ, 0xc0, !PT ;  /* 0x0000000200ff7812 */ /* 0x040fe2000786c0ff */
[----:B------:R-:W-:Y:S01]  /*0a80*/  IMAD.SHL.U32 R0, R0, 0x40, RZ ;  /* 0x0000004000007824 */ /* 0x000fe200078e00ff */
[----:B------:R-:W-:Y:S02]  /*0a90*/  SHF.R.U32.HI R5, RZ, 0x3, R2 ;  /* 0x00000003ff057819 */ /* 0x000fe40000011602 */
[----:B------:R-:W-:-:S02]  /*0aa0*/  LOP3.LUT R9, R7, 0x10, R9, 0xf8, !PT ;  /* 0x0000001007097812 */ /* 0x000fc400078ef809 */
[----:B------:R-:W-:Y:S02]  /*0ab0*/  LOP3.LUT R0, R0, 0xc0, RZ, 0xc0, !PT ;  /* 0x000000c000007812 */ /* 0x000fe400078ec0ff */
[C---:B------:R-:W-:Y:S02]  /*0ac0*/  LOP3.LUT R6, R5.reuse, R2, R6, 0x1e, !PT ;  /* 0x0000000205067212 */ /* 0x040fe400078e1e06 */
[----:B------:R-:W-:Y:S02]  /*0ad0*/  SHF.R.U32.HI R8, RZ, 0x3, R0 ;  /* 0x00000003ff087819 */ /* 0x000fe40000011600 */
[----:B------:R-:W-:Y:S02]  /*0ae0*/  LOP3.LUT R2, R5, R9, R2, 0x1e, !PT ;  /* 0x0000000905027212 */ /* 0x000fe400078e1e02 */
[----:B------:R-:W-:Y:S01]  /*0af0*/  LOP3.LUT R8, R8, R0, R7, 0x1e, !PT ;  /* 0x0000000008087212 */ /* 0x000fe200078e1e07 */
[----:B------:R-:W-:-:S04]  /*0b00*/  IMAD.SHL.U32 R0, R18, 0x20, RZ ;  /* 0x0000002012007824 */ /* 0x000fc800078e00ff */
[----:B------:R-:W-:Y:S02]  /*0b10*/  IMAD R161, R161, 0x200, R0 ;  /* 0x00000200a1a17824 */ /* 0x000fe400078e0200 */
[----:B------:R-:W-:Y:S02]  /*0b20*/  IMAD.IADD R156, R0, 0x1, R2 ;  /* 0x00000001009c7824 */ /* 0x000fe400078e0202 */
[----:B------:R-:W-:Y:S01]  /*0b30*/  IMAD.U32 R0, RZ, RZ, UR6 ;  /* 0x00000006ff007e24 */ /* 0x000fe2000f8e00ff */
[----:B------:R-:W-:Y:S01]  /*0b40*/  USHF.R.S32.HI UR6, URZ, 0x1f, UR58 ;  /* 0x0000001f3f067899 */ /* 0x000fe2000801143a */
[----:B------:R-:W-:Y:S02]  /*0b50*/  IMAD.IADD R8, R8, 0x1, R10 ;  /* 0x0000000108087824 */ /* 0x000fe400078e020a */
[----:B------:R-:W-:Y:S01]  /*0b60*/  IMAD.U32 R2, RZ, RZ, UR5 ;  /* 0x00000005ff027e24 */ /* 0x000fe2000f8e00ff */
[----:B------:R-:W-:Y:S01]  /*0b70*/  UIADD3 UR5, UR4, 0x8000, URZ ;  /* 0x0000800004057890 */ /* 0x000fe2000fffe03f */
[----:B------:R-:W-:Y:S01]  /*0b80*/  IMAD.IADD R161, R161, 0x1, R6 ;  /* 0x00000001a1a17824 */ /* 0x000fe200078e0206 */
[----:B------:R-:W-:Y:S01]  /*0b90*/  LEA R2, R3, UR4, 0x1 ;  /* 0x0000000403027c11 */ /* 0x000fe2000f8e08ff */
[----:B------:R-:W-:Y:S01]  /*0ba0*/  IMAD.U32 R0, RZ, RZ, UR6 ;  /* 0x00000006ff007e24 */ /* 0x000fe2000f8e00ff */
[----:B------:R-:W-:-:S02]  /*0bb0*/  UIADD3 UR6, UR4, 0x6000, URZ ;  /* 0x0000600004067890 */ /* 0x000fc4000fffe03f */
[----:B------:R-:W-:-:S04]  /*0bc0*/  LEA R151, R151, UR5, 0x1 ;  /* 0x0000000597977c11 */ /* 0x000fc8000f8e08ff */
[----:B------:R-:W-:Y:S01]  /*0bd0*/  LEA R4, R8, UR6, 0x1 ;  /* 0x0000000608047c11 */ /* 0x000fe2000f8e08ff */
[C---:B------:R-:W-:Y:S02]  /*0be0*/  VIADD R157, R151.reuse, 0x20 ;  /* 0x00000020979d7836 */ /* 0x040fe40000000000 */
[C---:B------:R-:W-:Y:S02]  /*0bf0*/  @P1 VIADD R157, R151.reuse, 0xffffffe0 ;  /* 0xffffffe0979d1836 */ /* 0x040fe40000000000 */
[C---:B------:R-:W-:Y:S01]  /*0c00*/  VIADD R0, R4.reuse, 0x20 ;  /* 0x0000002004007836 */ /* 0x040fe20000000000 */
[----:B------:R1:W-:Y:S01]  /*0c10*/  STL [R1+0x44], R4 ;  /* 0x0000440401007387 */ /* 0x0003e20000100800 */
[----:B------:R-:W-:Y:S02]  /*0c20*/  @P3 VIADD R0, R4, 0xffffffe0 ;  /* 0xffffffe004003836 */ /* 0x000fe40000000000 */
[----:B------:R-:W-:Y:S02]  /*0c30*/  IMAD.IADD R153, R151, 0x1, R152 ;  /* 0x0000000197997824 */ /* 0x000fe400078e0298 */
[----:B------:R-:W-:Y:S01]  /*0c40*/  IMAD.IADD R152, R152, 0x1, R157 ;  /* 0x0000000198987824 */ /* 0x000fe200078e029d */
[----:B------:R1:W-:Y:S01]  /*0c50*/  STL [R1+0x48], R0 ;  /* 0x0000480001007387 */ /* 0x0003e20000100800 */
[----:B------:R-:W-:-:S02]  /*0c60*/  VIADD R160, R157, 0x2000 ;  /* 0x000020009da07836 */ /* 0x000fc40000000000 */
[C---:B------:R-:W-:Y:S02]  /*0c70*/  VIADD R159, R157.reuse, 0x4000 ;  /* 0x000040009d9f7836 */ /* 0x040fe40000000000 */
[----:B------:R-:W-:-:S07]  /*0c80*/  VIADD R158, R157, 0x6000 ;  /* 0x000060009d9e7836 */ /* 0x000fce0000000000 */
.L_x_130:
        /* <DEDUP_REMOVED lines=16> */
[----:B-123--:R-:W-:Y:S01]  /*0d90*/  IMAD.U32 R4, RZ, RZ, UR6 ;  /* 0x00000006ff047e24 */ /* 0x00efe2000f8e00ff */
[----:B------:R-:W-:Y:S01]  /*0da0*/  UISETP.NE.U32.AND UP0, UPT, UR12, URZ, UPT ;  /* 0x0000003f0c00728c */ /* 0x000fe2000bf05070 */
[----:B------:R-:W-:Y:S01]  /*0db0*/  IMAD.U32 R6, RZ, RZ, UR10 ;  /* 0x0000000aff067e24 */ /* 0x000fe2000f8e00ff */
[----:B------:R-:W-:-:S02]  /*0dc0*/  @UP4 UIADD3.X UR11, UR5, UR11, URZ, UP1, !UPT ;  /* 0x0000000b050b4290 */ /* 0x000fc40008ffe43f */
[----:B------:R-:W-:Y:S01]  /*0dd0*/  UIADD3.X UR14, UR5, UR13, URZ, UP2, !UPT ;  /* 0x0000000d050e7290 */ /* 0x000fe200097fe43f */
[----:B------:R-:W-:Y:S01]  /*0de0*/  IMAD.U32 R5, RZ, RZ, UR7 ;  /* 0x00000007ff057e24 */ /* 0x000fe2000f8e00ff */
[----:B------:R-:W-:Y:S01]  /*0df0*/  UISETP.NE.AND.EX UP2, UPT, UR13, URZ, UPT, UP0 ;  /* 0x0000003f0d00728c */ /* 0x000fe2000bf45300 */
[----:B------:R-:W-:Y:S02]  /*0e00*/  ULDC.U8 UR17, c[0x0][0x3c2] ;  /* 0x0000f08000117ab9 */ /* 0x000fe40000000000 */
[----:B------:R-:W-:Y:S01]  /*0e10*/  ULDC.64 UR12, c[0x0][0x2f8] ;  /* 0x0000be00000c7ab9 */ /* 0x000fe20000000a00 */
[----:B------:R-:W-:Y:S01]  /*0e20*/  UISETP.NE.AND UP1, UPT, UR17, URZ, UPT ;  /* 0x0000003f1100728c */ /* 0x000fe2000bf25270 */
[----:B------:R-:W-:Y:S01]  /*0e30*/  IMAD.U32 R7, RZ, RZ, UR11 ;  /* 0x0000000bff077e24 */ /* 0x000fe2000f8e00ff */
[----:B------:R-:W-:Y:S01]  /*0e40*/  UISETP.EQ.U32.AND UP4, UPT, UR12, URZ, UPT ;  /* 0x0000003f0c00728c */ /* 0x000fe2000bf82070 */
[----:B------:R-:W-:-:S03]  /*0e50*/  PLOP3.LUT P3, PT, PT, PT, UP2, 0x80, 0x0 ;  /* 0x000000000000781c */ /* 0x000fc60003f6f028 */
[----:B------:R-:W-:Y:S01]  /*0e60*/  UISETP.EQ.OR.EX UP4, UPT, UR13, URZ, !UP1, UP4 ;  /* 0x0000003f0d00728c */ /* 0x000fe2000cf82740 */
[----:B------:R-:W2:Y:S01]  /*0e70*/  @P1 LDG.E R8, desc[UR8][R6.64] ;  /* 0x0000000806081981 */ /* 0x000ea2000c1e1900 */
[----:B------:R-:W-:-:S04]  /*0e80*/  UIADD3 UR6, UP0, UR16, UR12, URZ ;  /* 0x0000000c10067290 */ /* 0x000fc8000ff1e03f */
[----:B------:R-:W-:Y:S01]  /*0e90*/  PLOP3.LUT P2, PT, PT, PT, UP4, 0x80, 0x0 ;  /* 0x000000000000781c */ /* 0x000fe20003f4f048 */
[----:B------:R-:W-:Y:S01]  /*0ea0*/  UIADD3.X UR5, UR5, UR13, URZ, UP0, !UPT ;  /* 0x0000000d05057290 */ /* 0x000fe200087fe43f */
[----:B------:R1:W3:Y:S02]  /*0eb0*/  @P0 LDG.E R6, desc[UR8][R4.64] ;  /* 0x0000000804060981 */ /* 0x0002e4000c1e1900 */
[----:B-1----:R-:W-:Y:S02]  /*0ec0*/  IMAD.U32 R4, RZ, RZ, UR15 ;  /* 0x0000000fff047e24 */ /* 0x002fe4000f8e00ff */
[----:B------:R-:W-:-:S05]  /*0ed0*/  IMAD.U32 R5, RZ, RZ, UR14 ;  /* 0x0000000eff057e24 */ /* 0x000fca000f8e00ff */
[----:B----4-:R-:W4:Y:S04]  /*0ee0*/  @P3 LDG.E R7, desc[UR8][R4.64] ;  /* 0x0000000804073981 */ /* 0x010f28000c1e1900 */
[----:B------:R1:W5:Y:S02]  /*0ef0*/  @P3 LDG.E R0, desc[UR8][R4.64+0x4] ;  /* 0x0000040804003981 */ /* 0x000364000c1e1900 */
        /* <DEDUP_REMOVED lines=10> */
[----:B------:R-:W-:Y:S02]  /*0fa0*/  USHF.L.U32 UR34, UR37, 0x7, URZ ;  /* 0x0000000725227899 */ /* 0x000fe4000800063f */
[----:B------:R-:W-:-:S03]  /*0fb0*/  @!UP3 USEL UR6, UR5, URZ, UP0 ;  /* 0x0000003f0506b287 */ /* 0x000fc60008000000 */
[----:B------:R-:W-:Y:S01]  /*0fc0*/  ULDC UR5, c[0x0][0x2c8] ;  /* 0x0000b20000057ab9 */ /* 0x000fe20000000800 */
[----:B--2---:R-:W-:Y:S02]  /*0fd0*/  @P1 R2UR UR35, R8 ;  /* 0x00000000082312ca */ /* 0x004fe400000e0000 */
[----:B---3--:R-:W-:Y:S02]  /*0fe0*/  @P0 R2UR UR10, R6 ;  /* 0x00000000060a02ca */ /* 0x008fe400000e0000 */
[----:B------:R-:W-:-:S04]  /*0ff0*/  ISETP.NE.U32.AND P0, PT, RZ, UR12, PT ;  /* 0x0000000cff007c0c */ /* 0x000fc8000bf05070 */
[----:B------:R-:W-:-:S07]  /*1000*/  ISETP.NE.AND.EX P0, PT, RZ, UR13, PT, P0 ;  /* 0x0000000dff007c0c */ /* 0x000fce000bf05300 */
        /* <DEDUP_REMOVED lines=11> */
.L_x_86:
        /* <DEDUP_REMOVED lines=14> */
[----:B------:R-:W-:Y:S01]  /*11a0*/  ULDC UR60, c[0x0][0x2d4] ;  /* 0x0000b500003c7ab9 */ /* 0x000fe20000000800 */
[----:B------:R-:W-:-:S02]  /*11b0*/  USHF.L.U32 UR14, UR47, 0x7, URZ ;  /* 0x000000072f0e7899 */ /* 0x000fc4000800063f */
[----:B------:R-:W-:Y:S02]  /*11c0*/  UIMAD UR27, UR47, UR7, UR6 ;  /* 0x000000072f1b72a4 */ /* 0x000fe4000f8e0206 */
[----:B------:R-:W-:Y:S01]  /*11d0*/  USHF.R.S32.HI UR39, URZ, 0x1f, UR60 ;  /* 0x0000001f3f277899 */ /* 0x000fe2000801143c */
[----:B------:R-:W-:Y:S01]  /*11e0*/  @!UP1 ULDC.64 UR6, c[0x0][0x418] ;  /* 0x0001060000069ab9 */ /* 0x000fe20000000a00 */
[----:B------:R-:W-:Y:S01]  /*11f0*/  ULDC.64 UR30, c[0x0][0x240] ;  /* 0x00009000001e7ab9 */ /* 0x000fe20000000a00 */
[----:B------:R-:W-:Y:S01]  /*1200*/  ULDC UR24, c[0x0][0x2dc] ;  /* 0x0000b70000187ab9 */ /* 0x000fe20000000800 */
[----:B------:R-:W-:Y:S01]  /*1210*/  ULDC UR45, c[0x0][0x270] ;  /* 0x00009c00002d7ab9 */ /* 0x000fe20000000800 */
[----:B------:R-:W-:Y:S02]  /*1220*/  USEL UR32, UR14, URZ, UP2 ;  /* 0x0000003f0e207287 */ /* 0x000fe40009000000 */
[----:B------:R-:W-:Y:S01]  /*1230*/  @!UP1 UIMAD.WIDE.U32 UR40, UR47, UR6, URZ ;  /* 0x000000062f2892a5 */ /* 0x000fe2000f8e003f */
[----:B-1----:R-:W-:Y:S01]  /*1240*/  IABS R6, R7 ;  /* 0x0000000700067213 */ /* 0x002fe20000000000 */
[----:B------:R-:W-:Y:S01]  /*1250*/  UIMAD.WIDE.U32 UR14, UR11, UR30, URZ ;  /* 0x0000001e0b0e72a5 */ /* 0x000fe2000f8e003f */
[----:B------:R-:W-:Y:S01]  /*1260*/  ISETP.NE.AND P3, PT, R7, RZ, PT ;  /* 0x000000ff0700720c */ /* 0x000fe20003f65270 */
[----:B------:R-:W-:Y:S01]  /*1270*/  UIMAD UR21, UR11, UR31, URZ ;  /* 0x0000001f0b1572a4 */ /* 0x000fe2000f8e023f */
[----:B------:R-:W1:Y:S01]  /*1280*/  I2F.RP R4, R6 ;  /* 0x0000000600047306 */ /* 0x000e620000209400 */
[----:B------:R-:W-:-:S02]  /*1290*/  USEL UR57, UR16, UR14, !UP1 ;  /* 0x0000000e10397287 */ /* 0x000fc4000c800000 */
[----:B------:R-:W-:Y:S02]  /*12a0*/  UIADD3 UR49, UR17, UR27, URZ ;  /* 0x0000001b11317290 */ /* 0x000fe4000fffe03f */
[----:B--2---:R-:W-:Y:S02]  /*12b0*/  UIMAD.WIDE.U32 UR28, UR5, UR12, URZ ;  /* 0x0000000c051c72a5 */ /* 0x004fe4000f8e003f */
[----:B------:R-:W-:Y:S02]  /*12c0*/  @UP1 UIADD3 UR49, UR15, UR21, URZ ;  /* 0x000000150f311290 */ /* 0x000fe4000fffe03f */
[----:B------:R-:W-:Y:S02]  /*12d0*/  UIMAD UR51, UR5, UR13, UR29 ;  /* 0x0000000d053372a4 */ /* 0x000fe4000f8e021d */
[----:B------:R-:W-:Y:S01]  /*12e0*/  @!UP1 UIMAD UR5, UR59, UR6, URZ ;  /* 0x000000063b0592a4 */ /* 0x000fe2000f8e023f */
[----:B------:R-:W-:Y:S01]  /*12f0*/  @UP1 ULDC.64 UR12, c[0x0][0x420] ;  /* 0x00010800000c1ab9 */ /* 0x000fe20000000a00 */
[----:B------:R-:W-:Y:S01]  /*1300*/  ULDC.U8 UR22, c[0x0][0x3d8] ;  /* 0x0000f60000167ab9 */ /* 0x000fe20000000000 */
[----:B-1----:R-:W1:Y:S01]  /*1310*/  MUFU.RCP R4, R4 ;  /* 0x0000000400047308 */ /* 0x002e620000001000 */
[----:B------:R-:W-:-:S02]  /*1320*/  @!UP1 UIMAD UR33, UR47, UR7, UR5 ;  /* 0x000000072f2192a4 */ /* 0x000fc4000f8e0205 */
[----:B------:R-:W-:Y:S02]  /*1330*/  UIADD3 UR5, UR36, 0x7f, URZ ;  /* 0x0000007f24057890 */ /* 0x000fe4000fffe03f */
[----:B------:R-:W-:Y:S02]  /*1340*/  @UP1 UIMAD.WIDE.U32 UR42, UR11, UR12, URZ ;  /* 0x0000000c0b2a12a5 */ /* 0x000fe4000f8e003f */
[----:B------:R-:W-:Y:S02]  /*1350*/  USHF.R.S32.HI UR19, URZ, 0x1f, UR5 ;  /* 0x0000001f3f137899 */ /* 0x000fe40008011405 */
[----:B------:R-:W-:Y:S02]  /*1360*/  @UP1 UIMAD UR52, UR11, UR13, UR43 ;  /* 0x0000000d0b3412a4 */ /* 0x000fe4000f8e022b */
[----:B------:R-:W-:Y:S02]  /*1370*/  ULEA.HI UR19, UR19, UR5, URZ, 0x7 ;  /* 0x0000000513137291 */ /* 0x000fe4000f8f383f */
[----:B------:R-:W-:-:S02]  /*1380*/  UIMAD UR5, UR39, UR47, URZ ;  /* 0x0000002f270572a4 */ /* 0x000fc4000f8e023f */
[----:B------:R-:W-:Y:S01]  /*1390*/  UIMAD.WIDE UR6, UR24, UR45, URZ ;  /* 0x0000002d180672a5 */ /* 0x000fe2000f8e023f */
[----:B-1----:R-:W-:Y:S01]  /*13a0*/  VIADD R4, R4, 0xffffffe ;  /* 0x0ffffffe04047836 */ /* 0x002fe20000000000 */
[----:B------:R-:W-:Y:S02]  /*13b0*/  UIMAD.WIDE.U32 UR12, UR47, UR60, URZ ;  /* 0x0000003c2f0c72a5 */ /* 0x000fe4000f8e003f */
[----:B------:R-:W-:Y:S01]  /*13c0*/  UIMAD UR5, UR59, UR60, UR5 ;  /* 0x0000003c3b0572a4 */ /* 0x000fe2000f8e0205 */
[----:B------:R-:W1:Y:S01]  /*13d0*/  F2I.FTZ.U32.TRUNC.NTZ R5, R4 ;  /* 0x0000000400057305 */ /* 0x000e62000021f000 */
[----:B------:R-:W-:Y:S02]  /*13e0*/  UIMAD.WIDE.U32 UR16, UR6, UR12, URZ ;  /* 0x0000000c061072a5 */ /* 0x000fe4000f8e003f */
[----:B------:R-:W-:Y:S02]  /*13f0*/  UIMAD UR14, UR7, UR12, URZ ;  /* 0x0000000c070e72a4 */ /* 0x000fe4000f8e023f */
[----:B------:R-:W-:-:S02]  /*1400*/  UIADD3 UR5, UR13, UR5, URZ ;  /* 0x000000050d057290 */ /* 0x000fc4000fffe03f */
[----:B------:R-:W-:Y:S02]  /*1410*/  UIMAD.WIDE.U32 UR12, UR6, UR11, URZ ;  /* 0x0000000b060c72a5 */ /* 0x000fe4000f8e003f */
[----:B------:R-:W-:Y:S02]  /*1420*/  ULOP3.LUT UR15, UR19, 0xffffff80, URZ, 0xc0, !UPT ;  /* 0xffffff80130f7892 */ /* 0x000fe4000f8ec03f */
[----:B------:R-:W-:Y:S02]  /*1430*/  UISETP.NE.AND UP3, UPT, UR22, URZ, UPT ;  /* 0x0000003f1600728c */ /* 0x000fe4000bf65270 */
[----:B------:R-:W-:Y:S01]  /*1440*/  USHF.L.U64.HI UR18, UR47, 0x7, UR59 ;  /* 0x000000072f127899 */ /* 0x000fe2000801023b */
[----:B-1----:R-:W-:Y:S01]  /*1450*/  IMAD.MOV R0, RZ, RZ, -R5 ;  /* 0x000000ffff007224 */ /* 0x002fe200078e0a05 */
[----:B------:R-:W-:Y:S01]  /*1460*/  UIMAD UR5, UR6, UR5, UR14 ;  /* 0x00000005060572a4 */ /* 0x000fe2000f8e020e */
[----:B------:R-:W-:Y:S01]  /*1470*/  IMAD.MOV.U32 R4, RZ, RZ, RZ ;  /* 0x000000ffff047224 */ /* 0x000fe200078e00ff */
[----:B------:R-:W-:Y:S01]  /*1480*/  USEL UR56, UR16, UR12, !UP1 ;  /* 0x0000000c10387287 */ /* 0x000fe2000c800000 */
[----:B------:R-:W-:Y:S01]  /*1490*/  IMAD R0, R0, R6, RZ ;  /* 0x0000000600007224 */ /* 0x000fe200078e02ff */
[----:B------:R-:W-:-:S02]  /*14a0*/  UIADD3 UR16, UR15, -0x80, URZ ;  /* 0xffffff800f107890 */ /* 0x000fc4000fffe03f */
[----:B------:R-:W-:Y:S01]  /*14b0*/  UISETP.NE.AND UP0, UPT, UR38, -0x1, UPT ;  /* 0xffffffff2600788c */ /* 0x000fe2000bf05270 */
[----:B------:R-:W-:Y:S01]  /*14c0*/  IMAD.HI.U32 R0, R5, R0, R4 ;  /* 0x0000000005007227 */ /* 0x000fe200078e0004 */
[----:B------:R-:W-:Y:S02]  /*14d0*/  USEL UR18, UR18, URZ, UP2 ;  /* 0x0000003f12127287 */ /* 0x000fe40009000000 */
[----:B------:R-:W-:Y:S02]  /*14e0*/  UIADD3 UR48, UR17, UR5, URZ ;  /* 0x0000000511307290 */ /* 0x000fe4000fffe03f */
[----:B------:R-:W-:Y:S01]  /*14f0*/  UIADD3 UR5, UP2, UR16, UR32, URZ ;  /* 0x0000002010057290 */ /* 0x000fe2000ff5e03f */
[----:B------:R-:W-:Y:S01]  /*1500*/  IMAD.HI.U32 R0, R0, R3, RZ ;  /* 0x0000000300007227 */ /* 0x000fe200078e00ff */
[----:B------:R-:W-:Y:S02]  /*1510*/  USHF.R.S32.HI UR21, URZ, 0x1f, UR16 ;  /* 0x0000001f3f157899 */ /* 0x000fe40008011410 */
[----:B------:R-:W-:-:S02]  /*1520*/  UIMAD UR14, UR7, UR11, URZ ;  /* 0x0000000b070e72a4 */ /* 0x000fc4000f8e023f */
[----:B------:R-:W-:Y:S01]  /*1530*/  IADD3 R4, -R0, RZ, RZ ;  /* 0x000000ff00047210 */ /* 0x000fe20007ffe1ff */
[----:B------:R-:W-:Y:S01]  /*1540*/  @!UP1 UIADD3 UR52, UR41, UR33, URZ ;  /* 0x0000002129349290 */ /* 0x000fe2000fffe03f */
[----:B------:R-:W-:Y:S01]  /*1550*/  ULDC UR39, c[0x0][0x2c4] ;  /* 0x0000b10000277ab9 */ /* 0x000fe20000000800 */
[----:B------:R-:W-:Y:S02]  /*1560*/  UIMAD UR7, UR7, UR5, URZ ;  /* 0x00000005070772a4 */ /* 0x000fe4000f8e023f */
[C---:B------:R-:W-:Y:S01]  /*1570*/  IMAD R3, R6.reuse, R4, R3 ;  /* 0x0000000406037224 */ /* 0x040fe200078e0203 */
[----:B------:R-:W-:Y:S02]  /*1580*/  UIMAD.WIDE.U32 UR32, UR6, UR5, URZ ;  /* 0x00000005062072a5 */ /* 0x000fe4000f8e003f */
[----:B------:R-:W-:Y:S02]  /*1590*/  UIADD3.X UR12, UR21, UR18, URZ, UP2, !UPT ;  /* 0x00000012150c7290 */ /* 0x000fe400097fe43f */
[----:B------:R-:W-:Y:S01]  /*15a0*/  ISETP.GT.U32.AND P1, PT, R6, R3, PT ;  /* 0x000000030600720c */ /* 0x000fe20003f24070 */
[----:B------:R-:W-:Y:S01]  /*15b0*/  @UP3 UIMAD UR5, UR47, UR39, URZ ;  /* 0x000000272f0532a4 */ /* 0x000fe2000f8e023f */
[----:B------:R-:W-:Y:S01]  /*15c0*/  ULDC.U8 UR23, c[0x0][0x480] ;  /* 0x0001200000177ab9 */ /* 0x000fe20000000000 */
[----:B------:R-:W-:-:S02]  /*15d0*/  @UP0 UIADD3 UR20, UR35, UR38, URZ ;  /* 0x0000002623140290 */ /* 0x000fc4000fffe03f */
[----:B------:R-:W-:Y:S02]  /*15e0*/  @UP0 UIADD3 UR26, UR35, UR38, URZ ;  /* 0x00000026231a0290 */ /* 0x000fe4000fffe03f */
[----:B------:R-:W-:Y:S02]  /*15f0*/  UIMAD UR17, UR6, UR12, UR7 ;  /* 0x0000000c061172a4 */ /* 0x000fe4000f8e0207 */
[----:B------:R-:W-:Y:S02]  /*1600*/  UIMAD UR50, UR58, UR24, URZ ;  /* 0x000000183a3272a4 */ /* 0x000fe4000f8e023f */
[----:B------:R-:W-:Y:S02]  /*1610*/  UISETP.NE.AND UP4, UPT, UR23, URZ, UPT ;  /* 0x0000003f1700728c */ /* 0x000fe4000bf85270 */
[----:B------:R-:W-:Y:S01]  /*1620*/  @!P1 IMAD.IADD R3, R3, 0x1, -R6 ;  /* 0x0000000103039824 */ /* 0x000fe200078e0a06 */
[----:B------:R-:W-:Y:S01]  /*1630*/  @UP3 USEL UR6, UR5, UR11, !UP1 ;  /* 0x0000000b05063287 */ /* 0x000fe2000c800000 */
[----:B------:R-:W-:Y:S01]  /*1640*/  @!P1 VIADD R0, R0, 0x1 ;  /* 0x0000000100009836 */ /* 0x000fe20000000000 */
[----:B------:R-:W-:Y:S01]  /*1650*/  PLOP3.LUT P1, PT, PT, PT, UP0, 0x80, 0x0 ;  /* 0x000000000000781c */ /* 0x000fe20003f2f008 */
[----:B------:R-:W-:Y:S01]  /*1660*/  @UP0 ULDC.64 UR24, c[0x0][0x248] ;  /* 0x0000920000180ab9 */ /* 0x000fe20000000a00 */
[----:B------:R-:W-:Y:S01]  /*1670*/  ISETP.GE.U32.AND P0, PT, R3, R6, PT ;  /* 0x000000060300720c */ /* 0x000fe20003f06070 */
[----:B------:R-:W-:Y:S01]  /*1680*/  @UP0 ULDC.64 UR22, c[0x0][0x250] ;  /* 0x0000940000160ab9 */ /* 0x000fe20000000a00 */
[----:B------:R-:W-:Y:S01]  /*1690*/  LOP3.LUT R3, R7, UR58, RZ, 0x3c, !PT ;  /* 0x0000003a07037c12 */ /* 0x000fe2000f8e3cff */
[----:B------:R-:W-:Y:S01]  /*16a0*/  @UP1 UIADD3 UR48, UR13, UR14, URZ ;  /* 0x0000000e0d301290 */ /* 0x000fe2000fffe03f */
[----:B------:R-:W-:-:S02]  /*16b0*/  @UP3 ULDC UR5, c[0x0][0x2e4] ;  /* 0x0000b90000053ab9 */ /* 0x000fc40000000800 */
[----:B------:R-:W-:Y:S01]  /*16c0*/  ISETP.GE.AND P2, PT, R3, RZ, PT ;  /* 0x000000ff0300720c */ /* 0x000fe20003f46270 */
[----:B------:R-:W-:Y:S02]  /*16d0*/  @UP0 UIMAD.WIDE.U32 UR14, UR20, UR24, URZ ;  /* 0x00000018140e02a5 */ /* 0x000fe4000f8e003f */
[----:B------:R-:W-:Y:S02]  /*16e0*/  @UP0 UIMAD.WIDE.U32 UR12, UR26, UR22, URZ ;  /* 0x000000161a0c02a5 */ /* 0x000fe4000f8e003f */
[----:B------:R-:W-:Y:S02]  /*16f0*/  @UP3 UIMAD UR44, UR58, UR5, UR6 ;  /* 0x000000053a2c32a4 */ /* 0x000fe4000f8e0206 */
[----:B------:R-:W-:Y:S01]  /*1700*/  @P0 IADD3 R0, R0, 0x1, RZ ;  /* 0x0000000100000810 */ /* 0x000fe20007ffe0ff */
[----:B------:R-:W-:Y:S01]  /*1710*/  @!UP3 UIMAD UR5, UR47, UR45, UR58 ;  /* 0x0000002d2f05b2a4 */ /* 0x000fe2000f8e023a */
[----:B------:R-:W-:Y:S01]  /*1720*/  PLOP3.LUT P0, PT, PT, PT, UP3, 0x80, 0x0 ;  /* 0x000000000000781c */ /* 0x000fe20003f0f038 */
[----:B------:R-:W-:-:S02]  /*1730*/  @UP0 UIMAD UR20, UR20, UR25, URZ ;  /* 0x00000019141402a4 */ /* 0x000fc4000f8e023f */
[----:B------:R-:W-:Y:S01]  /*1740*/  @UP0 UIMAD UR7, UR26, UR23, URZ ;  /* 0x000000171a0702a4 */ /* 0x000fe2000f8e023f */
[----:B------:R-:W-:Y:S01]  /*1750*/  IMAD.MOV.U32 R3, RZ, RZ, R0 ;  /* 0x000000ffff037224 */ /* 0x000fe200078e0000 */
[----:B------:R-:W-:Y:S02]  /*1760*/  USEL UR54, UR28, URZ, UP4 ;  /* 0x0000003f1c367287 */ /* 0x000fe4000a000000 */
[----:B------:R-:W-:Y:S02]  /*1770*/  USEL UR53, UR51, URZ, UP4 ;  /* 0x0000003f33357287 */ /* 0x000fe4000a000000 */
[----:B------:R-:W-:Y:S01]  /*1780*/  @!UP3 UIMAD UR44, UR5, UR39, URZ ;  /* 0x00000027052cb2a4 */ /* 0x000fe2000f8e023f */
[----:B------:R-:W-:Y:S01]  /*1790*/  @!P2 IADD3 R3, -R3, RZ, RZ ;  /* 0x000000ff0303a210 */ /* 0x000fe20007ffe1ff */
[----:B------:R-:W-:Y:S01]  /*17a0*/  USHF.R.S32.HI UR29, URZ, 0x1f, UR34 ;  /* 0x0000001f3f1d7899 */ /* 0x000fe20008011422 */
[----:B------:R-:W-:Y:S01]  /*17b0*/  @!P3 LOP3.LUT R3, RZ, R7, RZ, 0x33, !PT ;  /* 0x00000007ff03b212 */ /* 0x000fe200078e33ff */
[----:B------:R-:W-:-:S02]  /*17c0*/  USHF.R.S32.HI UR55, URZ, 0x1f, UR50 ;  /* 0x0000001f3f377899 */ /* 0x000fc40008011432 */
[----:B------:R-:W-:Y:S02]  /*17d0*/  USHF.R.S32.HI UR45, URZ, 0x7, UR19 ;  /* 0x000000073f2d7899 */ /* 0x000fe40008011413 */
[----:B------:R-:W-:Y:S02]  /*17e0*/  @UP0 UIADD3 UR46, UR13, UR7, URZ ;  /* 0x000000070d2e0290 */ /* 0x000fe4000fffe03f */
        /* <DEDUP_REMOVED lines=17> */
.L_x_88:
        /* <DEDUP_REMOVED lines=13> */
.L_x_89:
        /* <DEDUP_REMOVED lines=11> */
.L_x_90:
[----:B------:R-:W-:Y:S02]  /*1a80*/  ULDC UR5, c[0x0][0x270] ;  /* 0x00009c0000057ab9 */ /* 0x000fe40000000800 */
[----:B------:R-:W-:-:S04]  /*1a90*/  UIMAD UR5, UR47, UR5, UR58 ;  /* 0x000000052f0572a4 */ /* 0x000fc8000f8e023a */
[----:B------:R-:W-:-:S12]  /*1aa0*/  UIMAD UR5, UR5, UR60, URZ ;  /* 0x0000003c050572a4 */ /* 0x000fd8000f8e023f */
.L_x_91:
[----:B------:R-:W1:Y:S01]  /*1ab0*/  S2R R15, SR_TID.X ;  /* 0x00000000000f7919 */ /* 0x000e620000002100 */
[----:B------:R-:W2:Y:S01]  /*1ac0*/  LDC.64 R12, c[0x0][0x420] ;  /* 0x00010800ff0c7b82 */ /* 0x000ea20000000a00 */
[----:B------:R-:W-:Y:S01]  /*1ad0*/  ULDC UR7, c[0x0][0x270] ;  /* 0x00009c0000077ab9 */ /* 0x000fe20000000800 */
[----:B------:R-:W-:Y:S01]  /*1ae0*/  ULDC UR6, c[0x0][0x2dc] ;  /* 0x0000b70000067ab9 */ /* 0x000fe20000000800 */
[----:B------:R-:W3:Y:S01]  /*1af0*/  S2R R16, SR_TID.X ;  /* 0x0000000000107919 */ /* 0x000ee20000002100 */
[----:B------:R-:W4:Y:S04]  /*1b00*/  LDL.64 R4, [R1+0x10] ;  /* 0x0000100001047983 */ /* 0x000f280000100a00 */
[----:B------:R1:W4:Y:S01]  /*1b10*/  LDL.64 R18, [R1+0x10] ;  /* 0x0000100001127983 */ /* 0x0003220000100a00 */
[----:B------:R-:W-:-:S02]  /*1b20*/  UIMAD UR19, UR6, UR7, URZ ;  /* 0x00000007061372a4 */ /* 0x000fc4000f8e023f */
[----:B------:R-:W-:Y:S01]  /*1b30*/  UIADD3 UR33, UR16, UR5, URZ ;  /* 0x0000000510217290 */ /* 0x000fe2000fffe03f */
[----:B------:R-:W5:Y:S01]  /*1b40*/  S2R R9, SR_TID.X ;  /* 0x0000000000097919 */ /* 0x000f620000002100 */
[----:B------:R-:W-:Y:S02]  /*1b50*/  UIADD3 UR5, -UR10, UR36, UR34 ;  /* 0x000000240a057290 */ /* 0x000fe4000fffe122 */
[----:B------:R-:W-:Y:S01]  /*1b60*/  USHF.R.S32.HI UR13, URZ, 0x1f, UR58 ;  /* 0x0000001f3f0d7899 */ /* 0x000fe2000801143a */
[----:B------:R-:W2:Y:S01]  /*1b70*/  S2R R10, SR_TID.X ;  /* 0x00000000000a7919 */ /* 0x000ea20000002100 */
[----:B------:R-:W-:Y:S01]  /*1b80*/  ULDC UR11, c[0x0][0x398] ;  /* 0x0000e600000b7ab9 */ /* 0x000fe20000000800 */
[----:B------:R-:W-:Y:S01]  /*1b90*/  ULDC.64 UR14, c[0x0][0x428] ;  /* 0x00010a00000e7ab9 */ /* 0x000fe20000000a00 */
[----:B------:R-:W-:Y:S01]  /*1ba0*/  ULDC.64 UR40, c[0x0][0x2b0] ;  /* 0x0000ac0000287ab9 */ /* 0x000fe20000000a00 */
[----:B------:R-:W-:Y:S01]  /*1bb0*/  ULDC.64 UR42, c[0x0][0x478] ;  /* 0x00011e00002a7ab9 */ /* 0x000fe20000000a00 */
[----:B-1----:R-:W-:Y:S01]  /*1bc0*/  SHF.R.S32.HI R15, RZ, 0x1f, R15 ;  /* 0x0000001fff0f7819 */ /* 0x002fe2000001140f */
[----:B------:R-:W-:-:S03]  /*1bd0*/  ULDC.64 UR6, c[0x0][0x258] ;  /* 0x0000960000067ab9 */ /* 0x000fc60000000a00 */
[----:B---3--:R-:W-:Y:S02]  /*1be0*/  LEA.HI R15, R15, R16, RZ, 0x2 ;  /* 0x000000100f0f7211 */ /* 0x008fe400078f10ff */
[----:B------:R-:W3:Y:S02]  /*1bf0*/  LDL R16, [R1+0x4c] ;  /* 0x00004c0001107983 */ /* 0x000ee40000100800 */
[----:B------:R-:W-:-:S04]  /*1c00*/  SHF.R.S32.HI R15, RZ, 0x2, R15 ;  /* 0x00000002ff0f7819 */ /* 0x000fc8000001140f */
[----:B------:R-:W-:Y:S02]  /*1c10*/  SHF.R.S32.HI R14, RZ, 0x1f, R15 ;  /* 0x0000001fff0e7819 */ /* 0x000fe4000001140f */
[----:B------:R-:W-:Y:S02]  /*1c20*/  IADD3 R0, P0, R15, UR16, RZ ;  /* 0x000000100f007c10 */ /* 0x000fe4000ff1e0ff */
[----:B-----5:R-:W-:Y:S01]  /*1c30*/  SHF.R.S32.HI R9, RZ, 0x1f, R9 ;  /* 0x0000001fff097819 */ /* 0x020fe20000011409 */
[----:B------:R-:W-:Y:S02]  /*1c40*/  USHF.L.U32 UR26, UR19, 0x7, URZ ;  /* 0x00000007131a7899 */ /* 0x000fe4000800063f */
[----:B------:R-:W-:Y:S01]  /*1c50*/  UIADD3 UR5, UR5, -UR11, URZ ;  /* 0x8000000b05057290 */ /* 0x000fe2000fffe03f */
[----:B--2---:R-:W-:Y:S01]  /*1c60*/  LEA.HI R9, R9, R10, RZ, 0x5 ;  /* 0x0000000a09097211 */ /* 0x004fe200078f28ff */
[----:B------:R-:W-:Y:S02]  /*1c70*/  UIMAD UR18, UR13, UR14, URZ ;  /* 0x0000000e0d1272a4 */ /* 0x000fe4000f8e023f */
[----:B------:R-:W-:Y:S01]  /*1c80*/  UIMAD UR11, UR13, UR6, URZ ;  /* 0x000000060d0b72a4 */ /* 0x000fe2000f8e023f */
[----:B------:R-:W-:Y:S01]  /*1c90*/  IMAD.U32 R8, RZ, RZ, UR6 ;  /* 0x00000006ff087e24 */ /* 0x000fe2000f8e00ff */
[----:B------:R-:W-:Y:S01]  /*1ca0*/  UIADD3 UR13, UP2, UP1, UR32, UR26, UR50 ;  /* 0x0000001a200d7290 */ /* 0x000fe2000f95e032 */
[----:B------:R-:W-:Y:S01]  /*1cb0*/  SHF.R.S32.HI R9, RZ, 0x5, R9 ;  /* 0x00000005ff097819 */ /* 0x000fe20000011409 */
[----:B------:R-:W-:-:S02]  /*1cc0*/  USHF.R.S32.HI UR17, URZ, 0x1f, UR5 ;  /* 0x0000001f3f117899 */ /* 0x000fc40008011405 */
[----:B------:R-:W-:Y:S02]  /*1cd0*/  UIMAD UR20, UR58, UR7, UR11 ;  /* 0x000000073a1472a4 */ /* 0x000fe4000f8e020b */
[----:B------:R-:W-:-:S04]  /*1ce0*/  ULEA.HI UR17, UR17, UR5, URZ, 0x7 ;  /* 0x0000000511117291 */ /* 0x000fc8000f8f383f */
[----:B------:R-:W-:Y:S02]  /*1cf0*/  USHF.R.S32.HI UR17, URZ, 0x7, UR17 ;  /* 0x000000073f117899 */ /* 0x000fe40008011411 */
[----:B------:R-:W-:Y:S01]  /*1d00*/  UIMAD UR15, UR58, UR15, UR18 ;  /* 0x0000000f3a0f72a4 */ /* 0x000fe2000f8e0212 */
[----:B------:R-:W-:Y:S01]  /*1d10*/  BSSY B1, `(.L_x_87) ;  /* 0x000071f000017945 */ /* 0x000fe20003800000 */
[----:B----4-:R-:W-:Y:S01]  /*1d20*/  IMAD.MOV.U32 R18, RZ, RZ, R4 ;  /* 0x000000ffff127224 */ /* 0x010fe200078e0004 */
[----:B------:R-:W-:-:S04]  /*1d30*/  IADD3.X R4, R14, UR21, RZ, P0, !PT ;  /* 0x000000150e047c10 */ /* 0x000fc800087fe4ff */
[--C-:B------:R-:W-:Y:S01]  /*1d40*/  SHF.R.S32.HI R19, RZ, 0x1f, R18.reuse ;  /* 0x0000001fff137819 */ /* 0x100fe20000011412 */
[----:B------:R-:W-:Y:S02]  /*1d50*/  IMAD R6, R4, UR30, RZ ;  /* 0x0000001e04067c24 */ /* 0x000fe4000f8e02ff */
[----:B------:R-:W-:-:S04]  /*1d60*/  IMAD.WIDE.U32 R4, R0, UR30, R18 ;  /* 0x0000001e00047c25 */ /* 0x000fc8000f8e0012 */
[----:B------:R-:W-:Y:S01]  /*1d70*/  IMAD R0, R0, UR31, R6 ;  /* 0x0000001f00007c24 */ /* 0x000fe2000f8e0206 */
[----:B------:R-:W-:Y:S02]  /*1d80*/  IADD3 R6, P2, R4, UR57, RZ ;  /* 0x0000003904067c10 */ /* 0x000fe4000ff5e0ff */
[----:B------:R-:W-:Y:S01]  /*1d90*/  IADD3 R4, P0, R18, UR12, RZ ;  /* 0x0000000c12047c10 */ /* 0x000fe2000ff1e0ff */
[----:B------:R-:W-:Y:S01]  /*1da0*/  USHF.R.S32.HI UR12, URZ, 0x1f, UR26 ;  /* 0x0000001f3f0c7899 */ /* 0x000fe2000801141a */
[----:B------:R-:W-:Y:S01]  /*1db0*/  IADD3.X R7, R5, UR49, R0, P2, !PT ;  /* 0x0000003105077c10 */ /* 0x000fe200097fe400 */
[----:B------:R-:W-:Y:S01]  /*1dc0*/  IMAD R0, R12, UR21, RZ ;  /* 0x000000150c007c24 */ /* 0x000fe2000f8e02ff */
[----:B------:R-:W-:Y:S01]  /*1dd0*/  IADD3.X R5, R19, UR52, RZ, P0, !PT ;  /* 0x0000003413057c10 */ /* 0x000fe200087fe4ff */
[----:B------:R-:W-:Y:S01]  /*1de0*/  UIADD3.X UR6, UR51, UR12, UR55, UP2, UP1 ;  /* 0x0000000c33067290 */ /* 0x000fe200097e2437 */
[----:B------:R-:W-:Y:S01]  /*1df0*/  IMAD.WIDE.U32 R6, R8, UR58, R6 ;  /* 0x0000003a08067c25 */ /* 0x000fe2000f8e0006 */
[----:B------:R-:W-:-:S03]  /*1e00*/  UIADD3 UR7, UP2, UP1, UR54, UR13, UR56 ;  /* 0x0000000d36077290 */ /* 0x000fc6000f95e038 */
[----:B------:R-:W-:Y:S02]  /*1e10*/  IMAD R0, R13, UR16, R0 ;  /* 0x000000100d007c24 */ /* 0x000fe4000f8e0200 */
[----:B------:R-:W-:Y:S01]  /*1e20*/  IMAD.WIDE.U32 R4, R12, UR16, R4 ;  /* 0x000000100c047c25 */ /* 0x000fe2000f8e0004 */
[----:B------:R-:W-:Y:S01]  /*1e30*/  UIADD3.X UR11, UR53, UR6, UR48, UP2, UP1 ;  /* 0x00000006350b7290 */ /* 0x000fe200097e2430 */
[----:B------:R1:W-:Y:S01]  /*1e40*/  STL [R1+0x14], R19 ;  /* 0x0000141301007387 */ /* 0x0003e20000100800 */
[----:B------:R-:W-:Y:S01]  /*1e50*/  ULDC.64 UR12, c[0x0][0x3e0] ;  /* 0x0000f800000c7ab9 */ /* 0x000fe20000000a00 */
[----:B---3--:R-:W-:Y:S02]  /*1e60*/  IMAD R8, R9, UR19, R16 ;  /* 0x0000001309087c24 */ /* 0x008fe4000f8e0210 */
[----:B------:R-:W-:-:S03]  /*1e70*/  IMAD.IADD R5, R5, 0x1, R0 ;  /* 0x0000000105057824 */ /* 0x000fc600078e0200 */
[C---:B------:R-:W-:Y:S01]  /*1e80*/  IADD3 R0, P0, R8.reuse, UR7, RZ ;  /* 0x0000000708007c10 */ /* 0x040fe2000ff1e0ff */
[----:B------:R-:W-:Y:S01]  /*1e90*/  ULDC.64 UR6, c[0x0][0x400] ;  /* 0x0001000000067ab9 */ /* 0x000fe20000000a00 */
[----:B------:R-:W-:Y:S02]  /*1ea0*/  UISETP.LT.AND UP1, UPT, URZ, UR17, UPT ;  /* 0x000000113f00728c */ /* 0x000fe4000bf21270 */
[----:B------:R-:W-:Y:S01]  /*1eb0*/  LEA.HI.X.SX32 R8, R8, UR11, 0x1, P0 ;  /* 0x0000000b08087c11 */ /* 0x000fe200080f0eff */
[----:B------:R-:W-:Y:S01]  /*1ec0*/  IMAD.U32 R9, RZ, RZ, UR14 ;  /* 0x0000000eff097e24 */ /* 0x000fe2000f8e00ff */
[C---:B------:R-:W-:Y:S01]  /*1ed0*/  LEA R225, P0, R0.reuse, UR6, 0x2 ;  /* 0x0000000600e17c11 */ /* 0x040fe2000f8010ff */
[----:B------:R-:W-:Y:S01]  /*1ee0*/  USEL UR17, URZ, UR17, !UP1 ;  /* 0x000000113f117287 */ /* 0x000fe2000c800000 */
[----:B------:R-:W-:Y:S02]  /*1ef0*/  VIADD R7, R7, UR20 ;  /* 0x0000001407077c36 */ /* 0x000fe40008000000 */
[----:B------:R-:W-:Y:S01]  /*1f00*/  LEA.HI.X R224, R0, UR7, R8, 0x2, P0 ;  /* 0x0000000700e07c11 */ /* 0x000fe200080f1408 */
[----:B------:R-:W-:Y:S01]  /*1f10*/  IMAD.WIDE.U32 R4, R9, UR58, R4 ;  /* 0x0000003a09047c25 */ /* 0x000fe2000f8e0004 */
[----:B------:R-:W-:Y:S01]  /*1f20*/  ULDC.64 UR6, c[0x0][0x210] ;  /* 0x0000840000067ab9 */ /* 0x000fe20000000a00 */
[----:B------:R-:W-:Y:S01]  /*1f30*/  UISETP.GT.AND UP1, UPT, UR45, UR17, UPT ;  /* 0x000000112d00728c */ /* 0x000fe2000bf24270 */
[----:B------:R-:W-:Y:S01]  /*1f40*/  LEA R220, P0, R6, UR6, 0x1 ;  /* 0x0000000606dc7c11 */ /* 0x000fe2000f8008ff */
[----:B------:R-:W-:-:S02]  /*1f50*/  VIADD R5, R5, UR15 ;  /* 0x0000000f05057c36 */ /* 0x000fc40008000000 */
[-C--:B------:R-:W-:Y:S01]  /*1f60*/  IMAD R0, R14, R12.reuse, RZ ;  /* 0x0000000c0e007224 */ /* 0x080fe200078e02ff */
[----:B------:R-:W-:Y:S01]  /*1f70*/  LEA.HI.X R221, R6, UR7, R7, 0x1, P0 ;  /* 0x0000000706dd7c11 */ /* 0x000fe200080f0c07 */
[----:B------:R-:W-:Y:S01]  /*1f80*/  UIADD3 UR14, UR16, UR44, URZ ;  /* 0x0000002c100e7290 */ /* 0x000fe2000fffe03f */
[----:B------:R-:W-:Y:S01]  /*1f90*/  PLOP3.LUT P0, PT, PT, PT, UP1, 0x80, 0x0 ;  /* 0x000000000000781c */ /* 0x000fe20003f0f018 */
[C---:B------:R-:W-:Y:S02]  /*1fa0*/  IMAD R0, R15.reuse, R13, R0 ;  /* 0x0000000d0f007224 */ /* 0x040fe400078e0200 */
[----:B------:R-:W-:Y:S01]  /*1fb0*/  IMAD.WIDE.U32 R4, R15, R12, R4 ;  /* 0x0000000c0f047225 */ /* 0x000fe200078e0004 */
[----:B------:R-:W-:Y:S02]  /*1fc0*/  UIMAD.WIDE UR14, UR14, 0x4, UR40 ;  /* 0x000000040e0e78a5 */ /* 0x000fe4000f8e0228 */
[----:B------:R-:W-:Y:S01]  /*1fd0*/  UIMAD.WIDE UR20, UR33, 0x4, UR42 ;  /* 0x00000004211478a5 */ /* 0x000fe2000f8e022a */
[----:B------:R-:W-:Y:S01]  /*1fe0*/  IMAD.IADD R0, R5, 0x1, R0 ;  /* 0x0000000105007824 */ /* 0x000fe200078e0200 */
[----:B------:R-:W-:Y:S01]  /*1ff0*/  LEA R218, P2, R4, UR12, 0x1 ;  /* 0x0000000c04da7c11 */ /* 0x000fe2000f8408ff */
[----:B------:R-:W-:-:S02]  /*2000*/  UIADD3 UR7, UR45, -0x1, URZ ;  /* 0xffffffff2d077890 */ /* 0x000fc4000fffe03f */
[----:B------:R-:W-:Y:S01]  /*2010*/  UMOV UR12, UR15 ;  /* 0x0000000f000c7c82 */ /* 0x000fe20008000000 */
[----:B------:R-:W-:Y:S01]  /*2020*/  LEA.HI.X R219, R4, UR13, R0, 0x1, P2 ;  /* 0x0000000d04db7c11 */ /* 0x000fe200090f0c00 */
[----:B------:R-:W-:Y:S01]  /*2030*/  UMOV UR13, UR14 ;  /* 0x0000000e000d7c82 */ /* 0x000fe20008000000 */
[----:B------:R-:W-:Y:S01]  /*2040*/  UMOV UR15, UR20 ;  /* 0x00000014000f7c82 */ /* 0x000fe20008000000 */
[----:B------:R-:W-:Y:S01]  /*2050*/  UMOV UR14, UR21 ;  /* 0x00000015000e7c82 */ /* 0x000fe20008000000 */
[----:B-1----:R-:W-:Y:S05]  /*2060*/  @P0 BRA `(.L_x_92) ;  /* 0x0000000400fc0947 */ /* 0x002fea0003800000 */
        /* <DEDUP_REMOVED lines=19> */
.L_x_93:
        /* <DEDUP_REMOVED lines=19> */
.L_x_94:
        /* <DEDUP_REMOVED lines=32> */
.L_x_96:
[----:B------:R-:W-:Y:S05]  /*24d0*/  BSYNC B0 ;  /* 0x0000000000007941 */ /* 0x000fea0003800000 */
.L_x_95:
        /* <DEDUP_REMOVED lines=14> */
.L_x_98:
[----:B------:R-:W-:Y:S05]  /*25c0*/  BSYNC B0 ;  /* 0x0000000000007941 */ /* 0x000fea0003800000 */
.L_x_97:
        /* <DEDUP_REMOVED lines=23> */
[----:B-1----:R-:W-:-:S04]  /*2740*/  LEA R8, P1, R6, UR6, 0x1 ;  /* 0x0000000606087c11 */ /* 0x002fc8000f8208ff */
[----:B------:R-:W-:-:S05]  /*2750*/  LEA.HI.X R9, R6, UR7, R0, 0x1, P1 ;  /* 0x0000000706097c11 */ /* 0x000fca00088f0c00 */
[----:B------:R2:W-:Y:S04]  /*2760*/  STG.E.128 desc[UR8][R8.64], RZ ;  /* 0x000000ff08007986 */ /* 0x0005e8000c101d08 */
.L_x_100:
[----:B------:R-:W-:Y:S05]  /*2770*/  BSYNC B0 ;  /* 0x0000000000007941 */ /* 0x000fea0003800000 */
.L_x_99:
        /* <DEDUP_REMOVED lines=14> */
.L_x_92:
[----:B------:R-:W2:Y:S01]  /*2860*/  LDL R7, [R1+0x38] ;  /* 0x0000380001077983 */ /* 0x000ea20000100800 */
        /* <DEDUP_REMOVED lines=19> */
[----:B------:R-:W-:-:S10]  /*29a0*/  IMAD R10, R3, UR21, R0 ;  /* 0x00000015030a7c24 */ /* 0x000fd4000f8e0200 */
[----:B------:R-:W-:Y:S01]  /*29b0*/  @P0 BAR.SYNC.DEFER_BLOCKING 0x0 ;  /* 0x0000000000000b1d */ /* 0x000fe20000010000 */
[----:B------:R-:W-:Y:S01]  /*29c0*/  UISETP.NE.AND UP0, UPT, UR11, 0x1, UPT ;  /* 0x000000010b00788c */ /* 0x000fe2000bf05270 */
[----:B------:R-:W-:Y:S01]  /*29d0*/  ISETP.GE.AND P4, PT, R6, UR5, PT ;  /* 0x0000000506007c0c */ /* 0x000fe2000bf86270 */
[----:B------:R-:W-:Y:S01]  /*29e0*/  IMAD.WIDE.U32 R4, R3, UR20, R4 ;  /* 0x0000001403047c25 */ /* 0x000fe2000f8e0004 */
[----:B------:R-:W-:-:S03]  /*29f0*/  ISETP.GE.AND P5, PT, R15, UR5, PT ;  /* 0x000000050f007c0c */ /* 0x000fc6000bfa6270 */
[----:B------:R-:W-:Y:S01]  /*2a00*/  PLOP3.LUT P0, PT, PT, PT, UP0, 0x80, 0x0 ;  /* 0x000000000000781c */ /* 0x000fe20003f0f008 */
[----:B------:R-:W-:Y:S01]  /*2a10*/  IMAD.IADD R10, R5, 0x1, R10 ;  /* 0x00000001050a7824 */ /* 0x000fe200078e020a */
[C---:B--2---:R-:W-:Y:S01]  /*2a20*/  LEA R0, R7.reuse, UR4, 0x1 ;  /* 0x0000000407007c11 */ /* 0x044fe2000f8e08ff */
[----:B------:R-:W-:-:S04]  /*2a30*/  VIADD R6, R7, 0x1000 ;  /* 0x0000100007067836 */ /* 0x000fc80000000000 */
[----:B------:R1:W-:Y:S01]  /*2a40*/  @P1 STS [R0+0x8000], RZ ;  /* 0x008000ff00001388 */ /* 0x0003e20000000800 */
[----:B------:R-:W-:-:S03]  /*2a50*/  SEL R165, R6, R7, !P0 ;  /* 0x0000000706a57207 */ /* 0x000fc60004000000 */
        /* <DEDUP_REMOVED lines=22> */
.L_x_103:
[----:B------:R-:W-:Y:S05]  /*2bc0*/  BSYNC B0 ;  /* 0x0000000000007941 */ /* 0x000fea0003800000 */
.L_x_102:
        /* <DEDUP_REMOVED lines=22> */
.L_x_105:
[----:B------:R-:W-:Y:S05]  /*2d30*/  BSYNC B0 ;  /* 0x0000000000007941 */ /* 0x000fea0003800000 */
.L_x_104:
[----:B------:R-:W0:Y:S01]  /*2d40*/  LDGDEPBAR ;  /* 0x00000000000079af */ /* 0x000e220000000000 */
[----:B------:R-:W-:Y:S01]  /*2d50*/  BSSY B0, `(.L_x_106) ;  /* 0x0000011000007945 */ /* 0x000fe20003800000 */
[----:B------:R-:W-:Y:S02]  /*2d60*/  MOV R6, UR24 ;  /* 0x0000001800067c02 */ /* 0x000fe40008000f00 */
        /* <DEDUP_REMOVED lines=15> */
.L_x_107:
[----:B------:R-:W-:Y:S05]  /*2e60*/  BSYNC B0 ;  /* 0x0000000000007941 */ /* 0x000fea0003800000 */
.L_x_106:
[----:B------:R1:W-:Y:S01]  /*2e70*/  @P4 STS.128 [R0+0x5000], RZ ;  /* 0x005000ff00004388 */ /* 0x0003e20000000c00 */
[----:B------:R-:W-:Y:S04]  /*2e80*/  BSSY B0, `(.L_x_108) ;  /* 0x000000c000007945 */ /* 0x000fe80003800000 */
[----:B------:R-:W-:Y:S05]  /*2e90*/  @P4 BRA `(.L_x_109) ;  /* 0x0000000000284947 */ /* 0x000fea0003800000 */
[----:B------:R-:W-:Y:S02]  /*2ea0*/  ULDC UR6, c[0x0][0x2d0] ;  /* 0x0000b40000067ab9 */ /* 0x000fe40000000800 */
[----:B------:R-:W-:-:S13]  /*2eb0*/  ISETP.GE.AND P3, PT, R18, UR6, PT ;  /* 0x0000000612007c0c */ /* 0x000fda000bf66270 */
[----:B------:R1:W-:Y:S01]  /*2ec0*/  @P3 STS.128 [R0+0x5000], RZ ;  /* 0x005000ff00003388 */ /* 0x0003e20000000c00 */
[----:B------:R-:W-:Y:S05]  /*2ed0*/  @P3 BRA `(.L_x_109) ;  /* 0x0000000000183947 */ /* 0x000fea0003800000 */
[----:B---3--:R-:W-:-:S04]  /*2ee0*/  LEA R4, P3, R12, R218, 0x7 ;  /* 0x000000da0c047211 */ /* 0x008fc800078638ff */
[----:B------:R-:W-:-:S05]  /*2ef0*/  LEA.HI.X R5, R12, R219, R13, 0x7, P3 ;  /* 0x000000db0c057211 */ /* 0x000fca00018f3c0d */
[----:B------:R-:W-:Y:S01]  /*2f00*/  @!PT LDS RZ, [RZ] ;  /* 0x00000000fffff984 */ /* 0x000fe20000000800 */
[----:B------:R-:W-:Y:S01]  /*2f10*/  @!PT LDS RZ, [RZ] ;  /* 0x00000000fffff984 */ /* 0x000fe20000000800 */
[----:B------:R-:W-:Y:S01]  /*2f20*/  @!PT LDS RZ, [RZ] ;  /* 0x00000000fffff984 */ /* 0x000fe20000000800 */
[----:B------:R3:W-:Y:S04]  /*2f30*/  LDGSTS.E.BYPASS.LTC128B.128 [R0+0x5000], desc[UR8][R4.64] ;  /* 0x0500000004007fae */ /* 0x0007e8000b901d48 */
.L_x_109:
[----:B------:R-:W-:Y:S05]  /*2f40*/  BSYNC B0 ;  /* 0x0000000000007941 */ /* 0x000fea0003800000 */
.L_x_108:
[----:B------:R1:W-:Y:S01]  /*2f50*/  @P5 STS [R165], RZ ;  /* 0x000000ffa5005388 */ /* 0x0003e20000000800 */
[----:B------:R-:W-:Y:S03]  /*2f60*/  BSSY B0, `(.L_x_110) ;  /* 0x0000010000007945 */ /* 0x000fe60003800000 */
        /* <DEDUP_REMOVED lines=15> */
.L_x_111:
[----:B------:R-:W-:Y:S05]  /*3060*/  BSYNC B0 ;  /* 0x0000000000007941 */ /* 0x000fea0003800000 */
.L_x_110:
        /* <DEDUP_REMOVED lines=13> */
[----:B---3--:R-:W-:Y:S02]  /*3140*/  IMAD.U32 R5, RZ, RZ, UR30 ;  /* 0x0000001eff057e24 */ /* 0x008fe4000f8e00ff */
[----:B------:R-:W-:-:S03]  /*3150*/  IMAD.U32 R7, RZ, RZ, UR31 ;  /* 0x0000001fff077e24 */ /* 0x000fc6000f8e00ff */
[----:B------:R-:W-:-:S04]  /*3160*/  LEA R4, P3, R5, R220, 0x7 ;  /* 0x000000dc05047211 */ /* 0x000fc800078638ff */
[----:B------:R-:W-:-:S05]  /*3170*/  LEA.HI.X R5, R5, R221, R7, 0x7, P3 ;  /* 0x000000dd05057211 */ /* 0x000fca00018f3c07 */
[----:B------:R-:W-:Y:S01]  /*3180*/  @!PT LDS RZ, [RZ] ;  /* 0x00000000fffff984 */ /* 0x000fe20000000800 */
[----:B------:R-:W-:Y:S01]  /*3190*/  @!PT LDS RZ, [RZ] ;  /* 0x00000000fffff984 */ /* 0x000fe20000000800 */
[----:B------:R-:W-:Y:S01]  /*31a0*/  @!PT LDS RZ, [RZ] ;  /* 0x00000000fffff984 */ /* 0x000fe20000000800 */
[----:B------:R3:W-:Y:S04]  /*31b0*/  LDGSTS.E.BYPASS.LTC128B.128 [R165+0x1000], desc[UR8][R4.64] ;  /* 0x0100000004a57fae */ /* 0x0007e8000b901d48 */
.L_x_113:
[----:B------:R-:W-:Y:S05]  /*31c0*/  BSYNC B0 ;  /* 0x0000000000007941 */ /* 0x000fea0003800000 */
.L_x_112:
[----:B------:R-:W5:Y:S01]  /*31d0*/  LDL R12, [R1+0x40] ;  /* 0x00004000010c7983 */ /* 0x000f620000100800 */
[----:B------:R-:W-:Y:S01]  /*31e0*/  UIMAD UR6, UR29, UR24, URZ ;  /* 0x000000181d0672a4 */ /* 0x000fe2000f8e023f */
[----:B---3--:R-:W-:Y:S01]  /*31f0*/  IMAD.WIDE.U32 R4, R6, UR34, R18 ;  /* 0x0000002206047c25 */ /* 0x008fe2000f8e0012 */
[----:B------:R-:W-:Y:S01]  /*3200*/  ULDC.64 UR20, c[0x0][0x260] ;  /* 0x0000980000147ab9 */ /* 0x000fe20000000a00 */
[----:B------:R3:W-:Y:S01]  /*3210*/  @P1 STS [R0+0x6000], RZ ;  /* 0x006000ff00001388 */ /* 0x0007e20000000800 */
[----:B------:R-:W-:Y:S01]  /*3220*/  UIMAD UR6, UR34, UR25, UR6 ;  /* 0x00000019220672a4 */ /* 0x000fe2000f8e0206 */
[----:B------:R-:W-:Y:S01]  /*3230*/  BSSY B0, `(.L_x_114) ;  /* 0x0000025000007945 */ /* 0x000fe20003800000 */
[----:B------:R-:W-:Y:S01]  /*3240*/  IADD3 R4, P3, R4, UR27, RZ ;  /* 0x0000001b04047c10 */ /* 0x000fe2000ff7e0ff */
[----:B------:R3:W-:Y:S03]  /*3250*/  @P1 STS [R0+0x6004], RZ ;  /* 0x006004ff00001388 */ /* 0x0007e60000000800 */
[----:B------:R-:W-:Y:S01]  /*3260*/  IMAD.U32 R6, RZ, RZ, UR6 ;  /* 0x00000006ff067e24 */ /* 0x000fe2000f8e00ff */
[----:B------:R3:W-:Y:S04]  /*3270*/  @P1 STS.64 [R0+0x6008], RZ ;  /* 0x006008ff00001388 */ /* 0x0007e80000000a00 */
[----:B------:R-:W-:Y:S01]  /*3280*/  IADD3.X R5, R5, UR28, R6, P3, !PT ;  /* 0x0000001c05057c10 */ /* 0x000fe20009ffe406 */
[----:B------:R-:W-:-:S04]  /*3290*/  IMAD R6, R11, UR20, RZ ;  /* 0x000000140b067c24 */ /* 0x000fc8000f8e02ff */
[C---:B------:R-:W-:Y:S02]  /*32a0*/  IMAD R6, R3.reuse, UR21, R6 ;  /* 0x0000001503067c24 */ /* 0x040fe4000f8e0206 */
[----:B------:R-:W-:-:S04]  /*32b0*/  IMAD.WIDE.U32 R4, R3, UR20, R4 ;  /* 0x0000001403047c25 */ /* 0x000fc8000f8e0004 */
[----:B------:R-:W-:Y:S02]  /*32c0*/  IMAD.IADD R11, R5, 0x1, R6 ;  /* 0x00000001050b7824 */ /* 0x000fe400078e0206 */
[C---:B-----5:R-:W-:Y:S01]  /*32d0*/  VIADD R7, R12.reuse, 0x40 ;  /* 0x000000400c077836 */ /* 0x060fe20000000000 */
[C---:B------:R-:W-:Y:S02]  /*32e0*/  IADD3 R8, R12.reuse, 0x8, RZ ;  /* 0x000000080c087810 */ /* 0x040fe40007ffe0ff */
[----:B------:R-:W-:Y:S02]  /*32f0*/  IADD3 R10, R12, 0x48, RZ ;  /* 0x000000480c0a7810 */ /* 0x000fe40007ffe0ff */
[----:B------:R-:W-:Y:S02]  /*3300*/  ISETP.GE.AND P5, PT, R8, UR5, PT ;  /* 0x0000000508007c0c */ /* 0x000fe4000bfa6270 */
[----:B------:R-:W-:Y:S02]  /*3310*/  ISETP.GE.AND P4, PT, R7, UR5, PT ;  /* 0x0000000507007c0c */ /* 0x000fe4000bf86270 */
[----:B------:R-:W-:-:S02]  /*3320*/  ISETP.GE.AND P6, PT, R12, UR5, PT ;  /* 0x000000050c007c0c */ /* 0x000fc4000bfc6270 */
[----:B------:R-:W-:Y:S01]  /*3330*/  ISETP.GE.AND P3, PT, R10, UR5, PT ;  /* 0x000000050a007c0c */ /* 0x000fe2000bf66270 */
[----:B---3--:R-:W-:-:S12]  /*3340*/  @P1 BRA `(.L_x_115) ;  /* 0x00000000004c1947 */ /* 0x008fd80003800000 */
        /* <DEDUP_REMOVED lines=19> */
.L_x_115:
[----:B------:R-:W-:Y:S05]  /*3480*/  BSYNC B0 ;  /* 0x0000000000007941 */ /* 0x000fea0003800000 */
.L_x_114:
        /* <DEDUP_REMOVED lines=22> */
.L_x_117:
[----:B------:R-:W-:Y:S05]  /*35f0*/  BSYNC B0 ;  /* 0x0000000000007941 */ /* 0x000fea0003800000 */
.L_x_116:
[----:B------:R-:W0:Y:S01]  /*3600*/  LDGDEPBAR ;  /* 0x00000000000079af */ /* 0x000e220000000000 */
[----:B------:R-:W-:Y:S01]  /*3610*/  ULDC.64 UR22, c[0x0][0x3c8] ;  /* 0x0000f20000167ab9 */ /* 0x000fe20000000a00 */
[----:B-1----:R-:W-:Y:S01]  /*3620*/  IMAD.SHL.U32 R4, R12, 0x4, RZ ;  /* 0x000000040c047824 */ /* 0x002fe200078e00ff */
[----:B------:R-:W-:Y:S01]  /*3630*/  UISETP.NE.U32.AND UP1, UPT, UR22, URZ, UPT ;  /* 0x0000003f1600728c */ /* 0x000fe2000bf25070 */
[----:B------:R-:W-:Y:S01]  /*3640*/  SHF.R.S32.HI R8, RZ, 0x1f, R12 ;  /* 0x0000001fff087819 */ /* 0x000fe2000001140c */
[----:B------:R-:W-:Y:S01]  /*3650*/  IMAD.MOV.U32 R9, RZ, RZ, 0x7f800000 ;  /* 0x7f800000ff097424 */ /* 0x000fe200078e00ff */
[----:B--234-:R-:W-:Y:S01]  /*3660*/  SHF.R.S32.HI R0, RZ, 0x1f, R10 ;  /* 0x0000001fff007819 */ /* 0x01cfe2000001140a */
[----:B------:R-:W-:Y:S01]  /*3670*/  UISETP.NE.AND.EX UP1, UPT, UR23, URZ, UPT, UP1 ;  /* 0x0000003f1700728c */ /* 0x000fe2000bf25310 */
[----:B------:R-:W-:Y:S01]  /*3680*/  IADD3 R4, P2, R4, UR13, RZ ;  /* 0x0000000d04047c10 */ /* 0x000fe2000ff5e0ff */
[----:B------:R-:W-:Y:S01]  /*3690*/  IMAD.MOV.U32 R14, RZ, RZ, 0x7f800000 ;  /* 0x7f800000ff0e7424 */ /* 0x000fe200078e00ff */
[----:B------:R-:W-:Y:S01]  /*36a0*/  @!P3 LEA R6, P1, R10, UR13, 0x2 ;  /* 0x0000000d0a06bc11 */ /* 0x000fe2000f8210ff */
[----:B------:R-:W-:Y:S01]  /*36b0*/  IMAD.MOV.U32 R13, RZ, RZ, 0x7f800000 ;  /* 0x7f800000ff0d7424 */ /* 0x000fe200078e00ff */
[----:B------:R-:W-:Y:S01]  /*36c0*/  SHF.L.U64.HI R3, R12, 0x2, R8 ;  /* 0x000000020c037819 */ /* 0x000fe20000010208 */
[----:B------:R-:W-:Y:S01]  /*36d0*/  IMAD.MOV.U32 R11, RZ, RZ, 0x7f800000 ;  /* 0x7f800000ff0b7424 */ /* 0x000fe200078e00ff */
[----:B------:R-:W-:Y:S01]  /*36e0*/  @!P3 LEA.HI.X R7, R10, UR12, R0, 0x2, P1 ;  /* 0x0000000c0a07bc11 */ /* 0x000fe200088f1400 */
[----:B------:R-:W-:Y:S01]  /*36f0*/  USHF.R.S32.HI UR6, URZ, 0x1f, UR58 ;  /* 0x0000001f3f067899 */ /* 0x000fe2000801143a */
[----:B------:R-:W-:-:S02]  /*3700*/  IADD3.X R5, R3, UR12, RZ, P2, !PT ;  /* 0x0000000c03057c10 */ /* 0x000fc400097fe4ff */
[----:B------:R-:W-:Y:S01]  /*3710*/  @UP1 ULDC.64 UR24, c[0x0][0x3d0] ;  /* 0x0000f40000181ab9 */ /* 0x000fe20000000a00 */
[----:B------:R-:W2:Y:S01]  /*3720*/  @!P3 LDG.E R9, desc[UR8][R6.64] ;  /* 0x000000080609b981 */ /* 0x000ea2000c1e1900 */
[----:B------:R-:W-:Y:S01]  /*3730*/  @UP1 UIMAD UR5, UR59, UR24, URZ ;  /* 0x000000183b0512a4 */ /* 0x000fe2000f8e023f */
[----:B------:R-:W-:Y:S01]  /*3740*/  PLOP3.LUT P1, PT, PT, PT, UP1, 0x80, 0x0 ;  /* 0x000000000000781c */ /* 0x000fe20003f2f018 */
[----:B------:R-:W-:Y:S01]  /*3750*/  @UP1 UMOV UR20, UR58 ;  /* 0x0000003a00141c82 */ /* 0x000fe20008000000 */
[----:B------:R-:W3:Y:S01]  /*3760*/  @!P6 LDG.E R14, desc[UR8][R4.64] ;  /* 0x00000008040ee981 */ /* 0x000ee2000c1e1900 */
[----:B------:R-:W-:-:S04]  /*3770*/  DEPBAR.LE SB0, 0x1 ;  /* 0x000080400000791a */ /* 0x000fc80000000000 */
[----:B------:R-:W4:Y:S01]  /*3780*/  @!P5 LDG.E R13, desc[UR8][R4.64+0x20] ;  /* 0x00002008040dd981 */ /* 0x000f22000c1e1900 */
[----:B------:R-:W-:Y:S01]  /*3790*/  @UP1 UMOV UR21, UR6 ;  /* 0x0000000600151c82 */ /* 0x000fe20008000000 */
[----:B------:R-:W-:Y:S02]  /*37a0*/  @UP1 UIMAD UR5, UR47, UR25, UR5 ;  /* 0x000000192f0512a4 */ /* 0x000fe4000f8e0205 */
[----:B------:R1:W5:Y:S01]  /*37b0*/  @!P4 LDG.E R11, desc[UR8][R4.64+0x100] ;  /* 0x00010008040bc981 */ /* 0x000362000c1e1900 */
[----:B------:R-:W-:Y:S01]  /*37c0*/  @UP1 UIMAD.WIDE.U32 UR20, UR47, UR24, UR20 ;  /* 0x000000182f1412a5 */ /* 0x000fe2000f8e0014 */
[----:B------:R-:W-:Y:S03]  /*37d0*/  BAR.SYNC.DEFER_BLOCKING 0x0 ;  /* 0x0000000000007b1d */ /* 0x000fe60000010000 */
[----:B------:R-:W-:Y:S02]  /*37e0*/  @UP1 ULEA UR22, UP0, UR20, UR22, 0x2 ;  /* 0x0000001614161291 */ /* 0x000fe4000f80103f */
[----:B------:R-:W-:-:S04]  /*37f0*/  @UP1 UIADD3 UR5, UR21, UR5, URZ ;  /* 0x0000000515051290 */ /* 0x000fc8000fffe03f */
[----:B------:R-:W-:Y:S01]  /*3800*/  @UP1 ULEA.HI.X UR23, UR20, UR23, UR5, 0x2, UP0 ;  /* 0x0000001714171291 */ /* 0x000fe200080f1405 */
[----:B------:R-:W-:Y:S02]  /*3810*/  IMAD.U32 R3, RZ, RZ, UR36 ;  /* 0x00000024ff037e24 */ /* 0x000fe4000f8e00ff */
[----:B------:R-:W-:Y:S01]  /*3820*/  @UP1 ULDC UR5, c[0x0][0x2e8] ;  /* 0x0000ba0000051ab9 */ /* 0x000fe20000000800 */
[----:B-1----:R-:W-:Y:S02]  /*3830*/  IMAD.U32 R4, RZ, RZ, UR22 ;  /* 0x00000016ff047e24 */ /* 0x002fe4000f8e00ff */
[----:B------:R-:W-:Y:S01]  /*3840*/  IMAD.U32 R5, RZ, RZ, UR23 ;  /* 0x00000017ff057e24 */ /* 0x000fe2000f8e00ff */
[----:B------:R-:W1:Y:S04]  /*3850*/  LDSM.16.M88.4 R116, [R149+0x8000] ;  /* 0x008000009574783b */ /* 0x000e680000000200 */
[----:B------:R1:W2:Y:S01]  /*3860*/  @P1 LDG.E R4, desc[UR8][R4.64] ;  /* 0x0000000804041981 */ /* 0x0002a2000c1e1900 */
[----:B------:R-:W-:-:S03]  /*3870*/  IMAD.U32 R180, RZ, RZ, UR37 ;  /* 0x00000025ffb47e24 */ /* 0x000fc6000f8e00ff */
[----:B------:R-:W2:Y:S04]  /*3880*/  LDSM.16.M88.4 R120, [R149+0x8400] ;  /* 0x008400009578783b */ /* 0x000ea80000000200 */
[----:B------:R-:W2:Y:S04]  /*3890*/  LDSM.16.M88.4 R124, [R149+0x8800] ;  /* 0x00880000957c783b */ /* 0x000ea80000000200 */
[----:B------:R-:W2:Y:S04]  /*38a0*/  LDSM.16.M88.4 R128, [R149+0x8c00] ;  /* 0x008c00009580783b */ /* 0x000ea80000000200 */
[----:B------:R-:W2:Y:S04]  /*38b0*/  LDSM.16.M88.4 R132, [R150+0x8000] ;  /* 0x008000009684783b */ /* 0x000ea80000000200 */
[----:B------:R-:W2:Y:S04]  /*38c0*/  LDSM.16.M88.4 R136, [R150+0x8400] ;  /* 0x008400009688783b */ /* 0x000ea80000000200 */
[----:B------:R-:W2:Y:S01]  /*38d0*/  LDSM.16.M88.4 R140, [R150+0x8800] ;  /* 0x00880000968c783b */ /* 0x000ea20000000200 */
[----:B-1----:R-:W-:-:S03]  /*38e0*/  VIADD R5, R12, 0x1 ;  /* 0x000000010c057836 */ /* 0x002fc60000000000 */
[----:B------:R-:W1:Y:S02]  /*38f0*/  LDSM.16.M88.4 R144, [R150+0x8c00] ;  /* 0x008c00009690783b */ /* 0x000e640000000200 */
[----:B------:R-:W-:-:S05]  /*3900*/  IADD3 R3, R5, UR10, -R3 ;  /* 0x0000000a05037c10 */ /* 0x000fca000fffe803 */
[----:B------:R1:W-:Y:S04]  /*3910*/  STL [R1+0x34], R3 ;  /* 0x0000340301007387 */ /* 0x0003e80000100800 */
[----:B-1----:R-:W5:Y:S01]  /*3920*/  LDL R3, [R1+0x54] ;  /* 0x0000540001037983 */ /* 0x002f620000100800 */
[----:B------:R-:W2:Y:S01]  /*3930*/  @P1 MUFU.RCP R0, UR5 ;  /* 0x0000000500001d08 */ /* 0x000ea20008001000 */
[----:B------:R-:W-:Y:S02]  /*3940*/  VIADD R6, R156, 0x1000 ;  /* 0x000010009c067836 */ /* 0x000fe40000000000 */
[C---:B------:R-:W-:Y:S01]  /*3950*/  VIADD R148, R161.reuse, 0x1000 ;  /* 0x00001000a1947836 */ /* 0x040fe20000000000 */
[----:B------:R-:W-:Y:S01]  /*3960*/  UIADD3 UR34, UR36, 0x80, UR34 ;  /* 0x0000008024227890 */ /* 0x000fe2000fffe022 */
[----:B------:R-:W-:Y:S01]  /*3970*/  IMAD.SHL.U32 R154, R161, 0x2, RZ ;  /* 0x00000002a19a7824 */ /* 0x000fe200078e00ff */
[----:B------:R-:W-:-:S02]  /*3980*/  CS2R R94, SRZ ;  /* 0x00000000005e7805 */ /* 0x000fc4000001ff00 */
[----:B------:R-:W-:Y:S02]  /*3990*/  CS2R R92, SRZ ;  /* 0x00000000005c7805 */ /* 0x000fe4000001ff00 */
        /* <DEDUP_REMOVED lines=15> */
[----:B------:R-:W-:Y:S01]  /*3a90*/  LEA R148, R148, UR4, 0x1 ;  /* 0x0000000494947c11 */ /* 0x000fe2000f8e08ff */
[----:B------:R-:W-:Y:S01]  /*3aa0*/  UMOV UR5, URZ ;  /* 0x0000003f00057c82 */ /* 0x000fe20008000000 */
[----:B------:R-:W-:-:S02]  /*3ab0*/  UIADD3 UR18, -UR26, URZ, URZ ;  /* 0x0000003f1a127290 */ /* 0x000fc4000fffe13f */
[----:B------:R-:W-:Y:S02]  /*3ac0*/  USHF.L.U32 UR33, UR19, 0x3, URZ ;  /* 0x0000000313217899 */ /* 0x000fe4000800063f */
[----:B------:R-:W-:Y:S02]  /*3ad0*/  USHF.L.U32 UR32, UR19, 0x4, URZ ;  /* 0x0000000413207899 */ /* 0x000fe4000800063f */
[----:B------:R-:W-:Y:S02]  /*3ae0*/  UIMAD UR31, UR19, 0x18, URZ ;  /* 0x00000018131f78a4 */ /* 0x000fe4000f8e023f */
[----:B------:R-:W-:Y:S02]  /*3af0*/  USHF.L.U32 UR30, UR19, 0x5, URZ ;  /* 0x00000005131e7899 */ /* 0x000fe4000800063f */
[----:B------:R-:W-:Y:S02]  /*3b00*/  UIMAD UR29, UR19, 0x28, URZ ;  /* 0x00000028131d78a4 */ /* 0x000fe4000f8e023f */
[----:B------:R-:W-:-:S02]  /*3b10*/  UIMAD UR28, UR19, 0x30, URZ ;  /* 0x00000030131c78a4 */ /* 0x000fc4000f8e023f */
[----:B------:R-:W-:Y:S02]  /*3b20*/  UIMAD UR27, UR19, 0x38, URZ ;  /* 0x00000038131b78a4 */ /* 0x000fe4000f8e023f */
[----:B------:R-:W-:Y:S02]  /*3b30*/  USHF.L.U32 UR26, UR19, 0x6, URZ ;  /* 0x00000006131a7899 */ /* 0x000fe4000800063f */
[----:B------:R-:W-:Y:S02]  /*3b40*/  UIMAD UR25, UR19, 0x48, URZ ;  /* 0x00000048131978a4 */ /* 0x000fe4000f8e023f */
[----:B------:R-:W-:Y:S02]  /*3b50*/  UIMAD UR24, UR19, 0x50, URZ ;  /* 0x00000050131878a4 */ /* 0x000fe4000f8e023f */
[----:B------:R-:W-:Y:S02]  /*3b60*/  UIMAD UR23, UR19, 0x58, URZ ;  /* 0x00000058131778a4 */ /* 0x000fe4000f8e023f */
[----:B------:R-:W-:-:S02]  /*3b70*/  UIMAD UR22, UR19, 0x60, URZ ;  /* 0x00000060131678a4 */ /* 0x000fc4000f8e023f */
[----:B------:R-:W-:Y:S02]  /*3b80*/  UIMAD UR21, UR19, 0x68, URZ ;  /* 0x00000068131578a4 */ /* 0x000fe4000f8e023f */
[----:B------:R-:W-:Y:S02]  /*3b90*/  UIMAD UR20, UR19, 0x70, URZ ;  /* 0x00000070131478a4 */ /* 0x000fe4000f8e023f */
[----:B------:R-:W-:Y:S02]  /*3ba0*/  UIMAD UR19, UR19, 0x78, URZ ;  /* 0x00000078131378a4 */ /* 0x000fe4000f8e023f */
[----:B------:R-:W-:Y:S01]  /*3bb0*/  UIADD3 UR34, UR34, -UR10, URZ ;  /* 0x8000000a22227290 */ /* 0x000fe2000fffe03f */
[----:B------:R-:W-:Y:S01]  /*3bc0*/  ULDC UR36, c[0x0][0x2d0] ;  /* 0x0000b40000247ab9 */ /* 0x000fe20000000800 */
[----:B--2---:R-:W-:Y:S01]  /*3bd0*/  @P1 FMUL.FTZ R0, R4, R0 ;  /* 0x0000000004001220 */ /* 0x004fe20000410000 */
[----:B------:R-:W-:-:S04]  /*3be0*/  IMAD.SHL.U32 R4, R12, 0x4, RZ ;  /* 0x000000040c047824 */ /* 0x000fc800078e00ff */
[----:B------:R-:W-:Y:S01]  /*3bf0*/  @P1 R2UR UR6, R0 ;  /* 0x00000000000612ca */ /* 0x000fe200000e0000 */
[----:B------:R-:W-:Y:S01]  /*3c00*/  VIADD R0, R12, 0xffffff80 ;  /* 0xffffff800c007836 */ /* 0x000fe20000000000 */
[----:B------:R1:W-:Y:S04]  /*3c10*/  STL [R1+0x30], R4 ;  /* 0x0000300401007387 */ /* 0x0003e80000100800 */
[----:B---3--:R-:W-:Y:S04]  /*3c20*/  STL [R1+0x20], R14 ;  /* 0x0000200e01007387 */ /* 0x008fe80000100800 */
[----:B----4-:R-:W-:Y:S04]  /*3c30*/  STL [R1+0x24], R13 ;  /* 0x0000240d01007387 */ /* 0x010fe80000100800 */
[----:B-----5:R-:W-:Y:S04]  /*3c40*/  STL [R1+0x18], R11 ;  /* 0x0000180b01007387 */ /* 0x020fe80000100800 */
[----:B------:R-:W-:Y:S01]  /*3c50*/  STL [R1+0x1c], R9 ;  /* 0x00001c0901007387 */ /* 0x000fe20000100800 */
[----:B-1----:R-:W-:-:S02]  /*3c60*/  IMAD.SHL.U32 R4, R0, 0x4, RZ ;  /* 0x0000000400047824 */ /* 0x002fc400078e00ff */
[----:B------:R-:W-:Y:S01]  /*3c70*/  IMAD R180, R180, 0x80, R3 ;  /* 0x00000080b4b47824 */ /* 0x000fe200078e0203 */
[----:B------:R-:W-:-:S03]  /*3c80*/  SHF.L.U64.HI R3, R12, 0x2, R8 ;  /* 0x000000020c037819 */ /* 0x000fc60000010208 */
[C---:B------:R-:W-:Y:S02]  /*3c90*/  VIADD R0, R180.reuse, 0x9 ;  /* 0x00000009b4007836 */ /* 0x040fe40000000000 */
[----:B------:R1:W-:Y:S03]  /*3ca0*/  STL [R1+0x2c], R3 ;  /* 0x00002c0301007387 */ /* 0x0003e60000100800 */
[----:B------:R-:W-:Y:S01]  /*3cb0*/  I2FP.F32.S32 R0, R0 ;  /* 0x0000000000007245 */ /* 0x000fe20000201400 */
[----:B------:R2:W-:Y:S04]  /*3cc0*/  STL [R1+0x28], R4 ;  /* 0x0000280401007387 */ /* 0x0005e80000100800 */
[----:B------:R3:W-:Y:S01]  /*3cd0*/  STL [R1+0x8], R0 ;  /* 0x0000080001007387 */ /* 0x0007e20000100800 */
[----:B-1----:R-:W-:-:S02]  /*3ce0*/  VIADD R3, R180, 0x8 ;  /* 0x00000008b4037836 */ /* 0x002fc40000000000 */
[----:B--2---:R-:W-:-:S03]  /*3cf0*/  VIADD R4, R180, 0x1 ;  /* 0x00000001b4047836 */ /* 0x004fc60000000000 */
[----:B------:R-:W-:Y:S02]  /*3d00*/  I2FP.F32.S32 R3, R3 ;  /* 0x0000000300037245 */ /* 0x000fe40000201400 */
[----:B---3--:R-:W-:-:S03]  /*3d10*/  I2FP.F32.S32 R0, R4 ;  /* 0x0000000400007245 */ /* 0x008fc60000201400 */
[----:B------:R1:W-:Y:S04]  /*3d20*/  STL [R1+0x4], R3 ;  /* 0x0000040301007387 */ /* 0x0003e80000100800 */
[----:B------:R2:W-:Y:S04]  /*3d30*/  STL [R1], R0 ;  /* 0x0000000001007387 */ /* 0x0005e80000100800 */
[----:B------:R2:W-:Y:S01]  /*3d40*/  STL [R1+0xc], R165 ;  /* 0x00000ca501007387 */ /* 0x0005e20000100800 */
[C---:B------:R-:W-:Y:S02]  /*3d50*/  VIADD R233, R180.reuse, 0x10 ;  /* 0x00000010b4e97836 */ /* 0x040fe40000000000 */
[----:B------:R-:W-:-:S02]  /*3d60*/  VIADD R232, R180, 0x11 ;  /* 0x00000011b4e87836 */ /* 0x000fc40000000000 */
[C---:B------:R-:W-:Y:S02]  /*3d70*/  VIADD R239, R180.reuse, 0x39 ;  /* 0x00000039b4ef7836 */ /* 0x040fe40000000000 */
[C---:B------:R-:W-:Y:S02]  /*3d80*/  VIADD R238, R180.reuse, 0x38 ;  /* 0x00000038b4ee7836 */ /* 0x040fe40000000000 */
[C---:B------:R-:W-:Y:S02]  /*3d90*/  VIADD R235, R180.reuse, 0x31 ;  /* 0x00000031b4eb7836 */ /* 0x040fe40000000000 */
[C---:B------:R-:W-:Y:S02]  /*3da0*/  VIADD R234, R180.reuse, 0x30 ;  /* 0x00000030b4ea7836 */ /* 0x040fe40000000000 */
[C---:B------:R-:W-:Y:S02]  /*3db0*/  VIADD R231, R180.reuse, 0x29 ;  /* 0x00000029b4e77836 */ /* 0x040fe40000000000 */
[----:B------:R-:W-:-:S02]  /*3dc0*/  VIADD R230, R180, 0x28 ;  /* 0x00000028b4e67836 */ /* 0x000fc40000000000 */
[----:B------:R-:W-:Y:S01]  /*3dd0*/  VIADD R229, R180, 0x21 ;  /* 0x00000021b4e57836 */ /* 0x000fe20000000000 */
[----:B-1----:R-:W-:Y:S01]  /*3de0*/  SEL R3, R6, R156, !P0 ;  /* 0x0000009c06037207 */ /* 0x002fe20004000000 */
[C---:B------:R-:W-:Y:S02]  /*3df0*/  VIADD R228, R180.reuse, 0x20 ;  /* 0x00000020b4e47836 */ /* 0x040fe40000000000 */
[C---:B------:R-:W-:Y:S02]  /*3e00*/  VIADD R227, R180.reuse, 0x19 ;  /* 0x00000019b4e37836 */ /* 0x040fe40000000000 */
[----:B------:R-:W-:Y:S01]  /*3e10*/  VIADD R226, R180, 0x18 ;  /* 0x00000018b4e27836 */ /* 0x000fe20000000000 */
[----:B------:R-:W-:Y:S02]  /*3e20*/  I2FP.F32.S32 R252, R180 ;  /* 0x000000b400fc7245 */ /* 0x000fe40000201400 */
[----:B------:R-:W-:Y:S02]  /*3e30*/  I2FP.F32.S32 R251, R233 ;  /* 0x000000e900fb7245 */ /* 0x000fe40000201400 */
[----:B------:R-:W-:-:S02]  /*3e40*/  I2FP.F32.S32 R250, R232 ;  /* 0x000000e800fa7245 */ /* 0x000fc40000201400 */
[----:B------:R-:W-:Y:S02]  /*3e50*/  I2FP.F32.S32 R249, R239 ;  /* 0x000000ef00f97245 */ /* 0x000fe40000201400 */
[----:B------:R-:W-:Y:S02]  /*3e60*/  I2FP.F32.S32 R248, R238 ;  /* 0x000000ee00f87245 */ /* 0x000fe40000201400 */
[----:B------:R-:W-:Y:S02]  /*3e70*/  I2FP.F32.S32 R247, R235 ;  /* 0x000000eb00f77245 */ /* 0x000fe40000201400 */
[----:B------:R-:W-:Y:S02]  /*3e80*/  I2FP.F32.S32 R246, R234 ;  /* 0x000000ea00f67245 */ /* 0x000fe40000201400 */
[----:B------:R-:W-:Y:S02]  /*3e90*/  I2FP.F32.S32 R245, R231 ;  /* 0x000000e700f57245 */ /* 0x000fe40000201400 */
[----:B------:R-:W-:-:S02]  /*3ea0*/  I2FP.F32.S32 R244, R230 ;  /* 0x000000e600f47245 */ /* 0x000fc40000201400 */
[----:B------:R-:W-:Y:S02]  /*3eb0*/  I2FP.F32.S32 R243, R229 ;  /* 0x000000e500f37245 */ /* 0x000fe40000201400 */
[----:B------:R-:W-:Y:S02]  /*3ec0*/  I2FP.F32.S32 R242, R228 ;  /* 0x000000e400f27245 */ /* 0x000fe40000201400 */
[----:B------:R-:W-:Y:S02]  /*3ed0*/  I2FP.F32.S32 R241, R227 ;  /* 0x000000e300f17245 */ /* 0x000fe40000201400 */
[----:B------:R-:W-:Y:S02]  /*3ee0*/  I2FP.F32.S32 R240, R226 ;  /* 0x000000e200f07245 */ /* 0x000fe40000201400 */
[----:B------:R-:W-:Y:S01]  /*3ef0*/  LEA R3, R3, UR4, 0x1 ;  /* 0x0000000403037c11 */ /* 0x000fe2000f8e08ff */
[----:B------:R-:W-:Y:S01]  /*3f00*/  @UP1 UMOV UR5, UR6 ;  /* 0x0000000600051c82 */ /* 0x000fe20008000000 */
[----:B--2---:R-:W-:-:S05]  /*3f10*/  ULDC UR6, c[0x0][0x2ec] ;  /* 0x0000bb0000067ab9 */ /* 0x004fca0000000800 */
.L_x_120:
[----:B------:R-:W2:Y:S01]  /*3f20*/  LDL R0, [R1+0x34] ;  /* 0x0000340001007983 */ /* 0x000ea20000100800 */
[----:B------:R-:W-:Y:S01]  /*3f30*/  IMAD.IADD R112, R155, 0x1, R148 ;  /* 0x000000019b707824 */ /* 0x000fe200078e0294 */
[----:B------:R-:W-:Y:S01]  /*3f40*/  USHF.L.U32 UR11, UR7, 0x7, URZ ;  /* 0x00000007070b7899 */ /* 0x000fe2000800063f */
[----:B------:R-:W-:Y:S01]  /*3f50*/  IMAD.MOV.U32 R168, RZ, RZ, 0x8 ;  /* 0x00000008ffa87424 */ /* 0x000fe200078e00ff */
[----:B------:R-:W3:Y:S01]  /*3f60*/  LDL R164, [R1+0x20] ;  /* 0x0000200001a47983 */ /* 0x000ee20000100800 */
[----:B------:R-:W-:Y:S02]  /*3f70*/  USHF.L.U32 UR16, UR37, 0x7, URZ ;  /* 0x0000000725107899 */ /* 0x000fe4000800063f */
[----:B------:R-:W-:Y:S01]  /*3f80*/  UISETP.GE.AND UP0, UPT, UR11, UR34, UPT ;  /* 0x000000220b00728c */ /* 0x000fe2000bf06270 */
[----:B------:R-:W4:Y:S01]  /*3f90*/  LDL R169, [R1+0x24] ;  /* 0x0000240001a97983 */ /* 0x000f220000100800 */
[----:B------:R-:W-:Y:S02]  /*3fa0*/  UIADD3 UR16, UR16, 0x80, URZ ;  /* 0x0000008010107890 */ /* 0x000fe4000fffe03f */
[----:B------:R-:W-:Y:S01]  /*3fb0*/  UISETP.GT.AND UP3, UPT, UR7, UR17, UPT ;  /* 0x000000110700728c */ /* 0x000fe2000bf64270 */
[----:B------:R-:W4:Y:S01]  /*3fc0*/  LDL R167, [R1+0x18] ;  /* 0x0000180001a77983 */ /* 0x000f220000100800 */
[----:B------:R-:W-:Y:S03]  /*3fd0*/  UISETP.LT.AND UP0, UPT, UR16, UR10, UP0 ;  /* 0x0000000a1000728c */ /* 0x000fe60008701270 */
[----:B------:R-:W4:Y:S03]  /*3fe0*/  LDL R166, [R1] ;  /* 0x0000000001a67983 */ /* 0x000f260000100800 */
[----:B------:R-:W-:Y:S01]  /*3ff0*/  PLOP3.LUT P0, PT, PT, PT, UP0, 0x80, 0x0 ;  /* 0x000000000000781c */ /* 0x000fe20003f0f008 */
[----:B------:R-:W-:Y:S04]  /*4000*/  STL [R1+0x7c], R75 ;  /* 0x00007c4b01007387 */ /* 0x000fe80000100800 */
[----:B------:R-:W-:Y:S04]  /*4010*/  STL [R1+0x78], R74 ;  /* 0x0000784a01007387 */ /* 0x000fe80000100800 */
[----:B------:R-:W-:Y:S04]  /*4020*/  STL [R1+0x74], R73 ;  /* 0x0000744901007387 */ /* 0x000fe80000100800 */
[----:B------:R-:W-:Y:S04]  /*4030*/  STL [R1+0x70], R72 ;  /* 0x0000704801007387 */ /* 0x000fe80000100800 */
[----:B------:R-:W-:Y:S04]  /*4040*/  STL [R1+0x6c], R71 ;  /* 0x00006c4701007387 */ /* 0x000fe80000100800 */
[----:B------:R-:W-:Y:S04]  /*4050*/  STL [R1+0x68], R70 ;  /* 0x0000684601007387 */ /* 0x000fe80000100800 */
[----:B------:R1:W-:Y:S04]  /*4060*/  STL [R1+0x64], R69 ;  /* 0x0000644501007387 */ /* 0x0003e80000100800 */
[----:B------:R1:W-:Y:S04]  /*4070*/  STL [R1+0x60], R68 ;  /* 0x0000604401007387 */ /* 0x0003e80000100800 */
[----:B------:R1:W-:Y:S04]  /*4080*/  STL [R1+0x5c], R3 ;  /* 0x00005c0301007387 */ /* 0x0003e80000100800 */
[----:B------:R1:W-:Y:S04]  /*4090*/  STL [R1+0x58], R2 ;  /* 0x0000580201007387 */ /* 0x0003e80000100800 */
[----:B------:R-:W0:Y:S01]  /*40a0*/  LDGDEPBAR ;  /* 0x00000000000079af */ /* 0x000e220000000000 */
[----:B-1----:R-:W-:Y:S07]  /*40b0*/  IMAD.MOV.U32 R69, RZ, RZ, 0x48 ;  /* 0x00000048ff457424 */ /* 0x002fee00078e00ff */
[----:B------:R-:W4:Y:S04]  /*40c0*/  LDL R68, [R1+0x1c] ;  /* 0x00001c0001447983 */ /* 0x000f280000100800 */
[----:B------:R-:W4:Y:S04]  /*40d0*/  LDL R3, [R1+0x4] ;  /* 0x0000040001037983 */ /* 0x000f280000100800 */
[----:B------:R-:W4:Y:S01]  /*40e0*/  LDL R2, [R1+0x8] ;  /* 0x0000080001027983 */ /* 0x000f220000100800 */
[----:B------:R-:W-:Y:S04]  /*40f0*/  DEPBAR.LE SB0, 0x0 ;  /* 0x000080000000791a */ /* 0x000fe80000000000 */
[----:B------:R-:W-:Y:S06]  /*4100*/  BAR.SYNC.DEFER_BLOCKING 0x0 ;  /* 0x0000000000007b1d */ /* 0x000fec0000010000 */
[----:B------:R-:W-:Y:S08]  /*4110*/  LDSM.16.M88.4 R64, [R148] ;  /* 0x000000009440783b */ /* 0x000ff00000000200 */
[----:B------:R-:W1:Y:S08]  /*4120*/  LDSM.16.M88.4 R16, [R149+0x6000] ;  /* 0x006000009510783b */ /* 0x000e700000000200 */
[----:B------:R-:W1:Y:S08]  /*4130*/  LDSM.16.M88.4 R60, [R148+0x1000] ;  /* 0x00100000943c783b */ /* 0x000e700000000200 */
[----:B------:R-:W1:Y:S08]  /*4140*/  LDSM.16.M88.4 R32, [R149+0x6400] ;  /* 0x006400009520783b */ /* 0x000e700000000200 */
[----:B------:R-:W1:Y:S08]  /*4150*/  LDSM.16.M88.4 R48, [R149+0x6800] ;  /* 0x006800009530783b */ /* 0x000e700000000200 */
[----:B------:R-:W1:Y:S02]  /*4160*/  LDSM.16.M88.4 R100, [R149+0x6c00] ;  /* 0x006c00009564783b */ /* 0x000e640000000200 */
[-C--:B-1----:R-:W-:Y:S06]  /*4170*/  HMMA.16816.F32.BF16 R4, R64, R16.reuse, RZ ;  /* 0x000000104004723c */ /* 0x082fec00000418ff */
[----:B------:R-:W-:Y:S01]  /*4180*/  LDSM.16.M88.4 R104, [R112] ;  /* 0x000000007068783b */ /* 0x000fe20000000200 */
[C---:B------:R-:W-:Y:S07]  /*4190*/  HMMA.16816.F32.BF16 R8, R60.reuse, R16, RZ ;  /* 0x000000103c08723c */ /* 0x040fee00000418ff */
[----:B------:R-:W1:Y:S01]  /*41a0*/  LDSM.16.M88.4 R108, [R150+0x6000] ;  /* 0x00600000966c783b */ /* 0x000e620000000200 */
[-C--:B------:R-:W-:Y:S07]  /*41b0*/  HMMA.16816.F32.BF16 R12, R60, R18.reuse, RZ ;  /* 0x000000123c0c723c */ /* 0x080fee00000418ff */
[----:B------:R-:W1:Y:S01]  /*41c0*/  LDSM.16.M88.4 R112, [R112+0x1000] ;  /* 0x001000007070783b */ /* 0x000e620000000200 */
        /* <DEDUP_REMOVED lines=13> */
[-C--:B-1----:R-:W-:Y:S06]  /*42a0*/  HMMA.16816.F32.BF16 R4, R104, R108.reuse, R4 ;  /* 0x0000006c6804723c */ /* 0x082fec0000041804 */
[C---:B------:R-:W-:Y:S06]  /*42b0*/  HMMA.16816.F32.BF16 R8, R112.reuse, R108, R8 ;  /* 0x0000006c7008723c */ /* 0x040fec0000041808 */
[-C--:B------:R-:W-:Y:S06]  /*42c0*/  HMMA.16816.F32.BF16 R12, R112, R110.reuse, R12 ;  /* 0x0000006e700c723c */ /* 0x080fec000004180c */
[C---:B------:R-:W-:Y:S06]  /*42d0*/  HMMA.16816.F32.BF16 R16, R104.reuse, R110, R16 ;  /* 0x0000006e6810723c */ /* 0x040fec0000041810 */
[C---:B------:R-:W-:Y:S01]  /*42e0*/  FFMA.FTZ R4, R252.reuse, UR5, R4 ;  /* 0x00000005fc047c23 */ /* 0x040fe20008010004 */
[C---:B------:R-:W-:Y:S05]  /*42f0*/  FFMA.FTZ R6, R252.reuse, UR5, R6 ;  /* 0x00000005fc067c23 */ /* 0x040fea0008010006 */
[C---:B------:R-:W-:Y:S01]  /*4300*/  FFMA.FTZ R8, R252.reuse, UR5, R8 ;  /* 0x00000005fc087c23 */ /* 0x040fe20008010008 */
[----:B------:R-:W-:Y:S01]  /*4310*/  FFMA.FTZ R10, R252, UR5, R10 ;  /* 0x00000005fc0a7c23 */ /* 0x000fe2000801000a */
[----:B--2---:R-:W-:Y:S02]  /*4320*/  @!P0 VIADD R0, R0, UR11 ;  /* 0x0000000b00008c36 */ /* 0x004fe40008000000 */
[----:B---3--:R-:W-:Y:S03]  /*4330*/  FMUL.FTZ R163, R164, 1.4426950216293334961 ;  /* 0x3fb8aa3ba4a37820 */ /* 0x008fe60000410000 */
[----:B------:R-:W-:Y:S02]  /*4340*/  @!P0 VIMNMX R162, R0, UR10, PT ;  /* 0x0000000a00a28c48 */ /* 0x000fe4000bfe0100 */
[----:B------:R-:W-:Y:S01]  /*4350*/  FSETP.NEU.FTZ.AND P1, PT, R164, -INF , PT ;  /* 0xff800000a400780b */ /* 0x000fe20003f3d000 */
[C---:B------:R-:W-:Y:S01]  /*4360*/  @!P0 VIADD R164, R180.reuse, 0x1 ;  /* 0x00000001b4a48836 */ /* 0x040fe20000000000 */
[----:B------:R-:W-:Y:S01]  /*4370*/  @!P0 ISETP.GE.AND P2, PT, R180, R162, PT ;  /* 0x000000a2b400820c */ /* 0x000fe20003f46270 */
[----:B----4-:R-:W-:Y:S01]  /*4380*/  FMUL.FTZ R108, R169, 1.4426950216293334961 ;  /* 0x3fb8aa3ba96c7820 */ /* 0x010fe20000410000 */
[----:B------:R-:W-:Y:S01]  /*4390*/  @!P0 VIADDMNMX R102, R0, R168, UR10, PT ;  /* 0x0000000a00668e46 */ /* 0x000fe2000b8001a8 */
[----:B------:R-:W-:Y:S01]  /*43a0*/  IMAD.MOV.U32 R168, RZ, RZ, 0x40 ;  /* 0x00000040ffa87424 */ /* 0x000fe200078e00ff */
[----:B------:R-:W-:Y:S01]  /*43b0*/  @!P0 FSEL R4, R4, -INF , !P2 ;  /* 0xff80000004048808 */ /* 0x000fe20005000000 */
[----:B------:R-:W-:Y:S01]  /*43c0*/  FMUL.FTZ R103, R167, 1.4426950216293334961 ;  /* 0x3fb8aa3ba7677820 */ /* 0x000fe20000410000 */
[----:B------:R-:W-:Y:S01]  /*43d0*/  @!P0 ISETP.GE.AND P2, PT, R164, R162, PT ;  /* 0x000000a2a400820c */ /* 0x000fe20003f46270 */
[C---:B------:R-:W-:Y:S01]  /*43e0*/  FFMA.FTZ R5, R166.reuse, UR5, R5 ;  /* 0x00000005a6057c23 */ /* 0x040fe20008010005 */
[----:B------:R-:W-:Y:S01]  /*43f0*/  FFMA.FTZ R7, R166, UR5, R7 ;  /* 0x00000005a6077c23 */ /* 0x000fe20008010007 */
[----:B------:R-:W-:Y:S01]  /*4400*/  @!P0 VIADDMNMX R101, R0, R168, UR10, PT ;  /* 0x0000000a00658e46 */ /* 0x000fe2000b8001a8 */
[C---:B------:R-:W-:Y:S01]  /*4410*/  FFMA.FTZ R9, R166.reuse, UR5, R9 ;  /* 0x00000005a6097c23 */ /* 0x040fe20008010009 */
[----:B------:R-:W-:Y:S01]  /*4420*/  FSEL R163, R163, RZ, P1 ;  /* 0x000000ffa3a37208 */ /* 0x000fe20000800000 */
[----:B------:R-:W-:Y:S01]  /*4430*/  FFMA.FTZ R11, R166, UR5, R11 ;  /* 0x00000005a60b7c23 */ /* 0x000fe2000801000b */
[----:B------:R-:W-:Y:S02]  /*4440*/  @!P0 FSEL R5, R5, -INF , !P2 ;  /* 0xff80000005058808 */ /* 0x000fe40005000000 */
[-C--:B------:R-:W-:Y:S01]  /*4450*/  @!P0 ISETP.GE.AND P2, PT, R180, R102.reuse, PT ;  /* 0x00000066b400820c */ /* 0x080fe20003f46270 */
[--C-:B------:R-:W-:Y:S01]  /*4460*/  FFMA.FTZ R4, R4, UR6, -R163.reuse ;  /* 0x0000000604047c23 */ /* 0x100fe200080108a3 */
[----:B------:R-:W-:Y:S01]  /*4470*/  FSETP.NEU.FTZ.AND P1, PT, R169, -INF , PT ;  /* 0xff800000a900780b */ /* 0x000fe20003f3d000 */
[----:B------:R-:W-:Y:S01]  /*4480*/  FFMA.FTZ R5, R5, UR6, -R163 ;  /* 0x0000000605057c23 */ /* 0x000fe200080108a3 */
[----:B------:R-:W-:Y:S01]  /*4490*/  @!P0 FSEL R6, R6, -INF , !P2 ;  /* 0xff80000006068808 */ /* 0x000fe20005000000 */
[----:B------:R-:W-:Y:S01]  /*44a0*/  MUFU.EX2 R75, R4 ;  /* 0x00000004004b7308 */ /* 0x000fe20000000800 */
[----:B------:R-:W-:Y:S02]  /*44b0*/  @!P0 ISETP.GE.AND P2, PT, R164, R102, PT ;  /* 0x00000066a400820c */ /* 0x000fe40003f46270 */
[----:B------:R-:W-:Y:S02]  /*44c0*/  FSEL R108, R108, RZ, P1 ;  /* 0x000000ff6c6c7208 */ /* 0x000fe40000800000 */
[----:B------:R-:W-:Y:S02]  /*44d0*/  @!P0 FSEL R7, R7, -INF , !P2 ;  /* 0xff80000007078808 */ /* 0x000fe40005000000 */
[-C--:B------:R-:W-:Y:S03]  /*44e0*/  @!P0 ISETP.GE.AND P2, PT, R180, R101.reuse, PT ;  /* 0x00000065b400820c */ /* 0x080fe60003f46270 */
[----:B------:R-:W1:Y:S01]  /*44f0*/  MUFU.EX2 R74, R5 ;  /* 0x00000005004a7308 */ /* 0x000e620000000800 */
[----:B------:R-:W-:Y:S01]  /*4500*/  FSETP.NEU.FTZ.AND P1, PT, R167, -INF , PT ;  /* 0xff800000a700780b */ /* 0x000fe20003f3d000 */
[--C-:B------:R-:W-:Y:S01]  /*4510*/  FFMA.FTZ R6, R6, UR6, -R108.reuse ;  /* 0x0000000606067c23 */ /* 0x100fe2000801086c */
[----:B------:R-:W-:Y:S01]  /*4520*/  @!P0 FSEL R8, R8, -INF , !P2 ;  /* 0xff80000008088808 */ /* 0x000fe20005000000 */
[----:B------:R-:W-:Y:S01]  /*4530*/  FFMA.FTZ R7, R7, UR6, -R108 ;  /* 0x0000000607077c23 */ /* 0x000fe2000801086c */
[----:B------:R-:W-:Y:S02]  /*4540*/  @!P0 ISETP.GE.AND P2, PT, R164, R101, PT ;  /* 0x00000065a400820c */ /* 0x000fe40003f46270 */
[----:B------:R-:W-:Y:S03]  /*4550*/  FSEL R103, R103, RZ, P1 ;  /* 0x000000ff67677208 */ /* 0x000fe60000800000 */
[----:B------:R-:W-:Y:S01]  /*4560*/  MUFU.EX2 R200, R6 ;  /* 0x0000000600c87308 */ /* 0x000fe20000000800 */
[----:B------:R-:W-:Y:S02]  /*4570*/  @!P0 FSEL R9, R9, -INF , !P2 ;  /* 0xff80000009098808 */ /* 0x000fe40005000000 */
[----:B------:R-:W-:Y:S01]  /*4580*/  @!P0 VIADDMNMX R0, R0, R69, UR10, PT ;  /* 0x0000000a00008e46 */ /* 0x000fe2000b800145 */
[--C-:B------:R-:W-:Y:S01]  /*4590*/  FFMA.FTZ R8, R8, UR6, -R103.reuse ;  /* 0x0000000608087c23 */ /* 0x100fe20008010867 */
[-C--:B------:R-:W-:Y:S01]  /*45a0*/  @!P0 ISETP.GE.AND P4, PT, R234, R101.reuse, PT ;  /* 0x00000065ea00820c */ /* 0x080fe20003f86270 */
[----:B------:R-:W-:Y:S01]  /*45b0*/  FFMA.FTZ R9, R9, UR6, -R103 ;  /* 0x0000000609097c23 */ /* 0x000fe20008010867 */
[-C--:B------:R-:W-:Y:S03]  /*45c0*/  @!P0 ISETP.GE.AND P3, PT, R235, R101.reuse, PT ;  /* 0x00000065eb00820c */ /* 0x080fe60003f66270 */
[----:B------:R2:W-:Y:S01]  /*45d0*/  MUFU.EX2 R212, R8 ;  /* 0x0000000800d47308 */ /* 0x0005e20000000800 */
[----:B------:R-:W-:Y:S02]  /*45e0*/  @!P0 ISETP.GE.AND P2, PT, R180, R0, PT ;  /* 0x00000000b400820c */ /* 0x000fe40003f46270 */
[----:B------:R-:W-:Y:S02]  /*45f0*/  @!P0 ISETP.GE.AND P6, PT, R238, R162, PT ;  /* 0x000000a2ee00820c */ /* 0x000fe40003fc6270 */
[----:B------:R-:W-:Y:S02]  /*4600*/  @!P0 FSEL R10, R10, -INF , !P2 ;  /* 0xff8000000a0a8808 */ /* 0x000fe40005000000 */
[----:B------:R-:W-:Y:S03]  /*4610*/  @!P0 ISETP.GE.AND P2, PT, R229, R0, PT ;  /* 0x00000000e500820c */ /* 0x000fe60003f46270 */
[----:B------:R3:W-:Y:S01]  /*4620*/  MUFU.EX2 R211, R9 ;  /* 0x0000000900d37308 */ /* 0x0007e20000000800 */
[----:B------:R-:W-:Y:S09]  /*4630*/  @!P0 ISETP.GE.AND P5, PT, R239, R162, PT ;  /* 0x000000a2ef00820c */ /* 0x000ff20003fa6270 */
[----:B------:R4:W-:Y:S01]  /*4640*/  MUFU.EX2 R198, R7 ;  /* 0x0000000700c67308 */ /* 0x0009e20000000800 */
[----:B--2---:R-:W-:Y:S02]  /*4650*/  @!P0 VIADD R8, R180, 0x9 ;  /* 0x00000009b4088836 */ /* 0x004fe40000000000 */
[C---:B------:R-:W-:Y:S01]  /*4660*/  FMUL.FTZ R100, R68.reuse, 1.4426950216293334961 ;  /* 0x3fb8aa3b44647820 */ /* 0x040fe20000410000 */
[----:B------:R-:W-:Y:S01]  /*4670*/  FSETP.NEU.FTZ.AND P1, PT, R68, -INF , PT ;  /* 0xff8000004400780b */ /* 0x000fe20003f3d000 */
[C---:B------:R-:W-:Y:S03]  /*4680*/  FFMA.FTZ R12, R3.reuse, UR5, R12 ;  /* 0x00000005030c7c23 */ /* 0x040fe6000801000c */
[----:B------:R-:W-:Y:S01]  /*4690*/  FSEL R100, R100, RZ, P1 ;  /* 0x000000ff64647208 */ /* 0x000fe20000800000 */
[----:B---3--:R-:W-:Y:S01]  /*46a0*/  @!P0 VIADD R9, R180, 0x8 ;  /* 0x00000008b4098836 */ /* 0x008fe20000000000 */
[-C--:B------:R-:W-:Y:S01]  /*46b0*/  @!P0 ISETP.GE.AND P1, PT, R164, R0.reuse, PT ;  /* 0x00000000a400820c */ /* 0x080fe20003f26270 */
[C---:B------:R-:W-:Y:S01]  /*46c0*/  FFMA.FTZ R13, R2.reuse, UR5, R13 ;  /* 0x00000005020d7c23 */ /* 0x040fe2000801000d */
[----:B------:R-:W-:Y:S01]  /*46d0*/  FFMA.FTZ R14, R3, UR5, R14 ;  /* 0x00000005030e7c23 */ /* 0x000fe2000801000e */
[C---:B------:R-:W-:Y:S01]  /*46e0*/  FFMA.FTZ R15, R2.reuse, UR5, R15 ;  /* 0x00000005020f7c23 */ /* 0x040fe2000801000f */
[----:B------:R-:W-:Y:S01]  /*46f0*/  @!P0 FSEL R11, R11, -INF , !P1 ;  /* 0xff8000000b0b8808 */ /* 0x000fe20004800000 */
[----:B------:R-:W-:Y:S01]  /*4700*/  FFMA.FTZ R16, R3, UR5, R16 ;  /* 0x0000000503107c23 */ /* 0x000fe20008010010 */
[-C--:B------:R-:W-:Y:S01]  /*4710*/  @!P0 ISETP.GE.AND P1, PT, R9, R101.reuse, PT ;  /* 0x000000650900820c */ /* 0x080fe20003f26270 */
[----:B----4-:R-:W2:Y:S01]  /*4720*/  LDSM.16.M88.4 R4, [R150+0x6400] ;  /* 0x006400009604783b */ /* 0x010ea20000000200 */
[----:B------:R-:W-:Y:S01]  /*4730*/  FFMA.FTZ R17, R2, UR5, R17 ;  /* 0x0000000502117c23 */ /* 0x000fe20008010011 */
[----:B------:R-:W-:Y:S01]  /*4740*/  FFMA.FTZ R18, R3, UR5, R18 ;  /* 0x0000000503127c23 */ /* 0x000fe20008010012 */
[----:B------:R-:W-:Y:S01]  /*4750*/  @!P0 FSEL R12, R12, -INF , !P1 ;  /* 0xff8000000c0c8808 */ /* 0x000fe20004800000 */
[--C-:B------:R-:W-:Y:S01]  /*4760*/  FFMA.FTZ R10, R10, UR6, -R100.reuse ;  /* 0x000000060a0a7c23 */ /* 0x100fe20008010864 */
[-C--:B------:R-:W-:Y:S01]  /*4770*/  @!P0 ISETP.GE.AND P1, PT, R8, R101.reuse, PT ;  /* 0x000000650800820c */ /* 0x080fe20003f26270 */
[--C-:B------:R-:W-:Y:S01]  /*4780*/  FFMA.FTZ R11, R11, UR6, -R100.reuse ;  /* 0x000000060b0b7c23 */ /* 0x100fe20008010864 */
[----:B------:R-:W-:Y:S01]  /*4790*/  FFMA.FTZ R19, R2, UR5, R19 ;  /* 0x0000000502137c23 */ /* 0x000fe20008010013 */
[----:B------:R-:W-:Y:S01]  /*47a0*/  MUFU.EX2 R216, R10 ;  /* 0x0000000a00d87308 */ /* 0x000fe20000000800 */
[----:B------:R-:W-:Y:S01]  /*47b0*/  @!P0 FSEL R13, R13, -INF , !P1 ;  /* 0xff8000000d0d8808 */ /* 0x000fe20004800000 */
[--C-:B------:R-:W-:Y:S01]  /*47c0*/  FFMA.FTZ R12, R12, UR6, -R103.reuse ;  /* 0x000000060c0c7c23 */ /* 0x100fe20008010867 */
[-C--:B------:R-:W-:Y:S03]  /*47d0*/  @!P0 ISETP.GE.AND P1, PT, R9, R0.reuse, PT ;  /* 0x000000000900820c */ /* 0x080fe60003f26270 */
[----:B------:R-:W-:Y:S01]  /*47e0*/  FFMA.FTZ R13, R13, UR6, -R103 ;  /* 0x000000060d0d7c23 */ /* 0x000fe20008010867 */
[----:B------:R-:W-:Y:S03]  /*47f0*/  @!P0 FSEL R14, R14, -INF , !P1 ;  /* 0xff8000000e0e8808 */ /* 0x000fe60004800000 */
[----:B------:R3:W-:Y:S01]  /*4800*/  MUFU.EX2 R210, R12 ;  /* 0x0000000c00d27308 */ /* 0x0007e20000000800 */
        /* <DEDUP_REMOVED lines=8> */
[----:B------:R4:W-:Y:S01]  /*4890*/  MUFU.EX2 R201, R13 ;  /* 0x0000000d00c97308 */ /* 0x0009e20000000800 */
[----:B---3--:R-:W3:Y:S01]  /*48a0*/  LDL R12, [R1+0x2c] ;  /* 0x00002c00010c7983 */ /* 0x008ee20000100800 */
[----:B------:R-:W-:Y:S01]  /*48b0*/  @!P0 FSEL R17, R17, -INF , !P1 ;  /* 0xff80000011118808 */ /* 0x000fe20004800000 */
[--C-:B------:R-:W-:Y:S01]  /*48c0*/  FFMA.FTZ R16, R16, UR6, -R163.reuse ;  /* 0x0000000610107c23 */ /* 0x100fe200080108a3 */
[-C--:B------:R-:W-:Y:S03]  /*48d0*/  @!P0 ISETP.GE.AND P1, PT, R9, R102.reuse, PT ;  /* 0x000000660900820c */ /* 0x080fe60003f26270 */
[----:B------:R-:W-:Y:S03]  /*48e0*/  FFMA.FTZ R17, R17, UR6, -R163 ;  /* 0x0000000611117c23 */ /* 0x000fe600080108a3 */
[----:B------:R-:W-:Y:S01]  /*48f0*/  MUFU.EX2 R73, R16 ;  /* 0x0000001000497308 */ /* 0x000fe20000000800 */
[-C--:B--2---:R-:W-:Y:S03]  /*4900*/  HMMA.16816.F32.BF16 R20, R104, R4.reuse, R20 ;  /* 0x000000046814723c */ /* 0x084fe60000041814 */
[----:B------:R-:W-:Y:S02]  /*4910*/  @!P0 FSEL R18, R18, -INF , !P1 ;  /* 0xff80000012128808 */ /* 0x000fe40004800000 */
[----:B------:R-:W-:Y:S01]  /*4920*/  @!P0 ISETP.GE.AND P1, PT, R8, R102, PT ;  /* 0x000000660800820c */ /* 0x000fe20003f26270 */
[C---:B------:R-:W-:Y:S03]  /*4930*/  HMMA.16816.F32.BF16 R24, R112.reuse, R4, R24 ;  /* 0x000000047018723c */ /* 0x040fe60000041818 */
[----:B------:R-:W2:Y:S01]  /*4940*/  MUFU.EX2 R72, R17 ;  /* 0x0000001100487308 */ /* 0x000ea20000000800 */
[----:B----4-:R-:W4:Y:S01]  /*4950*/  LDL R13, [R1+0x30] ;  /* 0x00003000010d7983 */ /* 0x010f220000100800 */
[----:B------:R-:W-:Y:S03]  /*4960*/  @!P0 FSEL R19, R19, -INF , !P1 ;  /* 0xff80000013138808 */ /* 0x000fe60004800000 */
[----:B------:R-:W1:Y:S01]  /*4970*/  LDSM.16.M88.4 R8, [R150+0x6800] ;  /* 0x006800009608783b */ /* 0x000e620000000200 */
[-C--:B------:R-:W-:Y:S01]  /*4980*/  @!P0 ISETP.GE.AND P1, PT, R233, R162.reuse, PT ;  /* 0x000000a2e900820c */ /* 0x080fe20003f26270 */
[-C--:B------:R-:W-:Y:S03]  /*4990*/  HMMA.16816.F32.BF16 R28, R112, R6.reuse, R28 ;  /* 0x00000006701c723c */ /* 0x080fe6000004181c */
[----:B------:R-:W-:Y:S01]  /*49a0*/  MUFU.EX2 R214, R14 ;  /* 0x0000000e00d67308 */ /* 0x000fe20000000800 */
[--C-:B------:R-:W-:Y:S01]  /*49b0*/  FFMA.FTZ R18, R18, UR6, -R108.reuse ;  /* 0x0000000612127c23 */ /* 0x100fe2000801086c */
[----:B------:R-:W-:Y:S01]  /*49c0*/  FFMA.FTZ R19, R19, UR6, -R108 ;  /* 0x0000000613137c23 */ /* 0x000fe2000801086c */
[C---:B------:R-:W-:Y:S01]  /*49d0*/  HMMA.16816.F32.BF16 R32, R104.reuse, R6, R32 ;  /* 0x000000066820723c */ /* 0x040fe20000041820 */
[----:B------:R-:W2:Y:S06]  /*49e0*/  LDSM.16.M88.4 R4, [R150+0x6c00] ;  /* 0x006c00009604783b */ /* 0x000eac0000000200 */
[----:B------:R-:W-:Y:S01]  /*49f0*/  MUFU.EX2 R192, R18 ;  /* 0x0000001200c07308 */ /* 0x000fe20000000800 */
[C---:B------:R-:W-:Y:S03]  /*4a00*/  FFMA.FTZ R20, R251.reuse, UR5, R20 ;  /* 0x00000005fb147c23 */ /* 0x040fe60008010014 */
[C---:B------:R-:W-:Y:S01]  /*4a10*/  FFMA.FTZ R21, R250.reuse, UR5, R21 ;  /* 0x00000005fa157c23 */ /* 0x040fe20008010015 */
[C---:B------:R-:W-:Y:S01]  /*4a20*/  FFMA.FTZ R22, R251.reuse, UR5, R22 ;  /* 0x00000005fb167c23 */ /* 0x040fe20008010016 */
[----:B------:R-:W-:Y:S04]  /*4a30*/  FFMA.FTZ R23, R250, UR5, R23 ;  /* 0x00000005fa177c23 */ /* 0x000fe80008010017 */
[----:B------:R-:W-:Y:S01]  /*4a40*/  MUFU.EX2 R188, R19 ;  /* 0x0000001300bc7308 */ /* 0x000fe20000000800 */
[----:B------:R-:W-:Y:S01]  /*4a50*/  @!P0 FSEL R20, R20, -INF , !P1 ;  /* 0xff80000014148808 */ /* 0x000fe20004800000 */
[C---:B------:R-:W-:Y:S01]  /*4a60*/  FFMA.FTZ R24, R251.reuse, UR5, R24 ;  /* 0x00000005fb187c23 */ /* 0x040fe20008010018 */
[----:B------:R-:W-:Y:S01]  /*4a70*/  @!P0 ISETP.GE.AND P1, PT, R232, R162, PT ;  /* 0x000000a2e800820c */ /* 0x000fe20003f26270 */
[C---:B------:R-:W-:Y:S01]  /*4a80*/  FFMA.FTZ R25, R250.reuse, UR5, R25 ;  /* 0x00000005fa197c23 */ /* 0x040fe20008010019 */
[----:B------:R-:W-:Y:S01]  /*4a90*/  FFMA.FTZ R26, R251, UR5, R26 ;  /* 0x00000005fb1a7c23 */ /* 0x000fe2000801001a */
[----:B------:R-:W-:Y:S01]  /*4aa0*/  FFMA.FTZ R27, R250, UR5, R27 ;  /* 0x00000005fa1b7c23 */ /* 0x000fe2000801001b */
[----:B------:R-:W-:Y:S03]  /*4ab0*/  @!P0 FSEL R21, R21, -INF , !P1 ;  /* 0xff80000015158808 */ /* 0x000fe60004800000 */
[----:B------:R-:W-:Y:S01]  /*4ac0*/  MUFU.EX2 R213, R15 ;  /* 0x0000000f00d57308 */ /* 0x000fe20000000800 */
[-C--:B------:R-:W-:Y:S01]  /*4ad0*/  @!P0 ISETP.GE.AND P1, PT, R233, R102.reuse, PT ;  /* 0x00000066e900820c */ /* 0x080fe20003f26270 */
[C---:B------:R-:W-:Y:S01]  /*4ae0*/  FFMA.FTZ R28, R240.reuse, UR5, R28 ;  /* 0x00000005f01c7c23 */ /* 0x040fe2000801001c */
[C---:B------:R-:W-:Y:S01]  /*4af0*/  FFMA.FTZ R29, R241.reuse, UR5, R29 ;  /* 0x00000005f11d7c23 */ /* 0x040fe2000801001d */
[----:B------:R-:W-:Y:S01]  /*4b00*/  FFMA.FTZ R30, R240, UR5, R30 ;  /* 0x00000005f01e7c23 */ /* 0x000fe2000801001e */
[----:B------:R-:W-:Y:S01]  /*4b10*/  @!P0 FSEL R22, R22, -INF , !P1 ;  /* 0xff80000016168808 */ /* 0x000fe20004800000 */
[C---:B------:R-:W-:Y:S01]  /*4b20*/  FFMA.FTZ R31, R241.reuse, UR5, R31 ;  /* 0x00000005f11f7c23 */ /* 0x040fe2000801001f */
[----:B------:R-:W-:Y:S01]  /*4b30*/  @!P0 ISETP.GE.AND P1, PT, R232, R102, PT ;  /* 0x00000066e800820c */ /* 0x000fe20003f26270 */
[C---:B------:R-:W-:Y:S01]  /*4b40*/  FFMA.FTZ R32, R240.reuse, UR5, R32 ;  /* 0x00000005f0207c23 */ /* 0x040fe20008010020 */
[----:B------:R-:W-:Y:S01]  /*4b50*/  FFMA.FTZ R33, R241, UR5, R33 ;  /* 0x00000005f1217c23 */ /* 0x000fe20008010021 */
[----:B------:R-:W-:Y:S01]  /*4b60*/  FFMA.FTZ R34, R240, UR5, R34 ;  /* 0x00000005f0227c23 */ /* 0x000fe20008010022 */
[----:B------:R-:W-:Y:S01]  /*4b70*/  @!P0 FSEL R23, R23, -INF , !P1 ;  /* 0xff80000017178808 */ /* 0x000fe20004800000 */
[----:B------:R-:W-:Y:S01]  /*4b80*/  FFMA.FTZ R35, R241, UR5, R35 ;  /* 0x00000005f1237c23 */ /* 0x000fe20008010023 */
[-C--:B------:R-:W-:Y:S01]  /*4b90*/  @!P0 ISETP.GE.AND P1, PT, R233, R101.reuse, PT ;  /* 0x00000065e900820c */ /* 0x080fe20003f26270 */
[-C--:B-1----:R-:W-:Y:S03]  /*4ba0*/  HMMA.16816.F32.BF16 R36, R104, R8.reuse, R36 ;  /* 0x000000086824723c */ /* 0x082fe60000041824 */
[----:B------:R-:W-:Y:S01]  /*4bb0*/  @!P0 FSEL R24, R24, -INF , !P1 ;  /* 0xff80000018188808 */ /* 0x000fe20004800000 */
[--C-:B------:R-:W-:Y:S01]  /*4bc0*/  FFMA.FTZ R20, R20, UR6, -R163.reuse ;  /* 0x0000000614147c23 */ /* 0x100fe200080108a3 */
[-C--:B------:R-:W-:Y:S01]  /*4bd0*/  @!P0 ISETP.GE.AND P1, PT, R232, R101.reuse, PT ;  /* 0x00000065e800820c */ /* 0x080fe20003f26270 */
[C---:B------:R-:W-:Y:S02]  /*4be0*/  HMMA.16816.F32.BF16 R40, R112.reuse, R8, R40 ;  /* 0x000000087028723c */ /* 0x040fe40000041828 */
[----:B------:R-:W-:Y:S03]  /*4bf0*/  MUFU.EX2 R71, R20 ;  /* 0x0000001400477308 */ /* 0x000fe60000000800 */
[----:B------:R-:W-:Y:S01]  /*4c00*/  @!P0 FSEL R25, R25, -INF , !P1 ;  /* 0xff80000019198808 */ /* 0x000fe20004800000 */
[-C--:B------:R-:W-:Y:S03]  /*4c10*/  HMMA.16816.F32.BF16 R44, R112, R10.reuse, R44 ;  /* 0x0000000a702c723c */ /* 0x080fe6000004182c */
[-C--:B------:R-:W-:Y:S02]  /*4c20*/  @!P0 ISETP.GE.AND P1, PT, R233, R0.reuse, PT ;  /* 0x00000000e900820c */ /* 0x080fe40003f26270 */
[----:B------:R-:W-:Y:S01]  /*4c30*/  FFMA.FTZ R21, R21, UR6, -R163 ;  /* 0x0000000615157c23 */ /* 0x000fe200080108a3 */
[C---:B------:R-:W-:Y:S03]  /*4c40*/  HMMA.16816.F32.BF16 R48, R104.reuse, R10, R48 ;  /* 0x0000000a6830723c */ /* 0x040fe60000041830 */
[----:B------:R-:W-:Y:S02]  /*4c50*/  MUFU.EX2 R70, R21 ;  /* 0x0000001500467308 */ /* 0x000fe40000000800 */
[----:B------:R-:W-:Y:S01]  /*4c60*/  @!P0 FSEL R26, R26, -INF , !P1 ;  /* 0xff8000001a1a8808 */ /* 0x000fe20004800000 */
[----:B------:R-:W-:Y:S01]  /*4c70*/  FFMA.FTZ R36, R242, UR5, R36 ;  /* 0x00000005f2247c23 */ /* 0x000fe20008010024 */
[-C--:B------:R-:W-:Y:S01]  /*4c80*/  @!P0 ISETP.GE.AND P1, PT, R232, R0.reuse, PT ;  /* 0x00000000e800820c */ /* 0x080fe20003f26270 */
[----:B------:R-:W-:Y:S01]  /*4c90*/  FFMA.FTZ R37, R243, UR5, R37 ;  /* 0x00000005f3257c23 */ /* 0x000fe20008010025 */
[-C--:B--2---:R-:W-:Y:S03]  /*4ca0*/  HMMA.16816.F32.BF16 R52, R104, R4.reuse, R52 ;  /* 0x000000046834723c */ /* 0x084fe60000041834 */
[----:B------:R-:W-:Y:S01]  /*4cb0*/  @!P0 FSEL R27, R27, -INF , !P1 ;  /* 0xff8000001b1b8808 */ /* 0x000fe20004800000 */
[----:B------:R-:W-:Y:S01]  /*4cc0*/  FFMA.FTZ R38, R242, UR5, R38 ;  /* 0x00000005f2267c23 */ /* 0x000fe20008010026 */
[-C--:B------:R-:W-:Y:S01]  /*4cd0*/  @!P0 ISETP.GE.AND P1, PT, R226, R101.reuse, PT ;  /* 0x00000065e200820c */ /* 0x080fe20003f26270 */
[C---:B------:R-:W-:Y:S01]  /*4ce0*/  FFMA.FTZ R39, R243.reuse, UR5, R39 ;  /* 0x00000005f3277c23 */ /* 0x040fe20008010027 */
[----:B------:R-:W-:Y:S01]  /*4cf0*/  FFMA.FTZ R40, R242, UR5, R40 ;  /* 0x00000005f2287c23 */ /* 0x000fe20008010028 */
[----:B------:R-:W-:Y:S01]  /*4d00*/  FFMA.FTZ R41, R243, UR5, R41 ;  /* 0x00000005f3297c23 */ /* 0x000fe20008010029 */
[C---:B------:R-:W-:Y:S04]  /*4d10*/  HMMA.16816.F32.BF16 R56, R112.reuse, R4, R56 ;  /* 0x000000047038723c */ /* 0x040fe80000041838 */
[----:B------:R-:W-:Y:S01]  /*4d20*/  @!P0 FSEL R28, R28, -INF , !P1 ;  /* 0xff8000001c1c8808 */ /* 0x000fe20004800000 */
[----:B------:R-:W-:Y:S01]  /*4d30*/  FFMA.FTZ R42, R242, UR5, R42 ;  /* 0x00000005f22a7c23 */ /* 0x000fe2000801002a */
[----:B------:R-:W-:Y:S01]  /*4d40*/  @!P0 ISETP.GE.AND P1, PT, R227, R101, PT ;  /* 0x00000065e300820c */ /* 0x000fe20003f26270 */
[C---:B------:R-:W-:Y:S01]  /*4d50*/  FFMA.FTZ R44, R244.reuse, UR5, R44 ;  /* 0x00000005f42c7c23 */ /* 0x040fe2000801002c */
[----:B------:R-:W-:Y:S01]  /*4d60*/  FFMA.FTZ R45, R245, UR5, R45 ;  /* 0x00000005f52d7c23 */ /* 0x000fe2000801002d */
[-C--:B------:R-:W-:Y:S03]  /*4d70*/  HMMA.16816.F32.BF16 R60, R112, R6.reuse, R60 ;  /* 0x00000006703c723c */ /* 0x080fe6000004183c */
[----:B------:R-:W-:Y:S01]  /*4d80*/  @!P0 FSEL R29, R29, -INF , !P1 ;  /* 0xff8000001d1d8808 */ /* 0x000fe20004800000 */
[----:B------:R-:W-:Y:S01]  /*4d90*/  FFMA.FTZ R46, R244, UR5, R46 ;  /* 0x00000005f42e7c23 */ /* 0x000fe2000801002e */
[-C--:B------:R-:W-:Y:S01]  /*4da0*/  @!P0 ISETP.GE.AND P1, PT, R226, R0.reuse, PT ;  /* 0x00000000e200820c */ /* 0x080fe20003f26270 */
[C---:B------:R-:W-:Y:S01]  /*4db0*/  FFMA.FTZ R47, R245.reuse, UR5, R47 ;  /* 0x00000005f52f7c23 */ /* 0x040fe2000801002f */
[----:B------:R-:W-:Y:S01]  /*4dc0*/  FFMA.FTZ R48, R244, UR5, R48 ;  /* 0x00000005f4307c23 */ /* 0x000fe20008010030 */
[----:B------:R-:W-:Y:S01]  /*4dd0*/  FFMA.FTZ R49, R245, UR5, R49 ;  /* 0x00000005f5317c23 */ /* 0x000fe20008010031 */
[----:B------:R-:W-:Y:S04]  /*4de0*/  HMMA.16816.F32.BF16 R64, R104, R6, R64 ;  /* 0x000000066840723c */ /* 0x000fe80000041840 */
[----:B------:R-:W-:Y:S01]  /*4df0*/  @!P0 FSEL R30, R30, -INF , !P1 ;  /* 0xff8000001e1e8808 */ /* 0x000fe20004800000 */
[----:B------:R-:W-:Y:S01]  /*4e00*/  FFMA.FTZ R50, R244, UR5, R50 ;  /* 0x00000005f4327c23 */ /* 0x000fe20008010032 */
[----:B------:R-:W-:Y:S01]  /*4e10*/  @!P0 ISETP.GE.AND P1, PT, R227, R0, PT ;  /* 0x00000000e300820c */ /* 0x000fe20003f26270 */
[----:B------:R-:W-:Y:S01]  /*4e20*/  FFMA.FTZ R51, R245, UR5, R51 ;  /* 0x00000005f5337c23 */ /* 0x000fe20008010033 */
[----:B------:R-:W-:Y:S03]  /*4e30*/  FFMA.FTZ R52, R246, UR5, R52 ;  /* 0x00000005f6347c23 */ /* 0x000fe60008010034 */
[----:B------:R-:W-:Y:S01]  /*4e40*/  @!P0 FSEL R31, R31, -INF , !P1 ;  /* 0xff8000001f1f8808 */ /* 0x000fe20004800000 */
[----:B------:R-:W-:Y:S01]  /*4e50*/  FFMA.FTZ R53, R247, UR5, R53 ;  /* 0x00000005f7357c23 */ /* 0x000fe20008010035 */
[-C--:B------:R-:W-:Y:S01]  /*4e60*/  @!P0 ISETP.GE.AND P1, PT, R226, R162.reuse, PT ;  /* 0x000000a2e200820c */ /* 0x080fe20003f26270 */
[----:B------:R-:W-:Y:S01]  /*4e70*/  FFMA.FTZ R54, R246, UR5, R54 ;  /* 0x00000005f6367c23 */ /* 0x000fe20008010036 */
[----:B------:R-:W-:Y:S01]  /*4e80*/  F2FP.BF16.F32.PACK_AB R4, R74, R75 ;  /* 0x0000004b4a04723e */ /* 0x000fe200000010ff */
[----:B------:R-:W-:Y:S01]  /*4e90*/  FFMA.FTZ R43, R243, UR5, R43 ;  /* 0x00000005f32b7c23 */ /* 0x000fe2000801002b */
[----:B------:R-:W-:Y:S01]  /*4ea0*/  @!P0 FSEL R32, R32, -INF , !P1 ;  /* 0xff80000020208808 */ /* 0x000fe20004800000 */
[----:B------:R-:W-:Y:S01]  /*4eb0*/  FFMA.FTZ R55, R247, UR5, R55 ;  /* 0x00000005f7377c23 */ /* 0x000fe20008010037 */
[----:B------:R-:W-:Y:S01]  /*4ec0*/  @!P0 ISETP.GE.AND P1, PT, R227, R162, PT ;  /* 0x000000a2e300820c */ /* 0x000fe20003f26270 */
[----:B------:R1:W-:Y:S01]  /*4ed0*/  STS [R208+0x10000], R4 ;  /* 0x01000004d0007388 */ /* 0x0003e20000000800 */
[----:B------:R-:W-:Y:S01]  /*4ee0*/  @!P0 FSEL R43, R43, -INF , !P2 ;  /* 0xff8000002b2b8808 */ /* 0x000fe20005000000 */
[----:B------:R-:W-:Y:S01]  /*4ef0*/  FFMA.FTZ R61, R249, UR5, R61 ;  /* 0x00000005f93d7c23 */ /* 0x000fe2000801003d */
[----:B------:R-:W-:Y:S01]  /*4f00*/  @!P0 FSEL R33, R33, -INF , !P1 ;  /* 0xff80000021218808 */ /* 0x000fe20004800000 */
[----:B------:R-:W-:Y:S01]  /*4f10*/  FFMA.FTZ R60, R248, UR5, R60 ;  /* 0x00000005f83c7c23 */ /* 0x000fe2000801003c */
[-C--:B------:R-:W-:Y:S01]  /*4f20*/  @!P0 ISETP.GE.AND P1, PT, R226, R102.reuse, PT ;  /* 0x00000066e200820c */ /* 0x080fe20003f26270 */
[----:B------:R-:W-:Y:S01]  /*4f30*/  FFMA.FTZ R56, R246, UR5, R56 ;  /* 0x00000005f6387c23 */ /* 0x000fe20008010038 */
[----:B------:R-:W-:Y:S01]  /*4f40*/  FFMA.FTZ R57, R247, UR5, R57 ;  /* 0x00000005f7397c23 */ /* 0x000fe20008010039 */
[-C--:B------:R-:W-:Y:S01]  /*4f50*/  @!P0 ISETP.GE.AND P2, PT, R238, R101.reuse, PT ;  /* 0x00000065ee00820c */ /* 0x080fe20003f46270 */
[--C-:B------:R-:W-:Y:S01]  /*4f60*/  FFMA.FTZ R22, R22, UR6, -R108.reuse ;  /* 0x0000000616167c23 */ /* 0x100fe2000801086c */
[----:B------:R-:W-:Y:S01]  /*4f70*/  @!P0 FSEL R34, R34, -INF , !P1 ;  /* 0xff80000022228808 */ /* 0x000fe20004800000 */
[--C-:B------:R-:W-:Y:S01]  /*4f80*/  FFMA.FTZ R23, R23, UR6, -R108.reuse ;  /* 0x0000000617177c23 */ /* 0x100fe2000801086c */
[----:B------:R-:W-:Y:S01]  /*4f90*/  @!P0 ISETP.GE.AND P1, PT, R227, R102, PT ;  /* 0x00000066e300820c */ /* 0x000fe20003f26270 */
[----:B------:R-:W-:Y:S01]  /*4fa0*/  MUFU.EX2 R186, R22 ;  /* 0x0000001600ba7308 */ /* 0x000fe20000000800 */
[----:B------:R-:W-:Y:S01]  /*4fb0*/  @!P0 FSEL R60, R60, -INF , !P2 ;  /* 0xff8000003c3c8808 */ /* 0x000fe20005000000 */
[--C-:B------:R-:W-:Y:S01]  /*4fc0*/  FFMA.FTZ R32, R32, UR6, -R163.reuse ;  /* 0x0000000620207c23 */ /* 0x100fe200080108a3 */
[----:B------:R-:W-:Y:S01]  /*4fd0*/  @!P0 FSEL R35, R35, -INF , !P1 ;  /* 0xff80000023238808 */ /* 0x000fe20004800000 */
[----:B------:R-:W-:Y:S01]  /*4fe0*/  FFMA.FTZ R33, R33, UR6, -R163 ;  /* 0x0000000621217c23 */ /* 0x000fe200080108a3 */
[-C--:B------:R-:W-:Y:S01]  /*4ff0*/  @!P0 ISETP.GE.AND P1, PT, R228, R162.reuse, PT ;  /* 0x000000a2e400820c */ /* 0x080fe20003f26270 */
[--C-:B------:R-:W-:Y:S01]  /*5000*/  FFMA.FTZ R60, R60, UR6, -R103.reuse ;  /* 0x000000063c3c7c23 */ /* 0x100fe20008010867 */
[----:B------:R-:W-:Y:S03]  /*5010*/  @!P0 FSEL R56, R56, -INF , !P4 ;  /* 0xff80000038388808 */ /* 0x000fe60006000000 */
[----:B------:R-:W-:Y:S01]  /*5020*/  MUFU.EX2 R185, R23 ;  /* 0x0000001700b97308 */ /* 0x000fe20000000800 */
[----:B------:R-:W-:Y:S01]  /*5030*/  @!P0 FSEL R36, R36, -INF , !P1 ;  /* 0xff80000024248808 */ /* 0x000fe20004800000 */
[--C-:B------:R-:W-:Y:S01]  /*5040*/  FFMA.FTZ R34, R34, UR6, -R108.reuse ;  /* 0x0000000622227c23 */ /* 0x100fe2000801086c */
[----:B------:R-:W-:Y:S01]  /*5050*/  @!P0 ISETP.GE.AND P1, PT, R229, R162, PT ;  /* 0x000000a2e500820c */ /* 0x000fe20003f26270 */
[----:B------:R-:W-:Y:S01]  /*5060*/  FFMA.FTZ R35, R35, UR6, -R108 ;  /* 0x0000000623237c23 */ /* 0x000fe2000801086c */
[----:B------:R-:W-:Y:S01]  /*5070*/  @!P0 FSEL R57, R57, -INF , !P3 ;  /* 0xff80000039398808 */ /* 0x000fe20005800000 */
[--C-:B------:R-:W-:Y:S01]  /*5080*/  FFMA.FTZ R24, R24, UR6, -R103.reuse ;  /* 0x0000000618187c23 */ /* 0x100fe20008010867 */
[----:B------:R-:W-:Y:S03]  /*5090*/  @!P0 FSEL R37, R37, -INF , !P1 ;  /* 0xff80000025258808 */ /* 0x000fe60004800000 */
[----:B------:R-:W-:Y:S01]  /*50a0*/  MUFU.EX2 R166, R60 ;  /* 0x0000003c00a67308 */ /* 0x000fe20000000800 */
[----:B------:R-:W-:Y:S01]  /*50b0*/  @!P0 ISETP.GE.AND P1, PT, R228, R102, PT ;  /* 0x00000066e400820c */ /* 0x000fe20003f26270 */
[--C-:B------:R-:W-:Y:S01]  /*50c0*/  FFMA.FTZ R25, R25, UR6, -R103.reuse ;  /* 0x0000000619197c23 */ /* 0x100fe20008010867 */
[----:B------:R-:W-:Y:S01]  /*50d0*/  @!P0 ISETP.GE.AND P4, PT, R234, R0, PT ;  /* 0x00000000ea00820c */ /* 0x000fe20003f86270 */
[--C-:B------:R-:W-:Y:S01]  /*50e0*/  FFMA.FTZ R26, R26, UR6, -R100.reuse ;  /* 0x000000061a1a7c23 */ /* 0x100fe20008010864 */
[----:B------:R-:W-:Y:S01]  /*50f0*/  @!P0 FSEL R38, R38, -INF , !P1 ;  /* 0xff80000026268808 */ /* 0x000fe20004800000 */
[--C-:B------:R-:W-:Y:S01]  /*5100*/  FFMA.FTZ R27, R27, UR6, -R100.reuse ;  /* 0x000000061b1b7c23 */ /* 0x100fe20008010864 */
[----:B------:R-:W-:Y:S03]  /*5110*/  @!P0 ISETP.GE.AND P1, PT, R229, R102, PT ;  /* 0x00000066e500820c */ /* 0x000fe60003f26270 */
[----:B------:R-:W-:Y:S01]  /*5120*/  MUFU.EX2 R69, R32 ;  /* 0x0000002000457308 */ /* 0x000fe20000000800 */
[-C--:B------:R-:W-:Y:S01]  /*5130*/  @!P0 ISETP.GE.AND P3, PT, R235, R0.reuse, PT ;  /* 0x00000000eb00820c */ /* 0x080fe20003f66270 */
[--C-:B------:R-:W-:Y:S01]  /*5140*/  FFMA.FTZ R28, R28, UR6, -R103.reuse ;  /* 0x000000061c1c7c23 */ /* 0x100fe20008010867 */
[----:B------:R-:W-:Y:S01]  /*5150*/  @!P0 FSEL R39, R39, -INF , !P1 ;  /* 0xff80000027278808 */ /* 0x000fe20004800000 */
[----:B------:R-:W-:Y:S01]  /*5160*/  FFMA.FTZ R29, R29, UR6, -R103 ;  /* 0x000000061d1d7c23 */ /* 0x000fe20008010867 */
[-C--:B------:R-:W-:Y:S01]  /*5170*/  @!P0 ISETP.GE.AND P1, PT, R228, R101.reuse, PT ;  /* 0x00000065e400820c */ /* 0x080fe20003f26270 */
[--C-:B------:R-:W-:Y:S01]  /*5180*/  FFMA.FTZ R30, R30, UR6, -R100.reuse ;  /* 0x000000061e1e7c23 */ /* 0x100fe20008010864 */
[-C--:B------:R-:W-:Y:S03]  /*5190*/  @!P0 ISETP.GE.AND P2, PT, R238, R0.reuse, PT ;  /* 0x00000000ee00820c */ /* 0x080fe60003f46270 */
[----:B------:R-:W-:Y:S01]  /*51a0*/  MUFU.EX2 R68, R33 ;  /* 0x0000002100447308 */ /* 0x000fe20000000800 */
[----:B------:R-:W-:Y:S01]  /*51b0*/  @!P0 FSEL R40, R40, -INF , !P1 ;  /* 0xff80000028288808 */ /* 0x000fe20004800000 */
[----:B------:R-:W-:Y:S01]  /*51c0*/  FFMA.FTZ R31, R31, UR6, -R100 ;  /* 0x000000061f1f7c23 */ /* 0x000fe20008010864 */
[----:B------:R-:W-:Y:S01]  /*51d0*/  @!P0 ISETP.GE.AND P1, PT, R229, R101, PT ;  /* 0x00000065e500820c */ /* 0x000fe20003f26270 */
[--C-:B------:R-:W-:Y:S01]  /*51e0*/  FFMA.FTZ R36, R36, UR6, -R163.reuse ;  /* 0x0000000624247c23 */ /* 0x100fe200080108a3 */
[----:B-1----:R-:W-:Y:S01]  /*51f0*/  F2FP.BF16.F32.PACK_AB R4, R72, R73 ;  /* 0x000000494804723e */ /* 0x002fe200000010ff */
[----:B------:R-:W-:Y:S01]  /*5200*/  FFMA.FTZ R37, R37, UR6, -R163 ;  /* 0x0000000625257c23 */ /* 0x000fe200080108a3 */
[----:B------:R-:W-:Y:S03]  /*5210*/  @!P0 FSEL R41, R41, -INF , !P1 ;  /* 0xff80000029298808 */ /* 0x000fe60004800000 */
[----:B------:R-:W-:Y:S01]  /*5220*/  MUFU.EX2 R177, R34 ;  /* 0x0000002200b17308 */ /* 0x000fe20000000800 */
[----:B------:R-:W-:Y:S01]  /*5230*/  @!P0 ISETP.GE.AND P1, PT, R228, R0, PT ;  /* 0x00000000e400820c */ /* 0x000fe20003f26270 */
[--C-:B------:R-:W-:Y:S01]  /*5240*/  FFMA.FTZ R38, R38, UR6, -R108.reuse ;  /* 0x0000000626267c23 */ /* 0x100fe2000801086c */
[----:B------:R-:W-:Y:S01]  /*5250*/  F2FP.BF16.F32.PACK_AB R6, R211, R212 ;  /* 0x000000d4d306723e */ /* 0x000fe200000010ff */
[----:B------:R-:W-:Y:S01]  /*5260*/  FFMA.FTZ R39, R39, UR6, -R108 ;  /* 0x0000000627277c23 */ /* 0x000fe2000801086c */
[----:B------:R-:W-:Y:S01]  /*5270*/  @!P0 FSEL R42, R42, -INF , !P1 ;  /* 0xff8000002a2a8808 */ /* 0x000fe20004800000 */
[--C-:B------:R-:W-:Y:S01]  /*5280*/  FFMA.FTZ R40, R40, UR6, -R103.reuse ;  /* 0x0000000628287c23 */ /* 0x100fe20008010867 */
[----:B------:R-:W-:Y:S03]  /*5290*/  F2FP.BF16.F32.PACK_AB R5, R215, R216 ;  /* 0x000000d8d705723e */ /* 0x000fe600000010ff */
[----:B------:R-:W-:Y:S01]  /*52a0*/  MUFU.EX2 R176, R35 ;  /* 0x0000002300b07308 */ /* 0x000fe20000000800 */
[----:B------:R-:W-:Y:S01]  /*52b0*/  FFMA.FTZ R41, R41, UR6, -R103 ;  /* 0x0000000629297c23 */ /* 0x000fe20008010867 */
[--C-:B------:R-:W-:Y:S01]  /*52c0*/  FFMA.FTZ R42, R42, UR6, -R100.reuse ;  /* 0x000000062a2a7c23 */ /* 0x100fe20008010864 */
[----:B------:R-:W-:Y:S01]  /*52d0*/  FFMA.FTZ R43, R43, UR6, -R100 ;  /* 0x000000062b2b7c23 */ /* 0x000fe20008010864 */
[C---:B------:R-:W-:Y:S01]  /*52e0*/  FFMA.FTZ R65, R249.reuse, UR5, R65 ;  /* 0x00000005f9417c23 */ /* 0x040fe20008010041 */
[C---:B------:R-:W-:Y:S01]  /*52f0*/  FFMA.FTZ R67, R249.reuse, UR5, R67 ;  /* 0x00000005f9437c23 */ /* 0x040fe20008010043 */
[----:B------:R-:W-:Y:S01]  /*5300*/  FFMA.FTZ R63, R249, UR5, R63 ;  /* 0x00000005f93f7c23 */ /* 0x000fe2000801003f */
[--C-:B------:R-:W-:Y:S03]  /*5310*/  FFMA.FTZ R56, R56, UR6, -R103.reuse ;  /* 0x0000000638387c23 */ /* 0x100fe60008010867 */
[----:B------:R-:W-:Y:S01]  /*5320*/  MUFU.EX2 R194, R24 ;  /* 0x0000001800c27308 */ /* 0x000fe20000000800 */
[----:B------:R-:W-:Y:S01]  /*5330*/  @!P0 FSEL R65, R65, -INF , !P5 ;  /* 0xff80000041418808 */ /* 0x000fe20006800000 */
[----:B------:R-:W-:Y:S01]  /*5340*/  FFMA.FTZ R57, R57, UR6, -R103 ;  /* 0x0000000639397c23 */ /* 0x000fe20008010867 */
[----:B------:R-:W-:Y:S01]  /*5350*/  FFMA.FTZ R64, R248, UR5, R64 ;  /* 0x00000005f8407c23 */ /* 0x000fe20008010040 */
[----:B------:R-:W-:Y:S01]  /*5360*/  FFMA.FTZ R58, R246, UR5, R58 ;  /* 0x00000005f63a7c23 */ /* 0x000fe2000801003a */
[----:B------:R-:W-:Y:S01]  /*5370*/  FFMA.FTZ R59, R247, UR5, R59 ;  /* 0x00000005f73b7c23 */ /* 0x000fe2000801003b */
[C---:B------:R-:W-:Y:S01]  /*5380*/  FFMA.FTZ R66, R248.reuse, UR5, R66 ;  /* 0x00000005f8427c23 */ /* 0x040fe20008010042 */
[----:B------:R-:W-:Y:S03]  /*5390*/  FFMA.FTZ R62, R248, UR5, R62 ;  /* 0x00000005f83e7c23 */ /* 0x000fe6000801003e */
[----:B------:R-:W-:Y:S01]  /*53a0*/  MUFU.EX2 R193, R25 ;  /* 0x0000001900c17308 */ /* 0x000fe20000000800 */
[----:B------:R-:W-:Y:S01]  /*53b0*/  @!P0 FSEL R64, R64, -INF , !P6 ;  /* 0xff80000040408808 */ /* 0x000fe20007000000 */
[----:B------:R-:W-:Y:S01]  /*53c0*/  IMAD.U32 R104, RZ, RZ, UR4 ;  /* 0x00000004ff687e24 */ /* 0x000fe2000f8e00ff */
[----:B------:R-:W-:Y:S02]  /*53d0*/  @!P0 FSEL R58, R58, -INF , !P4 ;  /* 0xff8000003a3a8808 */ /* 0x000fe40006000000 */
[-C--:B------:R-:W-:Y:S01]  /*53e0*/  @!P0 ISETP.GE.AND P4, PT, R238, R102.reuse, PT ;  /* 0x00000066ee00820c */ /* 0x080fe20003f86270 */
[----:B------:R-:W-:Y:S01]  /*53f0*/  FFMA.FTZ R64, R64, UR6, -R163 ;  /* 0x0000000640407c23 */ /* 0x000fe200080108a3 */
[----:B------:R-:W-:Y:S03]  /*5400*/  @!P0 FSEL R59, R59, -INF , !P3 ;  /* 0xff8000003b3b8808 */ /* 0x000fe60005800000 */
[----:B------:R-:W-:Y:S01]  /*5410*/  MUFU.EX2 R199, R26 ;  /* 0x0000001a00c77308 */ /* 0x000fe20000000800 */
[----:B------:R-:W-:Y:S01]  /*5420*/  @!P0 ISETP.GE.AND P3, PT, R239, R102, PT ;  /* 0x00000066ef00820c */ /* 0x000fe20003f66270 */
[--C-:B------:R-:W-:Y:S01]  /*5430*/  FFMA.FTZ R58, R58, UR6, -R100.reuse ;  /* 0x000000063a3a7c23 */ /* 0x100fe20008010864 */
[----:B------:R-:W-:Y:S01]  /*5440*/  @!P0 FSEL R66, R66, -INF , !P4 ;  /* 0xff80000042428808 */ /* 0x000fe20006000000 */
[----:B------:R-:W-:Y:S01]  /*5450*/  FFMA.FTZ R59, R59, UR6, -R100 ;  /* 0x000000063b3b7c23 */ /* 0x000fe20008010864 */
[----:B------:R-:W-:Y:S02]  /*5460*/  @!P0 FSEL R67, R67, -INF , !P3 ;  /* 0xff80000043438808 */ /* 0x000fe40005800000 */
[----:B------:R-:W-:Y:S03]  /*5470*/  @!P0 FSEL R62, R62, -INF , !P2 ;  /* 0xff8000003e3e8808 */ /* 0x000fe60005000000 */
[----:B------:R-:W-:Y:S01]  /*5480*/  MUFU.EX2 R217, R64 ;  /* 0x0000004000d97308 */ /* 0x000fe20000000800 */
[----:B------:R-:W-:Y:S01]  /*5490*/  FFMA.FTZ R66, R66, UR6, -R108 ;  /* 0x0000000642427c23 */ /* 0x000fe2000801086c */
[----:B------:R-:W-:Y:S01]  /*54a0*/  IADD3 R104, R154, 0x4000, R104 ;  /* 0x000040009a687810 */ /* 0x000fe20007ffe068 */
[--C-:B------:R-:W-:Y:S04]  /*54b0*/  FFMA.FTZ R62, R62, UR6, -R100.reuse ;  /* 0x000000063e3e7c23 */ /* 0x100fe80008010864 */
[----:B------:R-:W-:Y:S03]  /*54c0*/  IMAD.IADD R104, R104, 0x1, R155 ;  /* 0x0000000168687824 */ /* 0x000fe600078e029b */
[----:B------:R-:W-:Y:S10]  /*54d0*/  MUFU.EX2 R112, R66 ;  /* 0x0000004200707308 */ /* 0x000ff40000000800 */
        /* <DEDUP_REMOVED lines=8> */
[----:B------:R-:W-:Y:S01]  /*5560*/  MUFU.EX2 R175, R38 ;  /* 0x0000002600af7308 */ /* 0x000fe20000000800 */
[----:B----4-:R-:W-:Y:S09]  /*5570*/  IADD3 R8, P1, R13, UR15, RZ ;  /* 0x0000000f0d087c10 */ /* 0x010ff2000ff3e0ff */
[----:B------:R-:W-:Y:S01]  /*5580*/  MUFU.EX2 R174, R39 ;  /* 0x0000002700ae7308 */ /* 0x000fe20000000800 */
[----:B---3--:R-:W-:Y:S02]  /*5590*/  IADD3.X R9, R12, UR14, RZ, P1, !PT ;  /* 0x0000000e0c097c10 */ /* 0x008fe40008ffe4ff */
[-C--:B------:R-:W-:Y:S03]  /*55a0*/  @!P0 ISETP.GE.AND P1, PT, R230, R101.reuse, PT ;  /* 0x00000065e600820c */ /* 0x080fe60003f26270 */
[----:B------:R-:W2:Y:S01]  /*55b0*/  LDG.E R164, desc[UR8][R8.64] ;  /* 0x0000000808a47981 */ /* 0x000ea2000c1e1900 */
[----:B------:R-:W-:Y:S03]  /*55c0*/  @!P0 FSEL R44, R44, -INF , !P1 ;  /* 0xff8000002c2c8808 */ /* 0x000fe60004800000 */
[----:B------:R-:W-:Y:S01]  /*55d0*/  MUFU.EX2 R182, R40 ;  /* 0x0000002800b67308 */ /* 0x000fe20000000800 */
[-C--:B------:R-:W-:Y:S01]  /*55e0*/  @!P0 ISETP.GE.AND P1, PT, R231, R101.reuse, PT ;  /* 0x00000065e700820c */ /* 0x080fe20003f26270 */
[----:B------:R-:W3:Y:S01]  /*55f0*/  LDG.E R111, desc[UR8][R8.64+0x20] ;  /* 0x00002008086f7981 */ /* 0x000ee2000c1e1900 */
[--C-:B------:R-:W-:Y:S02]  /*5600*/  FFMA.FTZ R44, R44, UR6, -R103.reuse ;  /* 0x000000062c2c7c23 */ /* 0x100fe40008010867 */
[----:B------:R-:W-:Y:S01]  /*5610*/  @!P0 FSEL R45, R45, -INF , !P1 ;  /* 0xff8000002d2d8808 */ /* 0x000fe20004800000 */
[----:B------:R-:W5:Y:S01]  /*5620*/  LDG.E R110, desc[UR8][R8.64+0x100] ;  /* 0x00010008086e7981 */ /* 0x000f62000c1e1900 */
[-C--:B------:R-:W-:Y:S03]  /*5630*/  @!P0 ISETP.GE.AND P1, PT, R230, R0.reuse, PT ;  /* 0x00000000e600820c */ /* 0x080fe60003f26270 */
[----:B------:R-:W-:Y:S01]  /*5640*/  MUFU.EX2 R181, R41 ;  /* 0x0000002900b57308 */ /* 0x000fe20000000800 */
[----:B------:R1:W5:Y:S01]  /*5650*/  LDG.E R109, desc[UR8][R8.64+0x120] ;  /* 0x00012008086d7981 */ /* 0x000362000c1e1900 */
[----:B------:R-:W-:Y:S01]  /*5660*/  @!P0 FSEL R46, R46, -INF , !P1 ;  /* 0xff8000002e2e8808 */ /* 0x000fe20004800000 */
[----:B------:R-:W-:Y:S01]  /*5670*/  FFMA.FTZ R45, R45, UR6, -R103 ;  /* 0x000000062d2d7c23 */ /* 0x000fe20008010867 */
        /* <DEDUP_REMOVED lines=15> */
[----:B------:R-:W-:Y:S03]  /*5770*/  @!P0 ISETP.GE.AND P1, PT, R231, R102, PT ;  /* 0x00000066e700820c */ /* 0x000fe60003f26270 */
[--C-:B------:R-:W-:Y:S01]  /*5780*/  FFMA.FTZ R50, R50, UR6, -R108.reuse ;  /* 0x0000000632327c23 */ /* 0x100fe2000801086c */
[----:B------:R-:W-:Y:S02]  /*5790*/  @!P0 FSEL R51, R51, -INF , !P1 ;  /* 0xff80000033338808 */ /* 0x000fe40004800000 */
[----:B------:R-:W-:Y:S01]  /*57a0*/  MUFU.EX2 R236, R49 ;  /* 0x0000003100ec7308 */ /* 0x000fe20000000800 */
[-C--:B------:R-:W-:Y:S02]  /*57b0*/  @!P0 ISETP.GE.AND P1, PT, R234, R162.reuse, PT ;  /* 0x000000a2ea00820c */ /* 0x080fe40003f26270 */
[--C-:B------:R-:W-:Y:S02]  /*57c0*/  FFMA.FTZ R51, R51, UR6, -R108.reuse ;  /* 0x0000000633337c23 */ /* 0x100fe4000801086c */
[----:B------:R-:W-:Y:S02]  /*57d0*/  @!P0 FSEL R52, R52, -INF , !P1 ;  /* 0xff80000034348808 */ /* 0x000fe40004800000 */
[----:B------:R-:W-:Y:S03]  /*57e0*/  @!P0 ISETP.GE.AND P1, PT, R235, R162, PT ;  /* 0x000000a2eb00820c */ /* 0x000fe60003f26270 */
[----:B------:R-:W-:Y:S01]  /*57f0*/  MUFU.EX2 R168, R50 ;  /* 0x0000003200a87308 */ /* 0x000fe20000000800 */
[--C-:B------:R-:W-:Y:S01]  /*5800*/  FFMA.FTZ R52, R52, UR6, -R163.reuse ;  /* 0x0000000634347c23 */ /* 0x100fe200080108a3 */
[----:B------:R-:W-:Y:S02]  /*5810*/  @!P0 FSEL R53, R53, -INF , !P1 ;  /* 0xff80000035358808 */ /* 0x000fe40004800000 */
[-C--:B------:R-:W-:Y:S06]  /*5820*/  @!P0 ISETP.GE.AND P1, PT, R234, R102.reuse, PT ;  /* 0x00000066ea00820c */ /* 0x080fec0003f26270 */
[----:B------:R-:W-:Y:S01]  /*5830*/  MUFU.EX2 R167, R51 ;  /* 0x0000003300a77308 */ /* 0x000fe20000000800 */
[----:B------:R-:W-:Y:S01]  /*5840*/  @!P0 FSEL R54, R54, -INF , !P1 ;  /* 0xff80000036368808 */ /* 0x000fe20004800000 */
[--C-:B------:R-:W-:Y:S01]  /*5850*/  FFMA.FTZ R53, R53, UR6, -R163.reuse ;  /* 0x0000000635357c23 */ /* 0x100fe200080108a3 */
[----:B------:R-:W-:Y:S01]  /*5860*/  @!P0 ISETP.GE.AND P1, PT, R235, R102, PT ;  /* 0x00000066eb00820c */ /* 0x000fe20003f26270 */
[----:B------:R-:W-:Y:S02]  /*5870*/  FFMA.FTZ R163, R65, UR6, -R163 ;  /* 0x0000000641a37c23 */ /* 0x000fe400080108a3 */
[--C-:B------:R-:W-:Y:S01]  /*5880*/  FFMA.FTZ R54, R54, UR6, -R108.reuse ;  /* 0x0000000636367c23 */ /* 0x100fe2000801086c */
[----:B------:R-:W-:Y:S03]  /*5890*/  @!P0 FSEL R55, R55, -INF , !P1 ;  /* 0xff80000037378808 */ /* 0x000fe60004800000 */
[----:B------:R-:W-:Y:S01]  /*58a0*/  MUFU.EX2 R179, R44 ;  /* 0x0000002c00b37308 */ /* 0x000fe20000000800 */
[----:B------:R-:W-:Y:S01]  /*58b0*/  @!P0 ISETP.GE.AND P1, PT, R239, R101, PT ;  /* 0x00000065ef00820c */ /* 0x000fe20003f26270 */
[--C-:B------:R-:W-:Y:S03]  /*58c0*/  FFMA.FTZ R55, R55, UR6, -R108.reuse ;  /* 0x0000000637377c23 */ /* 0x100fe6000801086c */
[----:B------:R-:W-:Y:S01]  /*58d0*/  @!P0 FSEL R61, R61, -INF , !P1 ;  /* 0xff8000003d3d8808 */ /* 0x000fe20004800000 */
[----:B------:R-:W-:Y:S01]  /*58e0*/  FFMA.FTZ R108, R67, UR6, -R108 ;  /* 0x00000006436c7c23 */ /* 0x000fe2000801086c */
[----:B------:R-:W-:Y:S03]  /*58f0*/  @!P0 ISETP.GE.AND P1, PT, R239, R0, PT ;  /* 0x00000000ef00820c */ /* 0x000fe60003f26270 */
[----:B------:R-:W4:Y:S01]  /*5900*/  MUFU.EX2 R178, R45 ;  /* 0x0000002d00b27308 */ /* 0x000f220000000800 */
[----:B------:R-:W-:Y:S01]  /*5910*/  F2FP.BF16.F32.PACK_AB R0, R198, R200 ;  /* 0x000000c8c600723e */ /* 0x000fe200000010ff */
[----:B------:R-:W-:Y:S01]  /*5920*/  FFMA.FTZ R103, R61, UR6, -R103 ;  /* 0x000000063d677c23 */ /* 0x000fe20008010867 */
[----:B------:R-:W-:Y:S02]  /*5930*/  @!P0 FSEL R63, R63, -INF , !P1 ;  /* 0xff8000003f3f8808 */ /* 0x000fe40004800000 */
[----:B------:R-:W-:Y:S01]  /*5940*/  PLOP3.LUT P1, PT, PT, PT, UP3, 0x80, 0x0 ;  /* 0x000000000000781c */ /* 0x000fe20003f2f038 */
[----:B------:R1:W-:Y:S02]  /*5950*/  STS [R208+0x10400], R0 ;  /* 0x01040000d0007388 */ /* 0x0003e40000000800 */
[----:B------:R-:W-:Y:S02]  /*5960*/  FFMA.FTZ R100, R63, UR6, -R100 ;  /* 0x000000063f647c23 */ /* 0x000fe40008010864 */
[----:B------:R-:W-:Y:S01]  /*5970*/  MUFU.EX2 R115, R103 ;  /* 0x0000006700737308 */ /* 0x000fe20000000800 */
[----:B------:R1:W-:Y:S09]  /*5980*/  STS [R207+0x10000], R4 ;  /* 0x01000004cf007388 */ /* 0x0003f20000000800 */
[----:B------:R-:W-:Y:S01]  /*5990*/  MUFU.EX2 R184, R46 ;  /* 0x0000002e00b87308 */ /* 0x000fe20000000800 */
[----:B----4-:R-:W-:Y:S09]  /*59a0*/  F2FP.BF16.F32.PACK_AB R7, R178, R179 ;  /* 0x000000b3b207723e */ /* 0x010ff200000010ff */
[----:B------:R-:W4:Y:S01]  /*59b0*/  MUFU.EX2 R183, R47 ;  /* 0x0000002f00b77308 */ /* 0x000f220000000800 */
[----:B-1----:R-:W-:Y:S09]  /*59c0*/  F2FP.BF16.F32.PACK_AB R0, R188, R192 ;  /* 0x000000c0bc00723e */ /* 0x002ff200000010ff */
[----:B------:R-:W-:Y:S01]  /*59d0*/  MUFU.EX2 R162, R100 ;  /* 0x0000006400a27308 */ /* 0x000fe20000000800 */
[----:B------:R-:W-:Y:S01]  /*59e0*/  F2FP.BF16.F32.PACK_AB R4, R201, R210 ;  /* 0x000000d2c904723e */ /* 0x000fe200000010ff */
[----:B------:R1:W-:Y:S04]  /*59f0*/  STS [R207+0x10400], R0 ;  /* 0x01040000cf007388 */ /* 0x0003e80000000800 */
[----:B------:R4:W-:Y:S04]  /*5a00*/  STS [R208+0x12000], R6 ;  /* 0x01200006d0007388 */ /* 0x0009e80000000800 */
[----:B------:R-:W-:Y:S01]  /*5a10*/  MUFU.EX2 R223, R52 ;  /* 0x0000003400df7308 */ /* 0x000fe20000000800 */
[----:B------:R4:W-:Y:S04]  /*5a20*/  STS [R208+0x12400], R5 ;  /* 0x01240005d0007388 */ /* 0x0009e80000000800 */
[----:B------:R4:W-:Y:S05]  /*5a30*/  STS [R207+0x12000], R4 ;  /* 0x01200004cf007388 */ /* 0x0009ea0000000800 */
[----:B------:R-:W2:Y:S10]  /*5a40*/  MUFU.EX2 R222, R53 ;  /* 0x0000003500de7308 */ /* 0x000eb40000000800 */
[----:B------:R-:W-:Y:S01]  /*5a50*/  MUFU.EX2 R114, R54 ;  /* 0x0000003600727308 */ /* 0x000fe20000000800 */
[----:B-1----:R-:W-:Y:S02]  /*5a60*/  F2FP.BF16.F32.PACK_AB R0, R213, R214 ;  /* 0x000000d6d500723e */ /* 0x002fe400000010ff */
[----:B----4-:R-:W-:Y:S03]  /*5a70*/  F2FP.BF16.F32.PACK_AB R6, R236, R237 ;  /* 0x000000edec06723e */ /* 0x010fe600000010ff */
[----:B------:R1:W-:Y:S04]  /*5a80*/  STS [R207+0x12400], R0 ;  /* 0x01240000cf007388 */ /* 0x0003e80000000800 */
[----:B------:R-:W-:Y:S01]  /*5a90*/  MUFU.EX2 R113, R55 ;  /* 0x0000003700717308 */ /* 0x000fe20000000800 */
[----:B------:R-:W-:Y:S02]  /*5aa0*/  F2FP.BF16.F32.PACK_AB R5, R195, R196 ;  /* 0x000000c4c305723e */ /* 0x000fe400000010ff */
[----:B------:R-:W-:Y:S07]  /*5ab0*/  F2FP.BF16.F32.PACK_AB R4, R70, R71 ;  /* 0x000000474604723e */ /* 0x000fee00000010ff */
[----:B------:R-:W4:Y:S01]  /*5ac0*/  MUFU.EX2 R163, R163 ;  /* 0x000000a300a37308 */ /* 0x000f220000000800 */
[----:B------:R4:W-:Y:S09]  /*5ad0*/  STS [R209+0x10000], R4 ;  /* 0x01000004d1007388 */ /* 0x0009f20000000800 */
[----:B------:R-:W-:Y:S01]  /*5ae0*/  MUFU.EX2 R108, R108 ;  /* 0x0000006c006c7308 */ /* 0x000fe20000000800 */
[----:B-1----:R-:W-:Y:S09]  /*5af0*/  F2FP.BF16.F32.PACK_AB R0, R185, R186 ;  /* 0x000000bab900723e */ /* 0x002ff200000010ff */
[----:B------:R-:W-:Y:S01]  /*5b00*/  MUFU.EX2 R170, R56 ;  /* 0x0000003800aa7308 */ /* 0x000fe20000000800 */
[----:B------:R1:W-:Y:S09]  /*5b10*/  STS [R209+0x10400], R0 ;  /* 0x01040000d1007388 */ /* 0x0003f20000000800 */
[----:B------:R-:W2:Y:S01]  /*5b20*/  MUFU.EX2 R169, R57 ;  /* 0x0000003900a97308 */ /* 0x000ea20000000800 */
[----:B----4-:R-:W-:Y:S05]  /*5b30*/  F2FP.BF16.F32.PACK_AB R4, R68, R69 ;  /* 0x000000454404723e */ /* 0x010fea00000010ff */
[----:B------:R4:W-:Y:S04]  /*5b40*/  STS [R206+0x10000], R4 ;  /* 0x01000004ce007388 */ /* 0x0009e80000000800 */
[----:B------:R-:W-:Y:S10]  /*5b50*/  MUFU.EX2 R173, R58 ;  /* 0x0000003a00ad7308 */ /* 0x000ff40000000800 */
[----:B------:R-:W2:Y:S01]  /*5b60*/  MUFU.EX2 R172, R59 ;  /* 0x0000003b00ac7308 */ /* 0x000ea20000000800 */
[----:B-1----:R-:W-:Y:S05]  /*5b70*/  F2FP.BF16.F32.PACK_AB R0, R176, R177 ;  /* 0x000000b1b000723e */ /* 0x002fea00000010ff */
[----:B------:R1:W-:Y:S01]  /*5b80*/  STS [R206+0x10400], R0 ;  /* 0x01040000ce007388 */ /* 0x0003e20000000800 */
[----:B----4-:R-:W-:Y:S05]  /*5b90*/  F2FP.BF16.F32.PACK_AB R4, R193, R194 ;  /* 0x000000c2c104723e */ /* 0x010fea00000010ff */
[----:B------:R4:W-:Y:S01]  /*5ba0*/  STS [R209+0x12000], R4 ;  /* 0x01200004d1007388 */ /* 0x0009e20000000800 */
[----:B-1----:R-:W-:Y:S05]  /*5bb0*/  F2FP.BF16.F32.PACK_AB R0, R197, R199 ;  /* 0x000000c7c500723e */ /* 0x002fea00000010ff */
[----:B------:R1:W-:Y:S04]  /*5bc0*/  STS [R209+0x12400], R0 ;  /* 0x01240000d1007388 */ /* 0x0003e80000000800 */
[----:B------:R2:W-:Y:S01]  /*5bd0*/  STS [R206+0x12400], R5 ;  /* 0x01240005ce007388 */ /* 0x0005e20000000800 */
[----:B----4-:R-:W-:Y:S05]  /*5be0*/  F2FP.BF16.F32.PACK_AB R4, R190, R191 ;  /* 0x000000bfbe04723e */ /* 0x010fea00000010ff */
[----:B------:R4:W-:Y:S01]  /*5bf0*/  STS [R206+0x12000], R4 ;  /* 0x01200004ce007388 */ /* 0x0009e20000000800 */
[----:B-1----:R-:W-:Y:S02]  /*5c00*/  F2FP.BF16.F32.PACK_AB R0, R174, R175 ;  /* 0x000000afae00723e */ /* 0x002fe400000010ff */
[----:B--2---:R-:W-:Y:S03]  /*5c10*/  F2FP.BF16.F32.PACK_AB R5, R167, R168 ;  /* 0x000000a8a705723e */ /* 0x004fe600000010ff */
[----:B------:R1:W-:Y:S01]  /*5c20*/  STS [R203+0x10400], R0 ;  /* 0x01040000cb007388 */ /* 0x0003e20000000800 */
[----:B----4-:R-:W-:Y:S05]  /*5c30*/  F2FP.BF16.F32.PACK_AB R4, R2, R3 ;  /* 0x000000030204723e */ /* 0x010fea00000010ff */
[----:B------:R2:W-:Y:S04]  /*5c40*/  STS [R203+0x10000], R4 ;  /* 0x01000004cb007388 */ /* 0x0005e80000000800 */
[----:B------:R4:W-:Y:S04]  /*5c50*/  STS [R202+0x10000], R6 ;  /* 0x01000006ca007388 */ /* 0x0009e80000000800 */
[----:B------:R3:W-:Y:S01]  /*5c60*/  STS [R202+0x10400], R5 ;  /* 0x01040005ca007388 */ /* 0x0007e20000000800 */
[----:B-1----:R-:W-:Y:S05]  /*5c70*/  F2FP.BF16.F32.PACK_AB R0, R187, R189 ;  /* 0x000000bdbb00723e */ /* 0x002fea00000010ff */
[----:B------:R1:W-:Y:S01]  /*5c80*/  STS [R203+0x12400], R0 ;  /* 0x01240000cb007388 */ /* 0x0003e20000000800 */
[----:B--2---:R-:W-:Y:S02]  /*5c90*/  F2FP.BF16.F32.PACK_AB R4, R181, R182 ;  /* 0x000000b6b504723e */ /* 0x004fe400000010ff */
[----:B----4-:R-:W-:Y:S03]  /*5ca0*/  F2FP.BF16.F32.PACK_AB R6, R183, R184 ;  /* 0x000000b8b706723e */ /* 0x010fe600000010ff */
[----:B------:R2:W-:Y:S01]  /*5cb0*/  STS [R203+0x12000], R4 ;  /* 0x01200004cb007388 */ /* 0x0005e20000000800 */
[----:B---3--:R-:W-:Y:S03]  /*5cc0*/  F2FP.BF16.F32.PACK_AB R5, R222, R223 ;  /* 0x000000dfde05723e */ /* 0x008fe600000010ff */
[----:B------:R3:W-:Y:S04]  /*5cd0*/  STS [R202+0x12000], R7 ;  /* 0x01200007ca007388 */ /* 0x0007e80000000800 */
[----:B------:R4:W-:Y:S04]  /*5ce0*/  STS [R202+0x12400], R6 ;  /* 0x01240006ca007388 */ /* 0x0009e80000000800 */
[----:B------:R4:W-:Y:S01]  /*5cf0*/  STS [R205+0x10000], R5 ;  /* 0x01000005cd007388 */ /* 0x0009e20000000800 */
[----:B-1----:R-:W-:Y:S02]  /*5d00*/  F2FP.BF16.F32.PACK_AB R0, R163, R217 ;  /* 0x000000d9a300723e */ /* 0x002fe400000010ff */
[----:B--2---:R-:W-:Y:S02]  /*5d10*/  F2FP.BF16.F32.PACK_AB R4, R113, R114 ;  /* 0x000000727104723e */ /* 0x004fe400000010ff */
[----:B---3--:R-:W-:Y:S03]  /*5d20*/  F2FP.BF16.F32.PACK_AB R7, R169, R170 ;  /* 0x000000aaa907723e */ /* 0x008fe600000010ff */
[----:B------:R1:W-:Y:S01]  /*5d30*/  STS [R205+0x10400], R4 ;  /* 0x01040004cd007388 */ /* 0x0003e20000000800 */
[----:B----4-:R-:W-:Y:S03]  /*5d40*/  F2FP.BF16.F32.PACK_AB R6, R172, R173 ;  /* 0x000000adac06723e */ /* 0x010fe600000010ff */
[----:B------:R2:W-:Y:S01]  /*5d50*/  STS [R204+0x10000], R0 ;  /* 0x01000000cc007388 */ /* 0x0005e20000000800 */
[----:B------:R-:W-:Y:S05]  /*5d60*/  F2FP.BF16.F32.PACK_AB R5, R108, R112 ;  /* 0x000000706c05723e */ /* 0x000fea00000010ff */
[----:B------:R-:W-:Y:S04]  /*5d70*/  STS [R204+0x10400], R5 ;  /* 0x01040005cc007388 */ /* 0x000fe80000000800 */
[----:B------:R-:W-:Y:S04]  /*5d80*/  STS [R205+0x12000], R7 ;  /* 0x01200007cd007388 */ /* 0x000fe80000000800 */
[----:B------:R-:W-:Y:S01]  /*5d90*/  STS [R205+0x12400], R6 ;  /* 0x01240006cd007388 */ /* 0x000fe20000000800 */
[----:B-1----:R-:W-:Y:S02]  /*5da0*/  F2FP.BF16.F32.PACK_AB R4, R115, R166 ;  /* 0x000000a67304723e */ /* 0x002fe400000010ff */
[----:B--2---:R-:W-:Y:S03]  /*5db0*/  F2FP.BF16.F32.PACK_AB R0, R162, R171 ;  /* 0x000000aba200723e */ /* 0x004fe600000010ff */
[----:B------:R-:W-:Y:S04]  /*5dc0*/  STS [R204+0x12000], R4 ;  /* 0x01200004cc007388 */ /* 0x000fe80000000800 */
        /* <DEDUP_REMOVED lines=36> */
[----:B------:R-:W-:Y:S01]  /*6010*/  FMUL.FTZ R5, R71, R5 ;  /* 0x0000000547057220 */ /* 0x000fe20000410000 */
[-C--:B------:R-:W-:Y:S05]  /*6020*/  HMMA.16816.F32.BF16 R44, R104, R142.reuse, R44 ;  /* 0x0000008e682c723c */ /* 0x080fea000004182c */
[C---:B------:R-:W-:Y:S01]  /*6030*/  FADD.FTZ R21, -R164.reuse, R21 ;  /* 0x00000015a4157221 */ /* 0x040fe20000010100 */
        /* <DEDUP_REMOVED lines=9> */
[----:B------:R-:W-:Y:S02]  /*60d0*/  FADD.FTZ R20, -R164, R48 ;  /* 0x00000030a4147221 */ /* 0x000fe40000010100 */
[----:B------:R-:W-:Y:S01]  /*60e0*/  FMUL.FTZ R101, R75, R4 ;  /* 0x000000044b657220 */ /* 0x000fe20000410000 */
[----:B------:R-:W-:Y:S01]  /*60f0*/  FMUL.FTZ R100, R70, R21 ;  /* 0x0000001546647220 */ /* 0x000fe20000410000 */
[----:B------:R1:W5:Y:S02]  /*6100*/  LDL.LU R75, [R1+0x7c] ;  /* 0x00007c00014b7983 */ /* 0x0003640000300800 */
[----:B------:R-:W-:Y:S01]  /*6110*/  FADD.FTZ R4, -R164, R16 ;  /* 0x00000010a4047221 */ /* 0x000fe20000010100 */
[----:B------:R-:W-:Y:S01]  /*6120*/  F2FP.BF16.F32.PACK_AB R0, R0, R101 ;  /* 0x000000650000723e */ /* 0x000fe200000010ff */
[----:B------:R1:W5:Y:S01]  /*6130*/  LDL.LU R74, [R1+0x78] ;  /* 0x00007800014a7983 */ /* 0x0003620000300800 */
[----:B------:R-:W-:Y:S01]  /*6140*/  FADD.FTZ R16, -R164, R17 ;  /* 0x00000011a4107221 */ /* 0x000fe20000010100 */
[----:B------:R-:W-:Y:S01]  /*6150*/  FMUL.FTZ R4, R73, R4 ;  /* 0x0000000449047220 */ /* 0x000fe20000410000 */
[----:B------:R-:W-:Y:S01]  /*6160*/  FMUL.FTZ R101, R69, R32 ;  /* 0x0000002045657220 */ /* 0x000fe20000410000 */
[----:B------:R1:W5:Y:S01]  /*6170*/  LDL.LU R73, [R1+0x74] ;  /* 0x0000740001497983 */ /* 0x0003620000300800 */
[----:B------:R-:W-:Y:S01]  /*6180*/  FMUL.FTZ R16, R72, R16 ;  /* 0x0000001048107220 */ /* 0x000fe20000410000 */
[C---:B------:R-:W-:Y:S01]  /*6190*/  FADD.FTZ R21, -R164.reuse, R33 ;  /* 0x00000021a4157221 */ /* 0x040fe20000010100 */
[----:B------:R-:W-:Y:S01]  /*61a0*/  FADD.FTZ R17, -R164, R36 ;  /* 0x00000024a4117221 */ /* 0x000fe20000010100 */
[----:B------:R1:W5:Y:S01]  /*61b0*/  LDL.LU R72, [R1+0x70] ;  /* 0x0000700001487983 */ /* 0x0003620000300800 */
[----:B------:R-:W-:Y:S01]  /*61c0*/  F2FP.BF16.F32.PACK_AB R100, R100, R5 ;  /* 0x000000056464723e */ /* 0x000fe200000010ff */
[----:B------:R-:W-:Y:S01]  /*61d0*/  FMUL.FTZ R21, R68, R21 ;  /* 0x0000001544157220 */ /* 0x000fe20000410000 */
[----:B------:R-:W-:Y:S01]  /*61e0*/  FMUL.FTZ R17, R3, R17 ;  /* 0x0000001103117220 */ /* 0x000fe20000410000 */
[----:B------:R1:W5:Y:S01]  /*61f0*/  LDL.LU R71, [R1+0x6c] ;  /* 0x00006c0001477983 */ /* 0x0003620000300800 */
[----:B------:R-:W-:Y:S01]  /*6200*/  F2FP.BF16.F32.PACK_AB R16, R16, R4 ;  /* 0x000000041010723e */ /* 0x000fe200000010ff */
[C---:B------:R-:W-:Y:S01]  /*6210*/  FADD.FTZ R36, -R164.reuse, R49 ;  /* 0x00000031a4247221 */ /* 0x040fe20000010100 */
[C---:B------:R-:W-:Y:S01]  /*6220*/  FADD.FTZ R4, -R164.reuse, R52 ;  /* 0x00000034a4047221 */ /* 0x040fe20000010100 */
[----:B------:R1:W5:Y:S01]  /*6230*/  LDL.LU R70, [R1+0x68] ;  /* 0x0000680001467983 */ /* 0x0003620000300800 */
[C---:B------:R-:W-:Y:S01]  /*6240*/  FADD.FTZ R33, -R164.reuse, R53 ;  /* 0x00000035a4217221 */ /* 0x040fe20000010100 */
[C---:B------:R-:W-:Y:S01]  /*6250*/  FADD.FTZ R5, -R164.reuse, R64 ;  /* 0x00000040a4057221 */ /* 0x040fe20000010100 */
[----:B------:R-:W-:Y:S01]  /*6260*/  FADD.FTZ R32, -R164, R65 ;  /* 0x00000041a4207221 */ /* 0x000fe20000010100 */
[----:B------:R1:W5:Y:S01]  /*6270*/  LDL.LU R69, [R1+0x64] ;  /* 0x0000640001457983 */ /* 0x0003620000300800 */
[----:B------:R-:W-:Y:S01]  /*6280*/  FMUL.FTZ R20, R237, R20 ;  /* 0x00000014ed147220 */ /* 0x000fe20000410000 */
[----:B------:R-:W-:Y:S01]  /*6290*/  FMUL.FTZ R36, R236, R36 ;  /* 0x00000024ec247220 */ /* 0x000fe20000410000 */
[----:B------:R-:W-:Y:S01]  /*62a0*/  FMUL.FTZ R4, R223, R4 ;  /* 0x00000004df047220 */ /* 0x000fe20000410000 */
[----:B------:R1:W5:Y:S01]  /*62b0*/  LDL.LU R68, [R1+0x60] ;  /* 0x0000600001447983 */ /* 0x0003620000300800 */
[----:B------:R-:W-:Y:S01]  /*62c0*/  FMUL.FTZ R33, R222, R33 ;  /* 0x00000021de217220 */ /* 0x000fe20000410000 */
[----:B------:R-:W-:Y:S01]  /*62d0*/  FMUL.FTZ R5, R217, R5 ;  /* 0x00000005d9057220 */ /* 0x000fe20000410000 */
[----:B------:R-:W-:Y:S01]  /*62e0*/  FMUL.FTZ R32, R163, R32 ;  /* 0x00000020a3207220 */ /* 0x000fe20000410000 */
[----:B------:R1:W5:Y:S01]  /*62f0*/  LDL.LU R3, [R1+0x5c] ;  /* 0x00005c0001037983 */ /* 0x0003620000300800 */
[----:B------:R-:W-:Y:S02]  /*6300*/  F2FP.BF16.F32.PACK_AB R48, R21, R101 ;  /* 0x000000651530723e */ /* 0x000fe400000010ff */
[----:B------:R-:W-:Y:S01]  /*6310*/  F2FP.BF16.F32.PACK_AB R37, R37, R17 ;  /* 0x000000112525723e */ /* 0x000fe200000010ff */
[----:B------:R1:W5:Y:S01]  /*6320*/  LDL.LU R2, [R1+0x58] ;  /* 0x0000580001027983 */ /* 0x0003620000300800 */
[----:B------:R-:W-:Y:S02]  /*6330*/  F2FP.BF16.F32.PACK_AB R36, R36, R20 ;  /* 0x000000142424723e */ /* 0x000fe400000010ff */
[----:B------:R-:W-:Y:S01]  /*6340*/  F2FP.BF16.F32.PACK_AB R33, R33, R4 ;  /* 0x000000042121723e */ /* 0x000fe200000010ff */
[----:B------:R1:W5:Y:S01]  /*6350*/  LDL.64 R102, [R1+0x10] ;  /* 0x0000100001667983 */ /* 0x0003620000100a00 */
[----:B------:R-:W-:Y:S01]  /*6360*/  F2FP.BF16.F32.PACK_AB R32, R32, R5 ;  /* 0x000000052020723e */ /* 0x000fe200000010ff */
[----:B------:R-:W-:Y:S06]  /*6370*/  @!P1 BRA `(.L_x_118) ;  /* 0x00000000008c9947 */ /* 0x000fec0003800000 */
[----:B------:R-:W2:Y:S01]  /*6380*/  LDL.LU R49, [R1+0xc] ;  /* 0x00000c0001317983 */ /* 0x000ea20000300800 */
[----:B------:R-:W3:Y:S01]  /*6390*/  LDC R20, c[0x0][0x240] ;  /* 0x00009000ff147b82 */ /* 0x000ee20000000800 */
[----:B-----5:R-:W-:Y:S01]  /*63a0*/  ISETP.GE.AND P2, PT, R102, UR36, PT ;  /* 0x0000002466007c0c */ /* 0x020fe2000bf46270 */
[----:B------:R-:W-:Y:S04]  /*63b0*/  ULOP3.LUT UR11, UR7, 0x1, URZ, 0xc0, !UPT ;  /* 0x00000001070b7892 */ /* 0x000fe8000f8ec03f */
[----:B------:R-:W-:Y:S04]  /*63c0*/  UISETP.NE.U32.AND UP0, UPT, UR11, 0x1, UPT ;  /* 0x000000010b00788c */ /* 0x000fe8000bf05070 */
[----:B------:R-:W-:Y:S04]  /*63d0*/  USEL UR11, UR61, 0x2000, !UP0 ;  /* 0x000020003d0b7887 */ /* 0x000fe8000c000000 */
[----:B------:R-:W4:Y:S02]  /*63e0*/  @!P2 LDC R17, c[0x0][0x244] ;  /* 0x00009100ff11ab82 */ /* 0x000f240000000800 */
[----:B------:R-:W-:Y:S01]  /*63f0*/  VIADD R165, R165, UR11 ;  /* 0x0000000ba5a57c36 */ /* 0x000fe20008000000 */
[----:B------:R-:W-:Y:S04]  /*6400*/  IADD3 R148, R148, UR11, RZ ;  /* 0x0000000b94947c10 */ /* 0x000fe8000fffe0ff */
[----:B------:R1:W-:Y:S04]  /*6410*/  @P2 STS [R165], RZ ;  /* 0x000000ffa5002388 */ /* 0x0003e80000000800 */
[----:B------:R1:W-:Y:S04]  /*6420*/  @P2 STS [R165+0x4], RZ ;  /* 0x000004ffa5002388 */ /* 0x0003e80000000800 */
[----:B------:R1:W-:Y:S04]  /*6430*/  @P2 STS [R165+0x8], RZ ;  /* 0x000008ffa5002388 */ /* 0x0003e80000000800 */
[----:B------:R1:W-:Y:S01]  /*6440*/  @P2 STS [R165+0xc], RZ ;  /* 0x00000cffa5002388 */ /* 0x0003e20000000800 */
[----:B--2---:R-:W-:Y:S02]  /*6450*/  VIADD R49, R49, UR11 ;  /* 0x0000000b31317c36 */ /* 0x004fe40008000000 */
[----:B---3--:R-:W-:Y:S03]  /*6460*/  IMAD.U32 R4, R20, -0x80, RZ ;  /* 0xffffff8014047824 */ /* 0x008fe600078e00ff */
[----:B------:R1:W-:Y:S02]  /*6470*/  STL [R1+0xc], R49 ;  /* 0x00000c3101007387 */ /* 0x0003e40000100800 */
        /* <DEDUP_REMOVED lines=9> */
[----:B----4-:R-:W-:Y:S03]  /*6510*/  @!P2 LEA.HI.X R5, R20, R221, R17, 0x7, P0 ;  /* 0x000000dd1405a211 */ /* 0x010fe600000f3c11 */
        /* <DEDUP_REMOVED lines=9> */
.L_x_118:
[----:B-1----:R-:W2:Y:S01]  /*65b0*/  LDL R49, [R1+0x38] ;  /* 0x0000380001317983 */ /* 0x002ea20000100800 */
[C---:B-----5:R-:W-:Y:S01]  /*65c0*/  FADD.FTZ R15, -R109.reuse, R15 ;  /* 0x0000000f6d0f7221 */ /* 0x060fe20000010100 */
[----:B------:R-:W-:Y:S01]  /*65d0*/  FADD.FTZ R25, -R110, R25 ;  /* 0x000000196e197221 */ /* 0x000fe20000010100 */
[----:B------:R-:W-:Y:S01]  /*65e0*/  FADD.FTZ R27, -R109, R27 ;  /* 0x0000001b6d1b7221 */ /* 0x000fe20000010100 */
[----:B------:R1:W-:Y:S01]  /*65f0*/  STS [R208+0x8000], R0 ;  /* 0x00800000d0007388 */ /* 0x0003e20000000800 */
[----:B------:R-:W-:Y:S01]  /*6600*/  FMUL.FTZ R6, R200, R6 ;  /* 0x00000006c8067220 */ /* 0x000fe20000410000 */
[----:B------:R-:W-:Y:S01]  /*6610*/  FMUL.FTZ R4, R198, R7 ;  /* 0x00000007c6047220 */ /* 0x000fe20000410000 */
[C---:B------:R-:W-:Y:S01]  /*6620*/  FADD.FTZ R19, -R111.reuse, R19 ;  /* 0x000000136f137221 */ /* 0x040fe20000010100 */
[----:B------:R-:W-:Y:S01]  /*6630*/  FADD.FTZ R18, -R111, R18 ;  /* 0x000000126f127221 */ /* 0x000fe20000010100 */
[C---:B------:R-:W-:Y:S01]  /*6640*/  FADD.FTZ R12, -R110.reuse, R12 ;  /* 0x0000000c6e0c7221 */ /* 0x040fe20000010100 */
[----:B------:R-:W-:Y:S01]  /*6650*/  FADD.FTZ R13, -R110, R13 ;  /* 0x0000000d6e0d7221 */ /* 0x000fe20000010100 */
[----:B------:R-:W-:Y:S01]  /*6660*/  F2FP.BF16.F32.PACK_AB R4, R4, R6 ;  /* 0x000000060404723e */ /* 0x000fe200000010ff */
[----:B------:R-:W-:Y:S01]  /*6670*/  FMUL.FTZ R18, R192, R18 ;  /* 0x00000012c0127220 */ /* 0x000fe20000410000 */
[----:B------:R-:W-:Y:S01]  /*6680*/  FMUL.FTZ R12, R210, R12 ;  /* 0x0000000cd20c7220 */ /* 0x000fe20000410000 */
[----:B------:R-:W-:Y:S01]  /*6690*/  FMUL.FTZ R13, R201, R13 ;  /* 0x0000000dc90d7220 */ /* 0x000fe20000410000 */
[C---:B------:R-:W-:Y:S01]  /*66a0*/  FADD.FTZ R14, -R109.reuse, R14 ;  /* 0x0000000e6d0e7221 */ /* 0x040fe20000010100 */
[----:B------:R3:W-:Y:S01]  /*66b0*/  STS [R208+0x8400], R4 ;  /* 0x00840004d0007388 */ /* 0x0007e20000000800 */
[C---:B------:R-:W-:Y:S01]  /*66c0*/  FADD.FTZ R8, -R110.reuse, R8 ;  /* 0x000000086e087221 */ /* 0x040fe20000010100 */
[----:B------:R-:W-:Y:S01]  /*66d0*/  FADD.FTZ R9, -R110, R9 ;  /* 0x000000096e097221 */ /* 0x000fe20000010100 */
[----:B------:R-:W-:Y:S01]  /*66e0*/  FADD.FTZ R10, -R109, R10 ;  /* 0x0000000a6d0a7221 */ /* 0x000fe20000010100 */
[----:B------:R-:W-:Y:S01]  /*66f0*/  STS [R207+0x8000], R16 ;  /* 0x00800010cf007388 */ /* 0x000fe20000000800 */
[----:B------:R-:W-:Y:S01]  /*6700*/  FMUL.FTZ R8, R212, R8 ;  /* 0x00000008d4087220 */ /* 0x000fe20000410000 */
[----:B------:R-:W-:Y:S01]  /*6710*/  FMUL.FTZ R9, R211, R9 ;  /* 0x00000009d3097220 */ /* 0x000fe20000410000 */
[----:B------:R-:W-:Y:S01]  /*6720*/  FMUL.FTZ R10, R216, R10 ;  /* 0x0000000ad80a7220 */ /* 0x000fe20000410000 */
[C---:B------:R-:W-:Y:S01]  /*6730*/  FADD.FTZ R22, -R111.reuse, R22 ;  /* 0x000000166f167221 */ /* 0x040fe20000010100 */
[C---:B------:R-:W-:Y:S01]  /*6740*/  FADD.FTZ R23, -R111.reuse, R23 ;  /* 0x000000176f177221 */ /* 0x040fe20000010100 */
[----:B------:R-:W-:Y:S01]  /*6750*/  FMUL.FTZ R14, R214, R14 ;  /* 0x0000000ed60e7220 */ /* 0x000fe20000410000 */
[----:B------:R-:W-:Y:S01]  /*6760*/  FADD.FTZ R34, -R111, R34 ;  /* 0x000000226f227221 */ /* 0x000fe20000010100 */
[----:B------:R-:W-:Y:S01]  /*6770*/  FMUL.FTZ R22, R186, R22 ;  /* 0x00000016ba167220 */ /* 0x000fe20000410000 */
[----:B-1----:R-:W-:Y:S01]  /*6780*/  FMUL.FTZ R0, R188, R19 ;  /* 0x00000013bc007220 */ /* 0x002fe20000410000 */
[----:B------:R-:W-:Y:S01]  /*6790*/  F2FP.BF16.F32.PACK_AB R19, R13, R12 ;  /* 0x0000000c0d13723e */ /* 0x000fe200000010ff */
[----:B------:R-:W-:Y:S01]  /*67a0*/  FADD.FTZ R12, -R110, R57 ;  /* 0x000000396e0c7221 */ /* 0x000fe20000010100 */
[----:B------:R-:W-:Y:S01]  /*67b0*/  FMUL.FTZ R23, R185, R23 ;  /* 0x00000017b9177220 */ /* 0x000fe20000410000 */
[----:B------:R-:W-:Y:S01]  /*67c0*/  FADD.FTZ R35, -R111, R35 ;  /* 0x000000236f237221 */ /* 0x000fe20000010100 */
[----:B------:R-:W-:Y:S01]  /*67d0*/  F2FP.BF16.F32.PACK_AB R0, R0, R18 ;  /* 0x000000120000723e */ /* 0x000fe200000010ff */
[----:B------:R-:W-:Y:S01]  /*67e0*/  FMUL.FTZ R18, R193, R25 ;  /* 0x00000019c1127220 */ /* 0x000fe20000410000 */
[----:B------:R-:W-:Y:S01]  /*67f0*/  FMUL.FTZ R12, R169, R12 ;  /* 0x0000000ca90c7220 */ /* 0x000fe20000410000 */
[----:B------:R-:W-:Y:S01]  /*6800*/  F2FP.BF16.F32.PACK_AB R23, R23, R22 ;  /* 0x000000161717723e */ /* 0x000fe200000010ff */
[----:B------:R-:W-:Y:S01]  /*6810*/  FMUL.FTZ R34, R177, R34 ;  /* 0x00000022b1227220 */ /* 0x000fe20000410000 */
[----:B------:R1:W-:Y:S01]  /*6820*/  STS [R207+0x8400], R0 ;  /* 0x00840000cf007388 */ /* 0x0003e20000000800 */
[C---:B------:R-:W-:Y:S01]  /*6830*/  FADD.FTZ R17, -R111.reuse, R54 ;  /* 0x000000366f117221 */ /* 0x040fe20000010100 */
[----:B---3--:R-:W-:Y:S01]  /*6840*/  FADD.FTZ R4, -R110, R56 ;  /* 0x000000386e047221 */ /* 0x008fe20000010100 */
[C---:B------:R-:W-:Y:S01]  /*6850*/  FADD.FTZ R7, -R111.reuse, R55 ;  /* 0x000000376f077221 */ /* 0x040fe20000010100 */
[C---:B------:R-:W-:Y:S01]  /*6860*/  FADD.FTZ R6, -R111.reuse, R66 ;  /* 0x000000426f067221 */ /* 0x040fe20000010100 */
[----:B------:R-:W-:Y:S01]  /*6870*/  FADD.FTZ R5, -R111, R67 ;  /* 0x000000436f057221 */ /* 0x000fe20000010100 */
[----:B------:R-:W-:Y:S01]  /*6880*/  FMUL.FTZ R4, R170, R4 ;  /* 0x00000004aa047220 */ /* 0x000fe20000410000 */
[----:B------:R-:W-:Y:S01]  /*6890*/  FMUL.FTZ R22, R176, R35 ;  /* 0x00000023b0167220 */ /* 0x000fe20000410000 */
[----:B------:R-:W-:Y:S01]  /*68a0*/  FADD.FTZ R24, -R110, R24 ;  /* 0x000000186e187221 */ /* 0x000fe20000010100 */
[C---:B------:R-:W-:Y:S01]  /*68b0*/  FADD.FTZ R26, -R109.reuse, R26 ;  /* 0x0000001a6d1a7221 */ /* 0x040fe20000010100 */
[----:B------:R-:W-:Y:S01]  /*68c0*/  FMUL.FTZ R17, R114, R17 ;  /* 0x0000001172117220 */ /* 0x000fe20000410000 */
[----:B------:R-:W-:Y:S01]  /*68d0*/  F2FP.BF16.F32.PACK_AB R12, R12, R4 ;  /* 0x000000040c0c723e */ /* 0x000fe200000010ff */
[----:B------:R-:W-:Y:S01]  /*68e0*/  FADD.FTZ R4, -R109, R11 ;  /* 0x0000000b6d047221 */ /* 0x000fe20000010100 */
[----:B------:R-:W-:Y:S01]  /*68f0*/  FMUL.FTZ R7, R113, R7 ;  /* 0x0000000771077220 */ /* 0x000fe20000410000 */
[----:B------:R-:W-:Y:S01]  /*6900*/  FMUL.FTZ R6, R112, R6 ;  /* 0x0000000670067220 */ /* 0x000fe20000410000 */
[----:B------:R-:W-:Y:S01]  /*6910*/  FMUL.FTZ R5, R108, R5 ;  /* 0x000000056c057220 */ /* 0x000fe20000410000 */
[----:B------:R-:W-:Y:S01]  /*6920*/  FMUL.FTZ R4, R215, R4 ;  /* 0x00000004d7047220 */ /* 0x000fe20000410000 */
[----:B------:R-:W-:Y:S01]  /*6930*/  FMUL.FTZ R24, R194, R24 ;  /* 0x00000018c2187220 */ /* 0x000fe20000410000 */
[----:B------:R-:W-:Y:S01]  /*6940*/  FMUL.FTZ R26, R199, R26 ;  /* 0x0000001ac71a7220 */ /* 0x000fe20000410000 */
[C---:B------:R-:W-:Y:S01]  /*6950*/  FADD.FTZ R28, -R110.reuse, R28 ;  /* 0x0000001c6e1c7221 */ /* 0x040fe20000010100 */
[----:B------:R-:W-:Y:S01]  /*6960*/  FADD.FTZ R29, -R110, R29 ;  /* 0x0000001d6e1d7221 */ /* 0x000fe20000010100 */
[----:B------:R-:W-:Y:S01]  /*6970*/  F2FP.BF16.F32.PACK_AB R10, R4, R10 ;  /* 0x0000000a040a723e */ /* 0x000fe200000010ff */
[----:B------:R-:W-:Y:S01]  /*6980*/  FADD.FTZ R30, -R109, R30 ;  /* 0x0000001e6d1e7221 */ /* 0x000fe20000010100 */
[----:B------:R-:W-:Y:S01]  /*6990*/  F2FP.BF16.F32.PACK_AB R22, R22, R34 ;  /* 0x000000221616723e */ /* 0x000fe200000010ff */
[----:B------:R-:W-:Y:S01]  /*69a0*/  FMUL.FTZ R28, R191, R28 ;  /* 0x0000001cbf1c7220 */ /* 0x000fe20000410000 */
        /* <DEDUP_REMOVED lines=11> */
[----:B------:R-:W-:Y:S01]  /*6a60*/  FMUL.FTZ R30, R196, R30 ;  /* 0x0000001ec41e7220 */ /* 0x000fe20000410000 */
[----:B------:R-:W-:Y:S01]  /*6a70*/  F2FP.BF16.F32.PACK_AB R8, R8, R26 ;  /* 0x0000001a0808723e */ /* 0x000fe200000010ff */
[----:B------:R-:W-:Y:S01]  /*6a80*/  STS [R207+0xa400], R9 ;  /* 0x00a40009cf007388 */ /* 0x000fe20000000800 */
[----:B------:R-:W-:Y:S01]  /*6a90*/  FADD.FTZ R31, -R109, R31 ;  /* 0x0000001f6d1f7221 */ /* 0x000fe20000010100 */
[----:B------:R-:W-:Y:S01]  /*6aa0*/  F2FP.BF16.F32.PACK_AB R17, R17, R28 ;  /* 0x0000001c1111723e */ /* 0x000fe200000010ff */
[C---:B------:R-:W-:Y:S01]  /*6ab0*/  FADD.FTZ R40, -R110.reuse, R40 ;  /* 0x000000286e287221 */ /* 0x040fe20000010100 */
[----:B------:R-:W-:Y:S01]  /*6ac0*/  STS [R209+0x8000], R100 ;  /* 0x00800064d1007388 */ /* 0x000fe20000000800 */
[----:B------:R-:W-:Y:S01]  /*6ad0*/  FMUL.FTZ R6, R195, R31 ;  /* 0x0000001fc3067220 */ /* 0x000fe20000410000 */
[----:B------:R-:W-:Y:S01]  /*6ae0*/  FADD.FTZ R41, -R110, R41 ;  /* 0x000000296e297221 */ /* 0x000fe20000010100 */
        /* <DEDUP_REMOVED lines=12> */
[----:B------:R-:W-:Y:S01]  /*6bb0*/  FADD.FTZ R42, -R109, R42 ;  /* 0x0000002a6d2a7221 */ /* 0x000fe20000010100 */
[----:B------:R-:W-:Y:S01]  /*6bc0*/  STS [R209+0xa000], R18 ;  /* 0x00a00012d1007388 */ /* 0x000fe20000000800 */
[----:B------:R-:W-:Y:S01]  /*6bd0*/  FMUL.FTZ R50, R168, R50 ;  /* 0x00000032a8327220 */ /* 0x000fe20000410000 */
[----:B------:R-:W-:Y:S01]  /*6be0*/  FMUL.FTZ R51, R167, R51 ;  /* 0x00000033a7337220 */ /* 0x000fe20000410000 */
[----:B------:R-:W-:Y:S01]  /*6bf0*/  FADD.FTZ R43, -R109, R43 ;  /* 0x0000002b6d2b7221 */ /* 0x000fe20000010100 */
        /* <DEDUP_REMOVED lines=8> */
[----:B------:R-:W-:Y:S01]  /*6c80*/  STS [R206+0xa400], R6 ;  /* 0x00a40006ce007388 */ /* 0x000fe20000000800 */
[----:B------:R-:W-:Y:S01]  /*6c90*/  FADD.FTZ R47, -R109, R47 ;  /* 0x0000002f6d2f7221 */ /* 0x000fe20000010100 */
[----:B------:R-:W-:Y:S01]  /*6ca0*/  F2FP.BF16.F32.PACK_AB R50, R51, R50 ;  /* 0x000000323332723e */ /* 0x000fe200000010ff */
[----:B------:R-:W-:Y:S01]  /*6cb0*/  FMUL.FTZ R44, R179, R44 ;  /* 0x0000002cb32c7220 */ /* 0x000fe20000410000 */
[----:B------:R-:W-:Y:S01]  /*6cc0*/  STS [R203+0x8000], R37 ;  /* 0x00800025cb007388 */ /* 0x000fe20000000800 */
[----:B------:R-:W-:Y:S01]  /*6cd0*/  FMUL.FTZ R13, R178, R45 ;  /* 0x0000002db20d7220 */ /* 0x000fe20000410000 */
[----:B------:R-:W-:Y:S01]  /*6ce0*/  FMUL.FTZ R46, R184, R46 ;  /* 0x0000002eb82e7220 */ /* 0x000fe20000410000 */
[----:B------:R-:W-:Y:S01]  /*6cf0*/  FMUL.FTZ R4, R183, R47 ;  /* 0x0000002fb7047220 */ /* 0x000fe20000410000 */
[----:B------:R-:W-:Y:S01]  /*6d00*/  STS [R203+0x8400], R38 ;  /* 0x00840026cb007388 */ /* 0x000fe20000000800 */
[----:B------:R-:W-:Y:S01]  /*6d10*/  F2FP.BF16.F32.PACK_AB R16, R16, R40 ;  /* 0x000000281010723e */ /* 0x000fe200000010ff */
[----:B------:R-:W-:Y:S01]  /*6d20*/  FADD.FTZ R58, -R109, R58 ;  /* 0x0000003a6d3a7221 */ /* 0x000fe20000010100 */
        /* <DEDUP_REMOVED lines=24> */
[----:B------:R-:W-:Y:S02]  /*6eb0*/  MOV R52, R225 ;  /* 0x000000e100347202 */ /* 0x000fe40000000f00 */
[----:B------:R-:W-:Y:S01]  /*6ec0*/  MOV R53, R224 ;  /* 0x000000e000357202 */ /* 0x000fe20000000f00 */
[----:B------:R-:W-:Y:S04]  /*6ed0*/  STS [R205+0x8400], R21 ;  /* 0x00840015cd007388 */ /* 0x000fe80000000800 */
        /* <DEDUP_REMOVED lines=10> */
[----:B------:R-:W3:Y:S04]  /*6f80*/  LDSM.16.MT88.4 R12, [R2+0x14000] ;  /* 0x01400000020c783b */ /* 0x000ee80000004200 */
[----:B------:R-:W-:Y:S04]  /*6f90*/  LDSM.16.MT88.4 R16, [R2+0x10800] ;  /* 0x010800000210783b */ /* 0x000fe80000004200 */
[----:B------:R-:W4:Y:S04]  /*6fa0*/  LDSM.16.MT88.4 R20, [R0+0x4400] ;  /* 0x004400000014783b */ /* 0x000f280000004200 */
[----:B------:R-:W4:Y:S01]  /*6fb0*/  LDSM.16.MT88.4 R24, [R2+0x14800] ;  /* 0x014800000218783b */ /* 0x000f220000004200 */
[-C--:B-1----:R-:W-:Y:S06]  /*6fc0*/  HMMA.16816.F32.BF16 R68, R4, R8.reuse, R68 ;  /* 0x000000080444723c */ /* 0x082fec0000041844 */
[C---:B---3--:R-:W-:Y:S06]  /*6fd0*/  HMMA.16816.F32.BF16 R72, R12.reuse, R8, R72 ;  /* 0x000000080c48723c */ /* 0x048fec0000041848 */
[-C--:B------:R-:W-:Y:S01]  /*6fe0*/  HMMA.16816.F32.BF16 R76, R12, R10.reuse, R76 ;  /* 0x0000000a0c4c723c */ /* 0x080fe2000004184c */
[----:B------:R-:W-:Y:S05]  /*6ff0*/  LDSM.16.MT88.4 R12, [R2+0x15000] ;  /* 0x01500000020c783b */ /* 0x000fea0000004200 */
[----:B------:R-:W-:Y:S01]  /*7000*/  HMMA.16816.F32.BF16 R80, R4, R10, R80 ;  /* 0x0000000a0450723c */ /* 0x000fe20000041850 */
[----:B------:R-:W-:Y:S04]  /*7010*/  LDSM.16.MT88.4 R4, [R2+0x11000] ;  /* 0x011000000204783b */ /* 0x000fe80000004200 */
[----:B------:R-:W1:Y:S01]  /*7020*/  LDSM.16.MT88.4 R8, [R0+0x4800] ;  /* 0x004800000008783b */ /* 0x000e620000004200 */
[-C--:B----4-:R-:W-:Y:S06]  /*7030*/  HMMA.16816.F32.BF16 R68, R16, R20.reuse, R68 ;  /* 0x000000141044723c */ /* 0x090fec0000041844 */
[C---:B------:R-:W-:Y:S06]  /*7040*/  HMMA.16816.F32.BF16 R72, R24.reuse, R20, R72 ;  /* 0x000000141848723c */ /* 0x040fec0000041848 */
[-C--:B------:R-:W-:Y:S01]  /*7050*/  HMMA.16816.F32.BF16 R76, R24, R22.reuse, R76 ;  /* 0x00000016184c723c */ /* 0x080fe2000004184c */
[----:B------:R-:W-:Y:S05]  /*7060*/  LDSM.16.MT88.4 R24, [R2+0x15800] ;  /* 0x015800000218783b */ /* 0x000fea0000004200 */
[----:B------:R-:W-:Y:S01]  /*7070*/  HMMA.16816.F32.BF16 R80, R16, R22, R80 ;  /* 0x000000161050723c */ /* 0x000fe20000041850 */
[----:B------:R-:W-:Y:S04]  /*7080*/  LDSM.16.MT88.4 R16, [R2+0x11800] ;  /* 0x011800000210783b */ /* 0x000fe80000004200 */
[----:B------:R-:W3:Y:S01]  /*7090*/  LDSM.16.MT88.4 R20, [R0+0x4c00] ;  /* 0x004c00000014783b */ /* 0x000ee20000004200 */
[----:B--2---:R-:W-:Y:S01]  /*70a0*/  LEA R59, R49, UR4, 0x1 ;  /* 0x00000004313b7c11 */ /* 0x004fe2000f8e08ff */
[-C--:B-1----:R-:W-:Y:S06]  /*70b0*/  HMMA.16816.F32.BF16 R68, R4, R8.reuse, R68 ;  /* 0x000000080444723c */ /* 0x082fec0000041844 */
[C---:B------:R-:W-:Y:S06]  /*70c0*/  HMMA.16816.F32.BF16 R72, R12.reuse, R8, R72 ;  /* 0x000000080c48723c */ /* 0x040fec0000041848 */
[-C--:B------:R-:W-:Y:S01]  /*70d0*/  HMMA.16816.F32.BF16 R76, R12, R10.reuse, R76 ;  /* 0x0000000a0c4c723c */ /* 0x080fe2000004184c */
[----:B------:R-:W-:Y:S05]  /*70e0*/  LDSM.16.MT88.4 R12, [R2+0x16000] ;  /* 0x01600000020c783b */ /* 0x000fea0000004200 */
[----:B------:R-:W-:Y:S01]  /*70f0*/  HMMA.16816.F32.BF16 R80, R4, R10, R80 ;  /* 0x0000000a0450723c */ /* 0x000fe20000041850 */
[----:B------:R-:W-:Y:S04]  /*7100*/  LDSM.16.MT88.4 R4, [R2+0x12000] ;  /* 0x012000000204783b */ /* 0x000fe80000004200 */
[----:B------:R-:W1:Y:S01]  /*7110*/  LDSM.16.MT88.4 R8, [R0+0x5000] ;  /* 0x005000000008783b */ /* 0x000e620000004200 */
[-C--:B---3--:R-:W-:Y:S06]  /*7120*/  HMMA.16816.F32.BF16 R68, R16, R20.reuse, R68 ;  /* 0x000000141044723c */ /* 0x088fec0000041844 */
        /* <DEDUP_REMOVED lines=56> */
.L_x_119:
[----:B------:R-:W3:Y:S01]  /*74b0*/  LDL R60, [R1+0x28] ;  /* 0x00002800013c7983 */ /* 0x000ee20000100800 */
[----:B------:R-:W-:Y:S02]  /*74c0*/  ULOP3.LUT UR11, UR7, 0x1, URZ, 0xc0, !UPT ;  /* 0x00000001070b7892 */ /* 0x000fe4000f8ec03f */
[----:B------:R-:W-:Y:S01]  /*74d0*/  UISETP.GT.AND UP2, UPT, UR7, UR17, UPT ;  /* 0x000000110700728c */ /* 0x000fe2000bf44270 */
[----:B------:R-:W4:Y:S01]  /*74e0*/  LDL R58, [R1+0x3c] ;  /* 0x00003c00013a7983 */ /* 0x000f220000100800 */
[----:B------:R-:W-:Y:S02]  /*74f0*/  UISETP.NE.U32.AND UP0, UPT, UR11, 0x1, UPT ;  /* 0x000000010b00788c */ /* 0x000fe4000bf05070 */
[----:B------:R-:W-:Y:S01]  /*7500*/  UIADD3 UR7, UR7, -0x1, URZ ;  /* 0xffffffff07077890 */ /* 0x000fe2000fffe03f */
[----:B------:R-:W5:Y:S04]  /*7510*/  LDL R57, [R1+0x20] ;  /* 0x0000200001397983 */ /* 0x000f680000100800 */
[----:B------:R-:W5:Y:S04]  /*7520*/  LDL R56, [R1+0x24] ;  /* 0x0000240001387983 */ /* 0x000f680000100800 */
[----:B------:R-:W5:Y:S04]  /*7530*/  LDL R55, [R1+0x18] ;  /* 0x0000180001377983 */ /* 0x000f680000100800 */
[----:B------:R-:W5:Y:S04]  /*7540*/  LDL R54, [R1+0x1c] ;  /* 0x00001c0001367983 */ /* 0x000f680000100800 */
[----:B------:R-:W-:Y:S04]  /*7550*/  LDSM.16.M88.4 R16, [R151] ;  /* 0x000000009710783b */ /* 0x000fe80000000200 */
[----:B------:R-:W2:Y:S04]  /*7560*/  LDSM.16.MT88.4 R20, [R0+0x6000] ;  /* 0x006000000014783b */ /* 0x000ea80000004200 */
[----:B------:R-:W1:Y:S04]  /*7570*/  LDSM.16.M88.4 R12, [R151+0x2000] ;  /* 0x00200000970c783b */ /* 0x000e680000000200 */
[----:B------:R-:W-:Y:S04]  /*7580*/  LDSM.16.M88.4 R24, [R157] ;  /* 0x000000009d18783b */ /* 0x000fe80000000200 */
[----:B------:R-:W1:Y:S04]  /*7590*/  LDSM.16.MT88.4 R28, [R0+0x6400] ;  /* 0x00640000001c783b */ /* 0x000e680000004200 */
[----:B------:R-:W1:Y:S04]  /*75a0*/  LDSM.16.M88.4 R32, [R160] ;  /* 0x00000000a020783b */ /* 0x000e680000000200 */
[----:B------:R-:W-:Y:S04]  /*75b0*/  LDSM.16.M88.4 R36, [R153] ;  /* 0x000000009924783b */ /* 0x000fe80000000200 */
[----:B------:R-:W1:Y:S04]  /*75c0*/  LDSM.16.MT88.4 R40, [R0+0x6800] ;  /* 0x006800000028783b */ /* 0x000e680000004200 */
[----:B------:R-:W1:Y:S04]  /*75d0*/  LDSM.16.M88.4 R44, [R153+0x2000] ;  /* 0x00200000992c783b */ /* 0x000e680000000200 */
[----:B------:R-:W-:Y:S01]  /*75e0*/  LDSM.16.MT88.4 R48, [R0+0x6c00] ;  /* 0x006c00000030783b */ /* 0x000fe20000004200 */
[-C--:B--2---:R-:W-:Y:S06]  /*75f0*/  HMMA.16816.F32.BF16 R4, R16, R20.reuse, RZ ;  /* 0x000000141004723c */ /* 0x084fec00000418ff */
[C---:B-1----:R-:W-:Y:S06]  /*7600*/  HMMA.16816.F32.BF16 R8, R12.reuse, R20, RZ ;  /* 0x000000140c08723c */ /* 0x042fec00000418ff */
[-C--:B------:R-:W-:Y:S06]  /*7610*/  HMMA.16816.F32.BF16 R12, R12, R22.reuse, RZ ;  /* 0x000000160c0c723c */ /* 0x080fec00000418ff */
[----:B------:R-:W-:Y:S01]  /*7620*/  HMMA.16816.F32.BF16 R16, R16, R22, RZ ;  /* 0x000000161010723c */ /* 0x000fe200000418ff */
[----:B------:R-:W1:Y:S05]  /*7630*/  LDSM.16.M88.4 R20, [R152] ;  /* 0x000000009814783b */ /* 0x000e6a0000000200 */
[-C--:B------:R-:W-:Y:S06]  /*7640*/  HMMA.16816.F32.BF16 R4, R24, R28.reuse, R4 ;  /* 0x0000001c1804723c */ /* 0x080fec0000041804 */
[C---:B------:R-:W-:Y:S06]  /*7650*/  HMMA.16816.F32.BF16 R8, R32.reuse, R28, R8 ;  /* 0x0000001c2008723c */ /* 0x040fec0000041808 */
[-C--:B------:R-:W-:Y:S01]  /*7660*/  HMMA.16816.F32.BF16 R12, R32, R30.reuse, R12 ;  /* 0x0000001e200c723c */ /* 0x080fe2000004180c */
[----:B------:R-:W2:Y:S05]  /*7670*/  LDSM.16.M88.4 R32, [R152+0x2000] ;  /* 0x002000009820783b */ /* 0x000eaa0000000200 */
[----:B------:R-:W-:Y:S01]  /*7680*/  HMMA.16816.F32.BF16 R16, R24, R30, R16 ;  /* 0x0000001e1810723c */ /* 0x000fe20000041810 */
[----:B------:R-:W-:Y:S04]  /*7690*/  LDSM.16.M88.4 R24, [R151+0x4000] ;  /* 0x004000009718783b */ /* 0x000fe80000000200 */
[----:B------:R-:W2:Y:S01]  /*76a0*/  LDSM.16.MT88.4 R28, [R0+0x7000] ;  /* 0x00700000001c783b */ /* 0x000ea20000004200 */
[-C--:B------:R-:W-:Y:S06]  /*76b0*/  HMMA.16816.F32.BF16 R4, R36, R40.reuse, R4 ;  /* 0x000000282404723c */ /* 0x080fec0000041804 */
[C---:B------:R-:W-:Y:S06]  /*76c0*/  HMMA.16816.F32.BF16 R8, R44.reuse, R40, R8 ;  /* 0x000000282c08723c */ /* 0x040fec0000041808 */
[-C--:B------:R-:W-:Y:S01]  /*76d0*/  HMMA.16816.F32.BF16 R12, R44, R42.reuse, R12 ;  /* 0x0000002a2c0c723c */ /* 0x080fe2000004180c */
[----:B------:R-:W2:Y:S05]  /*76e0*/  LDSM.16.M88.4 R44, [R151+0x6000] ;  /* 0x00600000972c783b */ /* 0x000eaa0000000200 */
[----:B------:R-:W-:Y:S01]  /*76f0*/  HMMA.16816.F32.BF16 R16, R36, R42, R16 ;  /* 0x0000002a2410723c */ /* 0x000fe20000041810 */
[----:B------:R-:W-:Y:S04]  /*7700*/  LDSM.16.M88.4 R36, [R159] ;  /* 0x000000009f24783b */ /* 0x000fe80000000200 */
[----:B------:R-:W2:Y:S01]  /*7710*/  LDSM.16.MT88.4 R40, [R0+0x7400] ;  /* 0x007400000028783b */ /* 0x000ea20000004200 */
[-C--:B-1----:R-:W-:Y:S06]  /*7720*/  HMMA.16816.F32.BF16 R4, R20, R48.reuse, R4 ;  /* 0x000000301404723c */ /* 0x082fec0000041804 */
[C---:B--2---:R-:W-:Y:S06]  /*7730*/  HMMA.16816.F32.BF16 R8, R32.reuse, R48, R8 ;  /* 0x000000302008723c */ /* 0x044fec0000041808 */
[-C--:B------:R-:W-:Y:S01]  /*7740*/  HMMA.16816.F32.BF16 R12, R32, R50.reuse, R12 ;  /* 0x00000032200c723c */ /* 0x080fe2000004180c */
[----:B------:R-:W1:Y:S05]  /*7750*/  LDSM.16.M88.4 R32, [R158] ;  /* 0x000000009e20783b */ /* 0x000e6a0000000200 */
        /* <DEDUP_REMOVED lines=8> */
[----:B------:R2:W-:Y:S04]  /*77e0*/  LDSM.16.MT88.4 R28, [R0+0x7c00] ;  /* 0x007c0000001c783b */ /* 0x0005e80000004200 */
[----:B------:R-:W2:Y:S01]  /*77f0*/  LDSM.16.M88.4 R24, [R152+0x4000] ;  /* 0x004000009818783b */ /* 0x000ea20000000200 */
[-C--:B------:R-:W-:Y:S06]  /*7800*/  HMMA.16816.F32.BF16 R4, R36, R40.reuse, R4 ;  /* 0x000000282404723c */ /* 0x080fec0000041804 */
[C---:B-1----:R-:W-:Y:S06]  /*7810*/  HMMA.16816.F32.BF16 R8, R32.reuse, R40, R8 ;  /* 0x000000282008723c */ /* 0x042fec0000041808 */
[-C--:B------:R-:W-:Y:S01]  /*7820*/  HMMA.16816.F32.BF16 R12, R32, R42.reuse, R12 ;  /* 0x0000002a200c723c */ /* 0x080fe2000004180c */
[----:B------:R-:W1:Y:S01]  /*7830*/  LDSM.16.M88.4 R32, [R152+0x6000] ;  /* 0x006000009820783b */ /* 0x000e620000000200 */
[----:B------:R-:W-:Y:S04]  /*7840*/  IMAD.U32 R40, RZ, RZ, UR28 ;  /* 0x0000001cff287e24 */ /* 0x000fe8000f8e00ff */
[----:B------:R-:W-:Y:S01]  /*7850*/  HMMA.16816.F32.BF16 R16, R36, R42, R16 ;  /* 0x0000002a2410723c */ /* 0x000fe20000041810 */
[----:B--2---:R-:W-:Y:S05]  /*7860*/  IMAD.U32 R0, RZ, RZ, UR18 ;  /* 0x00000012ff007e24 */ /* 0x004fea000f8e00ff */
[-C--:B------:R-:W-:Y:S01]  /*7870*/  HMMA.16816.F32.BF16 R4, R20, R48.reuse, R4 ;  /* 0x000000301404723c */ /* 0x080fe20000041804 */
[----:B------:R-:W-:Y:S04]  /*7880*/  IMAD.U32 R42, RZ, RZ, UR29 ;  /* 0x0000001dff2a7e24 */ /* 0x000fe8000f8e00ff */
[----:B------:R-:W-:Y:S01]  /*7890*/  IMAD.U32 R38, RZ, RZ, UR27 ;  /* 0x0000001bff267e24 */ /* 0x000fe2000f8e00ff */
[C---:B------:R-:W-:Y:S01]  /*78a0*/  HMMA.16816.F32.BF16 R8, R44.reuse, R48, R8 ;  /* 0x000000302c08723c */ /* 0x040fe20000041808 */
        /* <DEDUP_REMOVED lines=8> */
[----:B------:R-:W-:Y:S01]  /*7930*/  IMAD.U32 R50, RZ, RZ, UR33 ;  /* 0x00000021ff327e24 */ /* 0x000fe2000f8e00ff */
[C---:B-1----:R-:W-:Y:S01]  /*7940*/  HMMA.16816.F32.BF16 R8, R32.reuse, R28, R8 ;  /* 0x0000001c2008723c */ /* 0x042fe20000041808 */
[----:B------:R-:W-:Y:S04]  /*7950*/  IMAD.U32 R22, RZ, RZ, UR32 ;  /* 0x00000020ff167e24 */ /* 0x000fe8000f8e00ff */
[----:B------:R-:W-:Y:S01]  /*7960*/  LEA R225, P0, R21, R52, 0x2 ;  /* 0x0000003415e17211 */ /* 0x000fe200078010ff */
[-C--:B------:R-:W-:Y:S01]  /*7970*/  HMMA.16816.F32.BF16 R12, R32, R30.reuse, R12 ;  /* 0x0000001e200c723c */ /* 0x080fe2000004180c */
[----:B------:R-:W-:Y:S01]  /*7980*/  MOV R28, UR22 ;  /* 0x00000016001c7c02 */ /* 0x000fe20008000f00 */
[----:B------:R-:W-:Y:S03]  /*7990*/  IMAD.U32 R23, RZ, RZ, UR31 ;  /* 0x0000001fff177e24 */ /* 0x000fe6000f8e00ff */
[----:B------:R-:W-:Y:S01]  /*79a0*/  LEA.HI.X.SX32 R224, R0, R53, 0x2, P0 ;  /* 0x0000003500e07211 */ /* 0x000fe200000f16ff */
[----:B------:R-:W-:Y:S01]  /*79b0*/  HMMA.16816.F32.BF16 R16, R24, R30, R16 ;  /* 0x0000001e1810723c */ /* 0x000fe20000041810 */
[----:B------:R-:W-:Y:S04]  /*79c0*/  IMAD.U32 R0, RZ, RZ, UR33 ;  /* 0x00000021ff007e24 */ /* 0x000fe8000f8e00ff */
[----:B------:R-:W-:Y:S02]  /*79d0*/  IMAD.U32 R34, RZ, RZ, UR25 ;  /* 0x00000019ff227e24 */ /* 0x000fe4000f8e00ff */
[----:B------:R-:W-:Y:S04]  /*79e0*/  IMAD.U32 R24, RZ, RZ, UR30 ;  /* 0x0000001eff187e24 */ /* 0x000fe8000f8e00ff */
        /* <DEDUP_REMOVED lines=10> */
[----:B------:R-:W-:Y:S01]  /*7a90*/  IMAD.U32 R52, RZ, RZ, UR19 ;  /* 0x00000013ff347e24 */ /* 0x000fe2000f8e00ff */
[----:B---3--:R-:W-:Y:S01]  /*7aa0*/  @P1 IADD3 R20, P2, R60, UR13, RZ ;  /* 0x0000000d3c141c10 */ /* 0x008fe2000ff5e0ff */
[----:B------:R-:W-:Y:S03]  /*7ab0*/  @UP3 UIADD3 UR13, UP1, UR13, -0x200, URZ ;  /* 0xfffffe000d0d3890 */ /* 0x000fe6000ff3e03f */
[----:B----4-:R-:W-:Y:S01]  /*7ac0*/  @P1 IADD3.X R21, R58, UR12, RZ, P2, !PT ;  /* 0x0000000c3a151c10 */ /* 0x010fe200097fe4ff */
[----:B------:R-:W-:Y:S01]  /*7ad0*/  IMAD.U32 R58, RZ, RZ, UR25 ;  /* 0x00000019ff3a7e24 */ /* 0x000fe2000f8e00ff */
[----:B------:R-:W-:Y:S03]  /*7ae0*/  @UP3 UIADD3.X UR12, UR12, -0x1, URZ, UP1, !UPT ;  /* 0xffffffff0c0c3890 */ /* 0x000fe60008ffe43f */
[----:B-----5:R-:W2:Y:S04]  /*7af0*/  @P1 LDG.E R57, desc[UR8][R20.64] ;  /* 0x0000000814391981 */ /* 0x020ea8000c1e1900 */
[----:B------:R-:W3:Y:S04]  /*7b00*/  @P1 LDG.E R56, desc[UR8][R20.64+0x20] ;  /* 0x0000200814381981 */ /* 0x000ee8000c1e1900 */
[----:B------:R-:W4:Y:S04]  /*7b10*/  @P1 LDG.E R55, desc[UR8][R20.64+0x100] ;  /* 0x0001000814371981 */ /* 0x000f28000c1e1900 */
[----:B------:R1:W5:Y:S02]  /*7b20*/  @P1 LDG.E R54, desc[UR8][R20.64+0x120] ;  /* 0x0001200814361981 */ /* 0x000364000c1e1900 */
        /* <DEDUP_REMOVED lines=19> */
[-C--:B------:R-:W-:Y:S02]  /*7c60*/  LEA.HI.X.SX32 R41, R27, R21.reuse, 0x2, P2 ;  /* 0x000000151b297211 */ /* 0x080fe400010f16ff */
[-C--:B------:R-:W-:Y:S01]  /*7c70*/  LEA R36, P0, R36, R20.reuse, 0x2 ;  /* 0x0000001424247211 */ /* 0x080fe200078010ff */
[----:B------:R-:W-:Y:S01]  /*7c80*/  REDG.E.ADD.F32.FTZ.RN.STRONG.GPU desc[UR8][R42.64], R9 ;  /* 0x000000092a0079a6 */ /* 0x000fe2000c10f388 */
[-C--:B------:R-:W-:Y:S02]  /*7c90*/  LEA R34, P6, R34, R20.reuse, 0x2 ;  /* 0x0000001422227211 */ /* 0x080fe400078c10ff */
[-C--:B------:R-:W-:Y:S01]  /*7ca0*/  LEA.HI.X.SX32 R37, R35, R21.reuse, 0x2, P0 ;  /* 0x0000001523257211 */ /* 0x080fe200000f16ff */
[----:B------:R-:W-:Y:S01]  /*7cb0*/  REDG.E.ADD.F32.FTZ.RN.STRONG.GPU desc[UR8][R40.64], R10 ;  /* 0x0000000a280079a6 */ /* 0x000fe2000c10f388 */
[-C--:B------:R-:W-:Y:S02]  /*7cc0*/  LEA R32, P5, R32, R20.reuse, 0x2 ;  /* 0x0000001420207211 */ /* 0x080fe400078a10ff */
[-C--:B------:R-:W-:Y:S01]  /*7cd0*/  LEA.HI.X.SX32 R35, R58, R21.reuse, 0x2, P6 ;  /* 0x000000153a237211 */ /* 0x080fe200030f16ff */
[----:B------:R-:W-:Y:S01]  /*7ce0*/  LDSM.16.MT88.4 R4, [R2+0x8000] ;  /* 0x008000000204783b */ /* 0x000fe20000004200 */
[-C--:B------:R-:W-:Y:S02]  /*7cf0*/  LEA R22, P0, R33, R20.reuse, 0x2 ;  /* 0x0000001421167211 */ /* 0x080fe400078010ff */
[-C--:B------:R-:W-:Y:S02]  /*7d00*/  LEA R30, P4, R30, R20.reuse, 0x2 ;  /* 0x000000141e1e7211 */ /* 0x080fe400078810ff */
[-C--:B------:R-:W-:Y:S02]  /*7d10*/  LEA R28, P3, R28, R20.reuse, 0x2 ;  /* 0x000000141c1c7211 */ /* 0x080fe400078610ff */
[-C--:B------:R-:W-:Y:S02]  /*7d20*/  LEA R26, P2, R26, R20.reuse, 0x2 ;  /* 0x000000141a1a7211 */ /* 0x080fe400078410ff */
[-C--:B------:R-:W-:Y:S02]  /*7d30*/  LEA.HI.X.SX32 R23, R52, R21.reuse, 0x2, P0 ;  /* 0x0000001534177211 */ /* 0x080fe400000f16ff */
[----:B------:R-:W-:Y:S01]  /*7d40*/  PLOP3.LUT P0, PT, PT, PT, UP2, 0x80, 0x0 ;  /* 0x000000000000781c */ /* 0x000fe20003f0f028 */
[----:B--2---:R1:W-:Y:S04]  /*7d50*/  @P1 STL [R1+0x20], R57 ;  /* 0x0000203901001387 */ /* 0x0043e80000100800 */
[----:B---3--:R2:W-:Y:S04]  /*7d60*/  @P1 STL [R1+0x24], R56 ;  /* 0x0000243801001387 */ /* 0x0085e80000100800 */
[----:B----4-:R3:W-:Y:S04]  /*7d70*/  @P1 STL [R1+0x18], R55 ;  /* 0x0000183701001387 */ /* 0x0107e80000100800 */
[----:B-----5:R4:W-:Y:S01]  /*7d80*/  @P1 STL [R1+0x1c], R54 ;  /* 0x00001c3601001387 */ /* 0x0209e20000100800 */
[-C--:B------:R-:W-:Y:S04]  /*7d90*/  LEA R38, P1, R38, R20.reuse, 0x2 ;  /* 0x0000001426267211 */ /* 0x080fe800078210ff */
[-C--:B------:R-:W-:Y:S02]  /*7da0*/  LEA.HI.X.SX32 R39, R31, R21.reuse, 0x2, P1 ;  /* 0x000000151f277211 */ /* 0x080fe400008f16ff */
[----:B------:R-:W-:Y:S03]  /*7db0*/  LEA R24, P1, R29, R20, 0x2 ;  /* 0x000000141d187211 */ /* 0x000fe600078210ff */
[----:B------:R-:W-:Y:S01]  /*7dc0*/  REDG.E.ADD.F32.FTZ.RN.STRONG.GPU desc[UR8][R38.64], R11 ;  /* 0x0000000b260079a6 */ /* 0x000fe2000c10f388 */
[-C--:B------:R-:W-:Y:S01]  /*7dd0*/  LEA.HI.X.SX32 R25, R53, R21.reuse, 0x2, P1 ;  /* 0x0000001535197211 */ /* 0x080fe200008f16ff */
[----:B-1----:R-:W-:Y:S02]  /*7de0*/  IMAD.U32 R57, RZ, RZ, UR24 ;  /* 0x00000018ff397e24 */ /* 0x002fe4000f8e00ff */
[----:B------:R-:W-:Y:S01]  /*7df0*/  REDG.E.ADD.F32.FTZ.RN.STRONG.GPU desc[UR8][R36.64], R16 ;  /* 0x00000010240079a6 */ /* 0x000fe2000c10f388 */
[----:B------:R-:W-:Y:S01]  /*7e00*/  PLOP3.LUT P1, PT, PT, PT, UP0, 0x80, 0x0 ;  /* 0x000000000000781c */ /* 0x000fe20003f2f008 */
[----:B------:R-:W-:Y:S01]  /*7e10*/  @UP3 UIADD3 UR15, UP0, UR15, -0x200, URZ ;  /* 0xfffffe000f0f3890 */ /* 0x000fe2000ff1e03f */
[----:B--2---:R-:W-:Y:S01]  /*7e20*/  IMAD.U32 R56, RZ, RZ, UR23 ;  /* 0x00000017ff387e24 */ /* 0x004fe2000f8e00ff */
[-C--:B------:R-:W-:Y:S01]  /*7e30*/  LEA.HI.X.SX32 R33, R57, R21.reuse, 0x2, P5 ;  /* 0x0000001539217211 */ /* 0x080fe200028f16ff */
[----:B------:R-:W-:Y:S01]  /*7e40*/  REDG.E.ADD.F32.FTZ.RN.STRONG.GPU desc[UR8][R34.64], R17 ;  /* 0x00000011220079a6 */ /* 0x000fe2000c10f388 */
[----:B------:R-:W-:Y:S01]  /*7e50*/  @UP3 UIADD3.X UR14, UR14, -0x1, URZ, UP0, !UPT ;  /* 0xffffffff0e0e3890 */ /* 0x000fe200087fe43f */
[----:B---3--:R-:W-:Y:S02]  /*7e60*/  MOV R55, UR22 ;  /* 0x0000001600377c02 */ /* 0x008fe40008000f00 */
[-C--:B------:R-:W-:Y:S01]  /*7e70*/  LEA.HI.X.SX32 R31, R56, R21.reuse, 0x2, P4 ;  /* 0x00000015381f7211 */ /* 0x080fe200020f16ff */
[----:B------:R-:W-:Y:S01]  /*7e80*/  REDG.E.ADD.F32.FTZ.RN.STRONG.GPU desc[UR8][R32.64], R18 ;  /* 0x00000012200079a6 */ /* 0x000fe2000c10f388 */
[----:B----4-:R-:W-:Y:S01]  /*7e90*/  IMAD.U32 R54, RZ, RZ, UR21 ;  /* 0x00000015ff367e24 */ /* 0x010fe2000f8e00ff */
[-C--:B------:R-:W-:Y:S02]  /*7ea0*/  LEA.HI.X.SX32 R29, R55, R21.reuse, 0x2, P3 ;  /* 0x00000015371d7211 */ /* 0x080fe400018f16ff */
[----:B------:R-:W-:Y:S01]  /*7eb0*/  REDG.E.ADD.F32.FTZ.RN.STRONG.GPU desc[UR8][R30.64], R19 ;  /* 0x000000131e0079a6 */ /* 0x000fe2000c10f388 */
[----:B------:R-:W-:Y:S01]  /*7ec0*/  @P1 VIADD R0, R3, 0x2000 ;  /* 0x0000200003001836 */ /* 0x000fe20000000000 */
[----:B------:R-:W-:Y:S02]  /*7ed0*/  LEA.HI.X.SX32 R27, R54, R21, 0x2, P2 ;  /* 0x00000015361b7211 */ /* 0x000fe400010f16ff */
[----:B------:R-:W-:Y:S04]  /*7ee0*/  REDG.E.ADD.F32.FTZ.RN.STRONG.GPU desc[UR8][R28.64], R12 ;  /* 0x0000000c1c0079a6 */ /* 0x000fe8000c10f388 */
[----:B------:R-:W-:Y:S04]  /*7ef0*/  REDG.E.ADD.F32.FTZ.RN.STRONG.GPU desc[UR8][R26.64], R13 ;  /* 0x0000000d1a0079a6 */ /* 0x000fe8000c10f388 */
[----:B------:R-:W-:Y:S04]  /*7f00*/  REDG.E.ADD.F32.FTZ.RN.STRONG.GPU desc[UR8][R24.64], R14 ;  /* 0x0000000e180079a6 */ /* 0x000fe8000c10f388 */
[----:B------:R-:W-:Y:S04]  /*7f10*/  REDG.E.ADD.F32.FTZ.RN.STRONG.GPU desc[UR8][R22.64], R15 ;  /* 0x0000000f160079a6 */ /* 0x000fe8000c10f388 */
[----:B------:R-:W1:Y:S04]  /*7f20*/  LDSM.16.MT88.4 R8, [R3] ;  /* 0x000000000308783b */ /* 0x000e680000004200 */
        /* <DEDUP_REMOVED lines=46> */
[----:B-----5:R-:W-:Y:S01]  /*8210*/  IMAD.MOV.U32 R3, RZ, RZ, R0 ;  /* 0x000000ffff037224 */ /* 0x020fe200078e0000 */
[-C--:B-1----:R-:W-:Y:S06]  /*8220*/  HMMA.16816.F32.BF16 R84, R12, R24.reuse, R84 ;  /* 0x000000180c54723c */ /* 0x082fec0000041854 */
        /* <DEDUP_REMOVED lines=11> */
[----:B------:R-:W2:Y:S01]  /*82e0*/  LDL R61, [R1+0x44] ;  /* 0x00004400013d7983 */ /* 0x000ea20000100800 */
[----:B------:R-:W-:-:S03]  /*82f0*/  ULDC UR5, c[0x0][0x390] ;  /* 0x0000e40000057ab9 */ /* 0x000fc60000000800 */
[----:B------:R-:W3:Y:S01]  /*8300*/  LDL R60, [R1+0x48] ;  /* 0x00004800013c7983 */ /* 0x000ee20000100800 */
        /* <DEDUP_REMOVED lines=14> */
[----:B------:R-:W-:Y:S01]  /*83f0*/  FMUL.FTZ R92, R92, UR5 ;  /* 0x000000055c5c7c20 */ /* 0x000fe20008410000 */
[----:B------:R-:W-:Y:S01]  /*8400*/  FMUL.FTZ R3, R93, UR5 ;  /* 0x000000055d037c20 */ /* 0x000fe20008410000 */
[----:B------:R-:W-:Y:S01]  /*8410*/  F2FP.BF16.F32.PACK_AB R8, R8, R86 ;  /* 0x000000560808723e */ /* 0x000fe200000010ff */
[----:B------:R-:W-:Y:S01]  /*8420*/  FMUL.FTZ R94, R94, UR5 ;  /* 0x000000055e5e7c20 */ /* 0x000fe20008410000 */
[----:B------:R-:W-:Y:S01]  /*8430*/  FMUL.FTZ R0, R95, UR5 ;  /* 0x000000055f007c20 */ /* 0x000fe20008410000 */
        /* <DEDUP_REMOVED lines=17> */
[----:B------:R-:W-:Y:S01]  /*8550*/  @UP0 UIADD3 UR20, UR13, UR5, URZ ;  /* 0x000000050d140290 */ /* 0x000fe2000fffe03f */
[----:B------:R-:W-:Y:S01]  /*8560*/  F2FP.BF16.F32.PACK_AB R76, R77, R76 ;  /* 0x0000004c4d4c723e */ /* 0x000fe200000010ff */
[----:B------:R-:W-:Y:S01]  /*8570*/  @UP0 UMOV UR19, UR12 ;  /* 0x0000000c00130c82 */ /* 0x000fe20008000000 */
[----:B------:R-:W-:Y:S02]  /*8580*/  F2FP.BF16.F32.PACK_AB R78, R79, R78 ;  /* 0x0000004e4f4e723e */ /* 0x000fe400000010ff */
[----:B------:R-:W-:Y:S01]  /*8590*/  PLOP3.LUT P0, PT, PT, PT, UP0, 0x80, 0x0 ;  /* 0x000000000000781c */ /* 0x000fe20003f0f008 */
[----:B--2---:R1:W-:Y:S04]  /*85a0*/  STS [R61], R9 ;  /* 0x000000093d007388 */ /* 0x0043e80000000800 */
[----:B------:R1:W-:Y:S04]  /*85b0*/  STS [R61+0x200], R8 ;  /* 0x000200083d007388 */ /* 0x0003e80000000800 */
[----:B---3--:R1:W-:Y:S04]  /*85c0*/  STS [R60], R5 ;  /* 0x000000053c007388 */ /* 0x0083e80000000800 */
[----:B------:R1:W-:Y:S04]  /*85d0*/  STS [R60+0x200], R4 ;  /* 0x000200043c007388 */ /* 0x0003e80000000800 */
        /* <DEDUP_REMOVED lines=26> */
.L_x_121:
        /* <DEDUP_REMOVED lines=19> */
.L_x_122:
[----:B------:R-:W2:Y:S01]  /*88b0*/  S2R R25, SR_TID.X ;  /* 0x0000000000197919 */ /* 0x000ea20000002100 */
[----:B------:R-:W-:Y:S01]  /*88c0*/  USHF.R.S32.HI UR11, URZ, 0x1f, UR5 ;  /* 0x0000001f3f0b7899 */ /* 0x000fe20008011405 */
[--C-:B-1----:R-:W-:Y:S01]  /*88d0*/  SHF.R.S32.HI R5, RZ, 0x1f, R102.reuse ;  /* 0x0000001fff057819 */ /* 0x102fe20000011466 */
[----:B------:R-:W-:Y:S01]  /*88e0*/  IMAD.U32 R0, RZ, RZ, UR6 ;  /* 0x00000006ff007e24 */ /* 0x000fe2000f8e00ff */
[----:B------:R-:W1:Y:S01]  /*88f0*/  S2R R26, SR_TID.X ;  /* 0x00000000001a7919 */ /* 0x000e620000002100 */
[----:B------:R-:W-:Y:S01]  /*8900*/  UIMAD UR15, UR11, UR6, URZ ;  /* 0x000000060b0f72a4 */ /* 0x000fe2000f8e023f */
[----:B------:R-:W-:Y:S01]  /*8910*/  IMAD.MOV.U32 R4, RZ, RZ, R102 ;  /* 0x000000ffff047224 */ /* 0x000fe200078e0066 */
[----:B------:R-:W-:Y:S01]  /*8920*/  UIMAD UR10, UR37, -0x80, UR10 ;  /* 0xffffff80250a78a4 */ /* 0x000fe2000f8e020a */
[----:B------:R-:W-:Y:S01]  /*8930*/  BAR.SYNC.DEFER_BLOCKING 0x0 ;  /* 0x0000000000007b1d */ /* 0x000fe20000010000 */
[----:B------:R-:W-:Y:S01]  /*8940*/  UIMAD UR15, UR5, UR7, UR15 ;  /* 0x00000007050f72a4 */ /* 0x000fe2000f8e020f */
[----:B------:R-:W-:Y:S01]  /*8950*/  IMAD.WIDE.U32 R6, R0, UR5, R4 ;  /* 0x0000000500067c25 */ /* 0x000fe2000f8e0004 */
[----:B------:R-:W-:-:S03]  /*8960*/  USHF.R.S32.HI UR21, URZ, 0x1f, UR58 ;  /* 0x0000001f3f157899 */ /* 0x000fc6000801143a */
[----:B------:R-:W-:Y:S01]  /*8970*/  ULDC.64 UR16, c[0x0][0x468] ;  /* 0x00011a0000107ab9 */ /* 0x000fe20000000a00 */
[----:B------:R-:W-:Y:S01]  /*8980*/  IMAD.U32 R0, RZ, RZ, UR15 ;  /* 0x0000000fff007e24 */ /* 0x000fe2000f8e00ff */
[----:B------:R-:W-:Y:S01]  /*8990*/  ULDC UR15, c[0x0][0x2d0] ;  /* 0x0000b400000f7ab9 */ /* 0x000fe20000000800 */
[----:B------:R-:W-:Y:S01]  /*89a0*/  IADD3 R6, P0, R6, UR19, RZ ;  /* 0x0000001306067c10 */ /* 0x000fe2000ff1e0ff */
[----:B------:R-:W-:Y:S01]  /*89b0*/  BSSY B0, `(.L_x_123) ;  /* 0x000001d000007945 */ /* 0x000fe20003800000 */
[----:B------:R-:W-:Y:S01]  /*89c0*/  ISETP.GE.AND P2, PT, R102, UR15, PT ;  /* 0x0000000f66007c0c */ /* 0x000fe2000bf46270 */
[----:B------:R-:W-:Y:S01]  /*89d0*/  UIMAD UR15, UR21, UR16, URZ ;  /* 0x00000010150f72a4 */ /* 0x000fe2000f8e023f */
[----:B------:R-:W-:Y:S01]  /*89e0*/  IADD3.X R7, R7, UR20, R0, P0, !PT ;  /* 0x0000001407077c10 */ /* 0x000fe200087fe400 */
[----:B------:R-:W-:Y:S02]  /*89f0*/  IMAD.U32 R0, RZ, RZ, UR16 ;  /* 0x00000010ff007e24 */ /* 0x000fe4000f8e00ff */
[----:B------:R-:W-:-:S02]  /*8a00*/  UIMAD UR17, UR58, UR17, UR15 ;  /* 0x000000113a1172a4 */ /* 0x000fc4000f8e020f */
[----:B------:R-:W-:Y:S01]  /*8a10*/  IMAD.WIDE.U32 R6, R0, UR58, R6 ;  /* 0x0000003a00067c25 */ /* 0x000fe2000f8e0006 */
[----:B------:R3:W4:Y:S01]  /*8a20*/  LDS.128 R16, [R59+0x7000] ;  /* 0x007000003b107984 */ /* 0x0007220000000c00 */
[----:B--2---:R-:W-:-:S03]  /*8a30*/  SHF.R.S32.HI R25, RZ, 0x1f, R25 ;  /* 0x0000001fff197819 */ /* 0x004fc60000011419 */
[----:B------:R3:W2:Y:S01]  /*8a40*/  LDS.128 R20, [R59+0x9000] ;  /* 0x009000003b147984 */ /* 0x0006a20000000c00 */
[----:B-1----:R-:W-:-:S04]  /*8a50*/  LEA.HI R25, R25, R26, RZ, 0x2 ;  /* 0x0000001a19197211 */ /* 0x002fc800078f10ff */
[----:B------:R-:W-:-:S04]  /*8a60*/  SHF.R.S32.HI R25, RZ, 0x2, R25 ;  /* 0x00000002ff197819 */ /* 0x000fc80000011419 */
[----:B------:R-:W-:Y:S01]  /*8a70*/  SHF.R.S32.HI R24, RZ, 0x1f, R25 ;  /* 0x0000001fff187819 */ /* 0x000fe20000011419 */
[----:B------:R-:W-:-:S05]  /*8a80*/  VIADD R3, R25, 0x40 ;  /* 0x0000004019037836 */ /* 0x000fca0000000000 */
[----:B------:R-:W-:Y:S01]  /*8a90*/  ISETP.GE.OR P1, PT, R3, UR10, P2 ;  /* 0x0000000a03007c0c */ /* 0x000fe20009726670 */
[----:B------:R-:W-:Y:S01]  /*8aa0*/  VIADD R3, R7, UR17 ;  /* 0x0000001107037c36 */ /* 0x000fe20008000000 */
[----:B------:R-:W-:-:S13]  /*8ab0*/  ISETP.GE.OR P2, PT, R25, UR10, P2 ;  /* 0x0000000a19007c0c */ /* 0x000fda0009746670 */
[----:B---3--:R-:W-:Y:S05]  /*8ac0*/  @P2 BRA `(.L_x_124) ;  /* 0x00000000002c2947 */ /* 0x008fea0003800000 */
[----:B------:R-:W1:Y:S01]  /*8ad0*/  LDS.128 R12, [R59+0x6000] ;  /* 0x006000003b0c7984 */ /* 0x000e620000000c00 */
        /* <DEDUP_REMOVED lines=10> */
.L_x_124:
[----:B------:R-:W-:Y:S05]  /*8b80*/  BSYNC B0 ;  /* 0x0000000000007941 */ /* 0x000fea0003800000 */
.L_x_123:
[----:B------:R-:W-:Y:S04]  /*8b90*/  BSSY B0, `(.L_x_125) ;  /* 0x000000d000007945 */ /* 0x000fe80003800000 */
[----:B------:R-:W-:Y:S05]  /*8ba0*/  @P1 BRA `(.L_x_126) ;  /* 0x00000000002c1947 */ /* 0x000fea0003800000 */
[----:B------:R-:W-:Y:S01]  /*8bb0*/  IADD3 R0, P0, R25, 0x40, RZ ;  /* 0x0000004019007810 */ /* 0x000fe20007f1e0ff */
[----:B------:R-:W-:-:S03]  /*8bc0*/  ULDC.64 UR16, c[0x0][0x3f0] ;  /* 0x0000fc0000107ab9 */ /* 0x000fc60000000a00 */
[----:B------:R-:W-:-:S05]  /*8bd0*/  IADD3.X R7, RZ, R24, RZ, P0, !PT ;  /* 0x00000018ff077210 */ /* 0x000fca00007fe4ff */
[----:B-1----:R-:W-:Y:S01]  /*8be0*/  IMAD R10, R7, UR6, RZ ;  /* 0x00000006070a7c24 */ /* 0x002fe2000f8e02ff */
[----:B------:R-:W-:-:S03]  /*8bf0*/  MOV R7, R3 ;  /* 0x0000000300077202 */ /* 0x000fc60000000f00 */
[----:B------:R-:W-:-:S04]  /*8c00*/  IMAD.WIDE.U32 R8, R0, UR6, R6 ;  /* 0x0000000600087c25 */ /* 0x000fc8000f8e0006 */
[----:B------:R-:W-:Y:S01]  /*8c10*/  IMAD R0, R0, UR7, R10 ;  /* 0x0000000700007c24 */ /* 0x000fe2000f8e020a */
[----:B------:R-:W-:-:S04]  /*8c20*/  LEA R6, P0, R8, UR16, 0x1 ;  /* 0x0000001008067c11 */ /* 0x000fc8000f8008ff */
[----:B------:R-:W-:-:S04]  /*8c30*/  IADD3 R0, R0, R9, RZ ;  /* 0x0000000900007210 */ /* 0x000fc80007ffe0ff */
[----:B------:R-:W-:-:S05]  /*8c40*/  LEA.HI.X R7, R8, UR17, R0, 0x1, P0 ;  /* 0x0000001108077c11 */ /* 0x000fca00080f0c00 */
[----:B----4-:R3:W-:Y:S02]  /*8c50*/  STG.E.128 desc[UR8][R6.64], R16 ;  /* 0x0000001006007986 */ /* 0x0107e4000c101d08 */
.L_x_126:
[----:B------:R-:W-:Y:S05]  /*8c60*/  BSYNC B0 ;  /* 0x0000000000007941 */ /* 0x000fea0003800000 */
.L_x_125:
[----:B-1----:R1:W1:Y:S01]  /*8c70*/  LDS.128 R12, [R59+0x8000] ;  /* 0x008000003b0c7984 */ /* 0x0022620000000c00 */
[----:B------:R-:W-:Y:S01]  /*8c80*/  IMAD.U32 R0, RZ, RZ, UR12 ;  /* 0x0000000cff007e24 */ /* 0x000fe2000f8e00ff */
[----:B------:R-:W-:Y:S01]  /*8c90*/  UIMAD UR11, UR11, UR12, URZ ;  /* 0x0000000c0b0b72a4 */ /* 0x000fe2000f8e023f */
[----:B------:R-:W-:Y:S01]  /*8ca0*/  BSSY B0, `(.L_x_127) ;  /* 0x0000018000007945 */ /* 0x000fe20003800000 */
[----:B------:R-:W-:Y:S01]  /*8cb0*/  USHF.R.S32.HI UR10, URZ, 0x1f, UR58 ;  /* 0x0000001f3f0a7899 */ /* 0x000fe2000801143a */
[----:B------:R-:W-:Y:S01]  /*8cc0*/  IMAD.WIDE.U32 R4, R0, UR5, R4 ;  /* 0x0000000500047c25 */ /* 0x000fe2000f8e0004 */
[----:B------:R-:W-:Y:S01]  /*8cd0*/  UIMAD UR5, UR5, UR13, UR11 ;  /* 0x0000000d050572a4 */ /* 0x000fe2000f8e020b */
[----:B------:R-:W-:Y:S01]  /*8ce0*/  ULDC.64 UR6, c[0x0][0x470] ;  /* 0x00011c0000067ab9 */ /* 0x000fe20000000a00 */
[----:B------:R-:W-:-:S04]  /*8cf0*/  IADD3 R4, P0, R4, UR14, RZ ;  /* 0x0000000e04047c10 */ /* 0x000fc8000ff1e0ff */
        /* <DEDUP_REMOVED lines=8> */
[----:B---3--:R-:W-:Y:S01]  /*8d80*/  MOV R6, R4 ;  /* 0x0000000400067202 */ /* 0x008fe20000000f00 */
        /* <DEDUP_REMOVED lines=9> */
.L_x_128:
[----:B------:R-:W-:Y:S05]  /*8e20*/  BSYNC B0 ;  /* 0x0000000000007941 */ /* 0x000fea0003800000 */
.L_x_127:
[----:B------:R-:W-:Y:S05]  /*8e30*/  @P1 BRA `(.L_x_101) ;  /* 0x0000000000301947 */ /* 0x000fea0003800000 */
[----:B------:R-:W-:Y:S01]  /*8e40*/  IADD3 R0, P0, R25, 0x40, RZ ;  /* 0x0000004019007810 */ /* 0x000fe20007f1e0ff */
[----:B---3--:R-:W-:Y:S01]  /*8e50*/  IMAD.MOV.U32 R6, RZ, RZ, R4 ;  /* 0x000000ffff067224 */ /* 0x008fe200078e0004 */
        /* <DEDUP_REMOVED lines=9> */
[----:B--2---:R2:W-:Y:S02]  /*8ef0*/  STG.E.128 desc[UR8][R4.64], R20 ;  /* 0x0000001404007986 */ /* 0x0045e4000c101d08 */
.L_x_101:
[----:B------:R-:W-:Y:S05]  /*8f00*/  BSYNC B1 ;  /* 0x0000000000017941 */ /* 0x000fea0003800000 */
.L_x_87:
[----:B------:R-:W5:Y:S01]  /*8f10*/  LDL R3, [R1+0x50] ;  /* 0x0000500001037983 */ /* 0x000f620000100800 */
[----:B------:R-:W-:Y:S02]  /*8f20*/  ULDC UR5, c[0x0][0xc] ;  /* 0x0000030000057ab9 */ /* 0x000fe40000000800 */
[----:B------:R-:W-:Y:S01]  /*8f30*/  UIADD3 UR37, UR5, UR37, URZ ;  /* 0x0000002505257290 */ /* 0x000fe2000fffe03f */
[----:B-----5:R-:W-:-:S13]  /*8f40*/  R2UR UR6, R3 ;  /* 0x00000000030672ca */ /* 0x020fda00000e0000 */
[----:B------:R-:W-:-:S06]  /*8f50*/  UISETP.GE.AND UP0, UPT, UR37, UR6, UPT ;  /* 0x000000062500728c */ /* 0x000fcc000bf06270 */
[----:B------:R-:W-:-:S13]  /*8f60*/  PLOP3.LUT P0, PT, PT, PT, UP0, 0x80, 0x0 ;  /* 0x000000000000781c */ /* 0x000fda0003f0f008 */
[----:B------:R-:W-:Y:S05]  /*8f70*/  @P0 BRA `(.L_x_129) ;  /* 0x0000000000040947 */ /* 0x000fea0003800000 */
[----:B------:R-:W-:Y:S05]  /*8f80*/  BRA `(.L_x_130) ;  /* 0xffffff7c00407947 */ /* 0x000fea000383ffff */
.L_x_129:
[----:B------:R-:W-:Y:S05]  /*8f90*/  EXIT ;  /* 0x000000000000794d */ /* 0x000fea0003800000 */
.L_x_131:
        /* <DEDUP_REMOVED lines=14> */
.L_x_691:


//--------------------- .text._ZN5flash27flash_bwd_convert_dq_kernelI23Flash_bwd_kernel_traitsILi32ELi128ELi128ELi8ELi4ELi4ELi4ELb1ELb0EN7cutlass10bfloat16_tE19Flash_kernel_traitsILi32ELi128ELi128ELi8ES3_EEEEvNS_16Flash_bwd_paramsEi --------------------------
	.section	.text._ZN5flash27flash_bwd_convert_dq_kernelI23Flash_bwd_kernel_traitsILi32ELi128ELi128ELi8ELi4ELi4ELi4ELb1ELb0EN7cutlass10bfloat16_tE19Flash_kernel_traitsILi32ELi128ELi128ELi8ES3_EEEEvNS_16Flash_bwd_paramsEi,"ax",@progbits
	.align	128
        .global         _ZN5flash27flash_bwd_convert_dq_kernelI23Flash_bwd_kernel_traitsILi32ELi128ELi128ELi8ELi4ELi4ELi4ELb1ELb0EN7cutlass10bfloat16_tE19Flash_kernel_traitsILi32ELi128ELi128ELi8ES3_EEEEvNS_16Flash_bwd_paramsEi
        .type           _ZN5flash27flash_bwd_convert_dq_kernelI23Flash_bwd_kernel_traitsILi32ELi128ELi128ELi8ELi4ELi4ELi4ELb1ELb0EN7cutlass10bfloat16_tE19Flash_kernel_traitsILi32ELi128ELi128ELi8ES3_EEEEvNS_16Flash_bwd_paramsEi,@function
        .size           _ZN5flash27flash_bwd_convert_dq_kernelI23Flash_bwd_kernel_traitsILi32ELi128ELi128ELi8ELi4ELi4ELi4ELb1ELb0EN7cutlass10bfloat16_tE19Flash_kernel_traitsILi32ELi128ELi128ELi8ES3_EEEEvNS_16Flash_bwd_paramsEi,(.L_x_692 - _ZN5flash27flash_bwd_convert_dq_kernelI23Flash_bwd_kernel_traitsILi32ELi128ELi128ELi8ELi4ELi4ELi4ELb1ELb0EN7cutlass10bfloat16_tE19Flash_kernel_traitsILi32ELi128ELi128ELi8ES3_EEEEvNS_16Flash_bwd_paramsEi)
        .other          _ZN5flash27flash_bwd_convert_dq_kernelI23Flash_bwd_kernel_traitsILi32ELi128ELi128ELi8ELi4ELi4ELi4ELb1ELb0EN7cutlass10bfloat16_tE19Flash_kernel_traitsILi32ELi128ELi128ELi8ES3_EEEEvNS_16Flash_bwd_paramsEi,@"STO_CUDA_ENTRY STV_DEFAULT"
_ZN5flash27flash_bwd_convert_dq_kernelI23Flash_bwd_kernel_traitsILi32ELi128ELi128ELi8ELi4ELi4ELi4ELb1ELb0EN7cutlass10bfloat16_tE19Flash_kernel_traitsILi32ELi128ELi128ELi8ES3_EEEEvNS_16Flash_bwd_paramsEi:
.text._ZN5flash27flash_bwd_convert_dq_kernelI23Flash_bwd_kernel_traitsILi32ELi128ELi128ELi8ELi4ELi4ELi4ELb1ELb0EN7cutlass10bfloat16_tE19Flash_kernel_traitsILi32ELi128ELi128ELi8ES3_EEEEvNS_16Flash_bwd_paramsEi:
[----:B------:R-:W-:Y:S01]  /*0000*/  LDC R1, c[0x0][0x28] ;  /* 0x00000a00ff017b82 */ /* 0x000fe20000000800 */
[----:B------:R-:W0:Y:S07]  /*0010*/  S2R R2, SR_CTAID.Y ;  /* 0x0000000000027919 */ /* 0x000e2e0000002600 */
[----:B------:R-:W0:Y:S01]  /*0020*/  LDC.64 R6, c[0x0][0x2f0] ;  /* 0x0000bc00ff067b82 */ /* 0x000e220000000a00 */
[----:B------:R-:W-:Y:S01]  /*0030*/  ULDC.64 UR4, c[0x0][0x2f0] ;  /* 0x0000bc0000047ab9 */ /* 0x000fe20000000a00 */
[----:B------:R-:W-:Y:S01]  /*0040*/  MOV R3, 0xffffffff ;  /* 0xffffffff00037802 */ /* 0x000fe20000000f00 */
[----:B------:R-:W-:Y:S01]  /*0050*/  ULDC.64 UR6, c[0x0][0x208] ;  /* 0x0000820000067ab9 */ /* 0x000fe20000000a00 */
[----:B------:R-:W-:-:S04]  /*0060*/  ISETP.NE.U32.AND P0, PT, RZ, UR4, PT ;  /* 0x00000004ff007c0c */ /* 0x000fc8000bf05070 */
[----:B------:R-:W-:Y:S01]  /*0070*/  ISETP.NE.AND.EX P0, PT, RZ, UR5, PT, P0 ;  /* 0x00000005ff007c0c */ /* 0x000fe2000bf05300 */
[----:B0-----:R-:W-:-:S12]  /*0080*/  IMAD.WIDE R6, R2, 0x4, R6 ;  /* 0x0000000402067825 */ /* 0x001fd800078e0206 */
[----:B------:R-:W2:Y:S04]  /*0090*/  @P0 LDG.E R3, desc[UR6][R6.64] ;  /* 0x0000000606030981 */ /* 0x000ea8000c1e1900 */
[----:B------:R-:W2:Y:S01]  /*00a0*/  @P0 LDG.E R0, desc[UR6][R6.64+0x4] ;  /* 0x0000040606000981 */ /* 0x000ea2000c1e1900 */
[----:B------:R-:W0:Y:S01]  /*00b0*/  S2R R4, SR_CTAID.X ;  /* 0x0000000000047919 */ /* 0x000e220000002500 */
[----:B--2---:R-:W-:Y:S02]  /*00c0*/  @P0 IADD3 R5, R0, -R3, RZ ;  /* 0x8000000300050210 */ /* 0x004fe40007ffe0ff */
[----:B0-----:R-:W-:-:S04]  /*00d0*/  SHF.L.U32 R0, R4, 0x7, RZ ;  /* 0x0000000704007819 */ /* 0x001fc800000006ff */
[----:B------:R-:W0:Y:S02]  /*00e0*/  @!P0 LDC R5, c[0x0][0x2c4] ;  /* 0x0000b100ff058b82 */ /* 0x000e240000000800 */
[----:B0-----:R-:W-:-:S13]  /*00f0*/  ISETP.GT.AND P1, PT, R5, R0, PT ;  /* 0x000000000500720c */ /* 0x001fda0003f24270 */
[----:B------:R-:W-:Y:S05]  /*0100*/  @!P1 EXIT ;  /* 0x000000000000994d */ /* 0x000fea0003800000 */
[----:B------:R-:W0:Y:S01]  /*0110*/  S2R R23, SR_TID.X ;  /* 0x0000000000177919 */ /* 0x000e220000002100 */
[----:B------:R-:W-:Y:S01]  /*0120*/  ISETP.NE.AND P1, PT, R3, -0x1, PT ;  /* 0xffffffff0300780c */ /* 0x000fe20003f25270 */
[----:B------:R-:W1:Y:S01]  /*0130*/  LDC R17, c[0x0][0x2d4] ;  /* 0x0000b500ff117b82 */ /* 0x000e620000000800 */
[----:B------:R-:W-:Y:S01]  /*0140*/  IMAD.WIDE R6, R2, 0x80, RZ ;  /* 0x0000008002067825 */ /* 0x000fe200078e02ff */
[----:B------:R-:W-:Y:S02]  /*0150*/  SHF.R.S32.HI R15, RZ, 0x1f, R0 ;  /* 0x0000001fff0f7819 */ /* 0x000fe40000011400 */
[----:B------:R-:W-:-:S04]  /*0160*/  SEL R13, R6, RZ, P0 ;  /* 0x000000ff060d7207 */ /* 0x000fc80000000000 */
[----:B------:R-:W2:Y:S01]  /*0170*/  LDC R14, c[0x0][0x270] ;  /* 0x00009c00ff0e7b82 */ /* 0x000ea20000000800 */
[----:B------:R-:W3:Y:S01]  /*0180*/  S2R R6, SR_CTAID.Z ;  /* 0x0000000000067919 */ /* 0x000ee20000002700 */
[----:B------:R-:W-:Y:S02]  /*0190*/  SEL R8, R7, RZ, P0 ;  /* 0x000000ff07087207 */ /* 0x000fe40000000000 */
[----:B------:R-:W-:-:S04]  /*01a0*/  IADD3 R13, P0, R0, R13, RZ ;  /* 0x0000000d000d7210 */ /* 0x000fc80007f1e0ff */
[----:B------:R-:W4:Y:S01]  /*01b0*/  @P1 LDC.64 R10, c[0x0][0x448] ;  /* 0x00011200ff0a1b82 */ /* 0x000f220000000a00 */
[----:B------:R-:W-:-:S07]  /*01c0*/  IADD3.X R15, R15, R8, RZ, P0, !PT ;  /* 0x000000080f0f7210 */ /* 0x000fce00007fe4ff */
[----:B------:R-:W3:Y:S01]  /*01d0*/  LDC R9, c[0x0][0x2dc] ;  /* 0x0000b700ff097b82 */ /* 0x000ee20000000800 */
[----:B-1----:R-:W-:Y:S01]  /*01e0*/  IMAD.WIDE R16, R2, R17, RZ ;  /* 0x0000001102107225 */ /* 0x002fe200078e02ff */
[----:B0-----:R-:W-:Y:S02]  /*01f0*/  SHF.R.S32.HI R0, RZ, 0x1f, R23 ;  /* 0x0000001fff007819 */ /* 0x001fe40000011417 */
[----:B--2---:R-:W-:Y:S02]  /*0200*/  SHF.R.S32.HI R25, RZ, 0x1f, R14 ;  /* 0x0000001fff197819 */ /* 0x004fe4000001140e */
[CC--:B------:R-:W-:Y:S02]  /*0210*/  LEA.HI R22, R0.reuse, R23.reuse, RZ, 0x2 ;  /* 0x0000001700167211 */ /* 0x0c0fe400078f10ff */
[----:B------:R-:W-:Y:S02]  /*0220*/  LEA.HI R19, R0, R23, RZ, 0x5 ;  /* 0x0000001700137211 */ /* 0x000fe400078f28ff */
[----:B------:R-:W-:-:S02]  /*0230*/  LOP3.LUT R18, R22, 0xfffffffc, RZ, 0xc0, !PT ;  /* 0xfffffffc16127812 */ /* 0x000fc400078ec0ff */
[----:B------:R-:W-:Y:S01]  /*0240*/  LOP3.LUT R12, R19, 0xffffffe0, RZ, 0xc0, !PT ;  /* 0xffffffe0130c7812 */ /* 0x000fe200078ec0ff */
[----:B----4-:R-:W-:Y:S01]  /*0250*/  @P1 IMAD.WIDE.U32 R20, R3, R10, RZ ;  /* 0x0000000a03141225 */ /* 0x010fe200078e00ff */
[-C--:B------:R-:W-:Y:S02]  /*0260*/  LEA.HI R0, R0, R23.reuse, RZ, 0x7 ;  /* 0x0000001700007211 */ /* 0x080fe400078f38ff */
[----:B------:R-:W-:Y:S01]  /*0270*/  IADD3 R12, -R12, R23, RZ ;  /* 0x000000170c0c7210 */ /* 0x000fe20007ffe1ff */
[----:B------:R-:W-:Y:S01]  /*0280*/  IMAD R10, R17, R14, RZ ;  /* 0x0000000e110a7224 */ /* 0x000fe200078e02ff */
[----:B------:R-:W-:Y:S01]  /*0290*/  @P1 MOV R8, R20 ;  /* 0x0000001400081202 */ /* 0x000fe20000000f00 */
[----:B------:R-:W-:Y:S01]  /*02a0*/  IMAD.IADD R18, R23, 0x1, -R18 ;  /* 0x0000000117127824 */ /* 0x000fe200078e0a12 */
[--C-:B------:R-:W-:Y:S01]  /*02b0*/  SHF.R.S32.HI R23, RZ, 0x1f, R22.reuse ;  /* 0x0000001fff177819 */ /* 0x100fe20000011416 */
[----:B------:R-:W-:Y:S01]  /*02c0*/  @P1 IMAD R7, R3, R11, R21 ;  /* 0x0000000b03071224 */ /* 0x000fe200078e0215 */
[----:B------:R-:W-:Y:S01]  /*02d0*/  SHF.R.S32.HI R22, RZ, 0x2, R22 ;  /* 0x00000002ff167819 */ /* 0x000fe20000011416 */
[C---:B------:R-:W-:Y:S01]  /*02e0*/  IMAD R27, R16.reuse, R25, R10 ;  /* 0x00000019101b7224 */ /* 0x040fe200078e020a */
[----:B------:R-:W-:Y:S01]  /*02f0*/  @P1 MOV R21, R3 ;  /* 0x0000000300151202 */ /* 0x000fe20000000f00 */
[----:B------:R-:W-:Y:S01]  /*0300*/  IMAD.WIDE.U32 R10, R16, R14, RZ ;  /* 0x0000000e100a7225 */ /* 0x000fe200078e00ff */
[----:B---3--:R-:W-:Y:S06]  /*0310*/  @P1 BRA `(.L_x_132) ;  /* 0x0000000000201947 */ /* 0x008fec0003800000 */
[----:B------:R-:W0:Y:S01]  /*0320*/  LDC.64 R20, c[0x0][0x430] ;  /* 0x00010c00ff147b82 */ /* 0x000e220000000a00 */
[----:B------:R-:W-:-:S05]  /*0330*/  SHF.R.S32.HI R3, RZ, 0x1f, R2 ;  /* 0x0000001fff037819 */ /* 0x000fca0000011402 */
[-C--:B0-----:R-:W-:Y:S02]  /*0340*/  IMAD R3, R3, R20.reuse, RZ ;  /* 0x0000001403037224 */ /* 0x081fe400078e02ff */
[----:B------:R-:W-:-:S04]  /*0350*/  IMAD.WIDE.U32 R16, R2, R20, RZ ;  /* 0x0000001402107225 */ /* 0x000fc800078e00ff */
[----:B------:R-:W-:Y:S01]  /*0360*/  IMAD R3, R2, R21, R3 ;  /* 0x0000001502037224 */ /* 0x000fe200078e0203 */
[----:B------:R-:W-:Y:S01]  /*0370*/  MOV R21, 0xffffffff ;  /* 0xffffffff00157802 */ /* 0x000fe20000000f00 */
[----:B------:R-:W-:-:S03]  /*0380*/  IMAD.MOV.U32 R8, RZ, RZ, R16 ;  /* 0x000000ffff087224 */ /* 0x000fc600078e0010 */
[----:B------:R-:W-:-:S07]  /*0390*/  IADD3 R7, R17, R3, RZ ;  /* 0x0000000311077210 */ /* 0x000fce0007ffe0ff */
.L_x_132:
[----:B------:R-:W-:Y:S01]  /*03a0*/  HFMA2.MMA R25, -RZ, RZ, 0, 0 ;  /* 0x00000000ff197435 */ /* 0x000fe200000001ff */
[----:B------:R-:W-:Y:S01]  /*03b0*/  IADD3 R16, R11, R27, RZ ;  /* 0x0000001b0b107210 */ /* 0x000fe20007ffe0ff */
[-C--:B------:R-:W-:Y:S01]  /*03c0*/  IMAD.WIDE R2, R14, R9.reuse, RZ ;  /* 0x000000090e027225 */ /* 0x080fe200078e02ff */
[----:B------:R-:W-:Y:S01]  /*03d0*/  LEA.HI R23, R23, R22, RZ, 0x3 ;  /* 0x0000001617177211 */ /* 0x000fe200078f18ff */
[----:B------:R-:W-:Y:S01]  /*03e0*/  ULDC.64 UR4, c[0x0][0x400] ;  /* 0x0001000000047ab9 */ /* 0x000fe20000000a00 */
[----:B------:R-:W-:Y:S01]  /*03f0*/  SHF.R.S32.HI R17, RZ, 0x1f, R9 ;  /* 0x0000001fff117819 */ /* 0x000fe20000011409 */
[----:B------:R-:W-:Y:S01]  /*0400*/  IMAD R16, R16, R9, RZ ;  /* 0x0000000910107224 */ /* 0x000fe200078e02ff */
[--C-:B------:R-:W-:Y:S01]  /*0410*/  SHF.R.S32.HI R20, RZ, 0x5, R19.reuse ;  /* 0x00000005ff147819 */ /* 0x100fe20000011413 */
[----:B------:R-:W-:Y:S01]  /*0420*/  IMAD R11, R3, R21, RZ ;  /* 0x00000015030b7224 */ /* 0x000fe200078e02ff */
[----:B------:R-:W-:Y:S01]  /*0430*/  SHF.R.S32.HI R19, RZ, 0x1f, R19 ;  /* 0x0000001fff137819 */ /* 0x000fe20000011413 */
[----:B------:R-:W-:Y:S01]  /*0440*/  IMAD R27, R17, R10, R16 ;  /* 0x0000000a111b7224 */ /* 0x000fe200078e0210 */
[----:B------:R-:W-:Y:S01]  /*0450*/  LOP3.LUT R23, R23, 0xfffffff8, RZ, 0xc0, !PT ;  /* 0xfffffff817177812 */ /* 0x000fe200078ec0ff */
[----:B------:R-:W-:Y:S01]  /*0460*/  IMAD R25, R2, R25, R11 ;  /* 0x0000001902197224 */ /* 0x000fe200078e020b */
[----:B------:R-:W-:Y:S01]  /*0470*/  LEA.HI R19, R19, R20, RZ, 0x2 ;  /* 0x0000001413137211 */ /* 0x000fe200078f10ff */
[----:B------:R-:W-:Y:S01]  /*0480*/  IMAD.WIDE.U32 R10, R10, R9, RZ ;  /* 0x000000090a0a7225 */ /* 0x000fe200078e00ff */
[----:B------:R-:W-:-:S02]  /*0490*/  IADD3 R22, R22, -R23, RZ ;  /* 0x8000001716167210 */ /* 0x000fc40007ffe0ff */
[----:B------:R-:W-:Y:S02]  /*04a0*/  CS2R R28, SRZ ;  /* 0x00000000001c7805 */ /* 0x000fe4000001ff00 */
[----:B------:R-:W-:Y:S01]  /*04b0*/  LOP3.LUT R23, R19, 0x7ffffc, RZ, 0xc0, !PT ;  /* 0x007ffffc13177812 */ /* 0x000fe200078ec0ff */
[----:B------:R-:W-:Y:S01]  /*04c0*/  IMAD.WIDE.U32 R16, R2, R21, RZ ;  /* 0x0000001502107225 */ /* 0x000fe200078e00ff */
[----:B------:R-:W-:Y:S02]  /*04d0*/  LEA.HI R21, R22, R22, RZ, 0x1 ;  /* 0x0000001616157211 */ /* 0x000fe400078f08ff */
[----:B------:R-:W-:Y:S01]  /*04e0*/  IADD3 R24, R11, R27, RZ ;  /* 0x0000001b0b187210 */ /* 0x000fe20007ffe0ff */
[-C--:B------:R-:W-:Y:S01]  /*04f0*/  IMAD R19, R6, R9.reuse, RZ ;  /* 0x0000000906137224 */ /* 0x080fe200078e02ff */
[----:B------:R-:W-:Y:S01]  /*0500*/  SEL R10, R10, R16, !P1 ;  /* 0x000000100a0a7207 */ /* 0x000fe20004800000 */
[----:B------:R-:W-:Y:S01]  /*0510*/  IMAD R9, R14, R9, RZ ;  /* 0x000000090e097224 */ /* 0x000fe200078e02ff */
[----:B------:R-:W-:Y:S01]  /*0520*/  LOP3.LUT R11, R21, 0x7fffffe, RZ, 0xc0, !PT ;  /* 0x07fffffe150b7812 */ /* 0x000fe200078ec0ff */
[----:B------:R-:W-:Y:S01]  /*0530*/  IMAD R14, R15, R2, RZ ;  /* 0x000000020f0e7224 */ /* 0x000fe200078e02ff */
[----:B------:R-:W-:Y:S01]  /*0540*/  @P1 IADD3 R24, R17, R25, RZ ;  /* 0x0000001911181210 */ /* 0x000fe20007ffe0ff */
[----:B------:R-:W-:Y:S01]  /*0550*/  IMAD R15, R9, R20, R12 ;  /* 0x00000014090f7224 */ /* 0x000fe200078e020c */
[----:B------:R-:W-:Y:S01]  /*0560*/  IADD3 R10, P0, R19, R10, RZ ;  /* 0x0000000a130a7210 */ /* 0x000fe20007f1e0ff */
[----:B------:R-:W-:Y:S01]  /*0570*/  IMAD R12, R3, R13, R14 ;  /* 0x0000000d030c7224 */ /* 0x000fe200078e020e */
[----:B------:R-:W-:Y:S01]  /*0580*/  IADD3 R17, R22, -R11, RZ ;  /* 0x8000000b16117210 */ /* 0x000fe20007ffe0ff */
[----:B------:R-:W-:Y:S01]  /*0590*/  IMAD.IADD R23, R20, 0x1, -R23 ;  /* 0x0000000114177824 */ /* 0x000fe200078e0a17 */
[----:B------:R-:W-:Y:S01]  /*05a0*/  LEA.HI.X.SX32 R11, R19, R24, 0x1, P0 ;  /* 0x00000018130b7211 */ /* 0x000fe200000f0eff */
[----:B------:R-:W-:Y:S01]  /*05b0*/  HFMA2.MMA R24, -RZ, RZ, 0, 0 ;  /* 0x00000000ff187435 */ /* 0x000fe200000001ff */
[----:B------:R-:W-:Y:S01]  /*05c0*/  SHF.R.S32.HI R21, RZ, 0x1, R21 ;  /* 0x00000001ff157819 */ /* 0x000fe20000011415 */
[----:B------:R-:W-:Y:S01]  /*05d0*/  IMAD.MOV.U32 R25, RZ, RZ, RZ ;  /* 0x000000ffff197224 */ /* 0x000fe200078e00ff */
[----:B------:R-:W-:Y:S01]  /*05e0*/  SHF.R.U32.HI R0, RZ, 0x4, R0 ;  /* 0x00000004ff007819 */ /* 0x000fe20000011600 */
[----:B------:R-:W-:Y:S01]  /*05f0*/  IMAD.WIDE.U32 R2, R2, R13, R10 ;  /* 0x0000000d02027225 */ /* 0x000fe200078e000a */
[----:B------:R-:W-:Y:S01]  /*0600*/  SHF.R.S32.HI R13, RZ, 0x1f, R15 ;  /* 0x0000001fff0d7819 */ /* 0x000fe2000001140f */
[----:B------:R-:W0:Y:S01]  /*0610*/  LDC R11, c[0x0][0x490] ;  /* 0x00012400ff0b7b82 */ /* 0x000e220000000800 */
[----:B------:R-:W-:Y:S01]  /*0620*/  LEA R18, R23, R18, 0x8 ;  /* 0x0000001217127211 */ /* 0x000fe200078e40ff */
[----:B------:R-:W-:Y:S01]  /*0630*/  IMAD.SHL.U32 R21, R21, 0x40, RZ ;  /* 0x0000004015157824 */ /* 0x000fe200078e00ff */
[----:B------:R-:W-:-:S02]  /*0640*/  IADD3 R15, P0, R15, R2, RZ ;  /* 0x000000020f0f7210 */ /* 0x000fc40007f1e0ff */
[----:B------:R-:W-:Y:S02]  /*0650*/  CS2R R22, SRZ ;  /* 0x0000000000167805 */ /* 0x000fe4000001ff00 */
[----:B------:R-:W-:Y:S02]  /*0660*/  LEA R17, R17, R18, 0x4 ;  /* 0x0000001211117211 */ /* 0x000fe400078e20ff */
[----:B------:R-:W-:Y:S02]  /*0670*/  CS2R R26, SRZ ;  /* 0x00000000001a7805 */ /* 0x000fe4000001ff00 */
[----:B------:R-:W-:Y:S02]  /*0680*/  IADD3.X R12, R13, R3, R12, P0, !PT ;  /* 0x000000030d0c7210 */ /* 0x000fe400007fe40c */
[----:B------:R-:W-:Y:S02]  /*0690*/  LEA R2, P0, R15, UR4, 0x2 ;  /* 0x000000040f027c11 */ /* 0x000fe4000f8010ff */
[----:B------:R-:W-:-:S02]  /*06a0*/  LOP3.LUT R21, R21, 0xc0, RZ, 0xc0, !PT ;  /* 0x000000c015157812 */ /* 0x000fc400078ec0ff */
[----:B------:R-:W-:Y:S02]  /*06b0*/  LEA.HI.X R3, R15, UR5, R12, 0x2, P0 ;  /* 0x000000050f037c11 */ /* 0x000fe400080f140c */
[----:B------:R-:W-:Y:S02]  /*06c0*/  CS2R R14, SRZ ;  /* 0x00000000000e7805 */ /* 0x000fe4000001ff00 */
[----:B------:R-:W-:Y:S02]  /*06d0*/  LOP3.LUT R0, R21, 0x8, R0, 0xf8, !PT ;  /* 0x0000000815007812 */ /* 0x000fe400078ef800 */
[----:B------:R-:W-:Y:S02]  /*06e0*/  SHF.R.U32.HI R21, RZ, 0x3, R21 ;  /* 0x00000003ff157819 */ /* 0x000fe40000011615 */
[----:B------:R-:W-:Y:S02]  /*06f0*/  MOV R12, RZ ;  /* 0x000000ff000c7202 */ /* 0x000fe40000000f00 */
[----:B------:R-:W-:-:S02]  /*0700*/  LOP3.LUT R0, R0, R21, RZ, 0x3c, !PT ;  /* 0x0000001500007212 */ /* 0x000fc400078e3cff */
[----:B------:R-:W-:Y:S02]  /*0710*/  CS2R R20, SRZ ;  /* 0x0000000000147805 */ /* 0x000fe4000001ff00 */
[----:B0-----:R-:W-:Y:S02]  /*0720*/  ISETP.GE.AND P0, PT, R11, 0x1, PT ;  /* 0x000000010b00780c */ /* 0x001fe40003f06270 */
[----:B------:R-:W-:Y:S02]  /*0730*/  LEA R10, R17, R0, 0x1 ;  /* 0x00000000110a7211 */ /* 0x000fe400078e08ff */
[----:B------:R-:W-:Y:S02]  /*0740*/  CS2R R16, SRZ ;  /* 0x0000000000107805 */ /* 0x000fe4000001ff00 */
[----:B------:R-:W-:-:S07]  /*0750*/  MOV R0, RZ ;  /* 0x000000ff00007202 */ /* 0x000fce0000000f00 */
[----:B------:R-:W-:Y:S05]  /*0760*/  @!P0 BRA `(.L_x_133) ;  /* 0x0000000800b88947 */ /* 0x000fea0003800000 */
[----:B------:R-:W0:Y:S01]  /*0770*/  LDC R13, c[0x0][0x490] ;  /* 0x00012400ff0d7b82 */ /* 0x000e220000000800 */
[----:B------:R-:W-:Y:S02]  /*0780*/  ISETP.NE.AND P1, PT, R11, 0x1, PT ;  /* 0x000000010b00780c */ /* 0x000fe40003f25270 */
[----:B------:R-:W-:Y:S02]  /*0790*/  MOV R20, RZ ;  /* 0x000000ff00147202 */ /* 0x000fe40000000f00 */
[----:B0-----:R-:W-:-:S09]  /*07a0*/  LOP3.LUT P0, RZ, R13, 0x1, RZ, 0xc0, !PT ;  /* 0x000000010dff7812 */ /* 0x001fd2000780c0ff */
[----:B------:R-:W-:Y:S05]  /*07b0*/  @!P1 BRA `(.L_x_134) ;  /* 0x0000000400e09947 */ /* 0x000fea0003800000 */
[----:B------:R-:W0:Y:S01]  /*07c0*/  LDC.64 R18, c[0x0][0x488] ;  /* 0x00012200ff127b82 */ /* 0x000e220000000a00 */
[----:B------:R-:W-:Y:S01]  /*07d0*/  LOP3.LUT R0, R11, 0x1, RZ, 0xc0, !PT ;  /* 0x000000010b007812 */ /* 0x000fe200078ec0ff */
[----:B------:R-:W-:Y:S01]  /*07e0*/  HFMA2.MMA R12, -RZ, RZ, 0, 0 ;  /* 0x00000000ff0c7435 */ /* 0x000fe200000001ff */
[----:B------:R-:W-:Y:S02]  /*07f0*/  CS2R R20, SRZ ;  /* 0x0000000000147805 */ /* 0x000fe4000001ff00 */
[----:B------:R-:W-:Y:S02]  /*0800*/  CS2R R16, SRZ ;  /* 0x0000000000107805 */ /* 0x000fe4000001ff00 */
[----:B------:R-:W-:Y:S02]  /*0810*/  IADD3 R11, -R0, R11, RZ ;  /* 0x0000000b000b7210 */ /* 0x000fe40007ffe1ff */
[----:B------:R-:W-:Y:S02]  /*0820*/  CS2R R14, SRZ ;  /* 0x00000000000e7805 */ /* 0x000fe4000001ff00 */
[----:B------:R-:W-:-:S02]  /*0830*/  CS2R R22, SRZ ;  /* 0x0000000000167805 */ /* 0x000fc4000001ff00 */
[----:B------:R-:W-:Y:S02]  /*0840*/  CS2R R24, SRZ ;  /* 0x0000000000187805 */ /* 0x000fe4000001ff00 */
[----:B------:R-:W-:Y:S02]  /*0850*/  CS2R R26, SRZ ;  /* 0x00000000001a7805 */ /* 0x000fe4000001ff00 */
[----:B------:R-:W-:Y:S01]  /*0860*/  CS2R R28, SRZ ;  /* 0x00000000001c7805 */ /* 0x000fe2000001ff00 */
[----:B------:R-:W-:-:S07]  /*0870*/  IMAD.MOV.U32 R0, RZ, RZ, RZ ;  /* 0x000000ffff007224 */ /* 0x000fce00078e00ff */
.L_x_135:
[----:B------:R-:W-:-:S04]  /*0880*/  SHF.L.U32 R13, R9, 0x3, RZ ;  /* 0x00000003090d7819 */ /* 0x000fc800000006ff */
[----:B------:R-:W-:Y:S02]  /*0890*/  SHF.R.S32.HI R30, RZ, 0x1f, R13 ;  /* 0x0000001fff1e7819 */ /* 0x000fe4000001140d */
[C---:B------:R-:W-:Y:S02]  /*08a0*/  LEA R34, P1, R13.reuse, R2, 0x2 ;  /* 0x000000020d227211 */ /* 0x040fe400078210ff */
[----:B------:R-:W-:-:S04]  /*08b0*/  SHF.L.U64.HI R30, R13, 0x2, R30 ;  /* 0x000000020d1e7819 */ /* 0x000fc8000001021e */
[----:B------:R-:W-:-:S03]  /*08c0*/  IADD3.X R35, R3, R30, RZ, P1, !PT ;  /* 0x0000001e03237210 */ /* 0x000fc60000ffe4ff */
[C---:B------:R-:W-:Y:S02]  /*08d0*/  IMAD.WIDE R36, R9.reuse, 0x20, R34 ;  /* 0x0000002009247825 */ /* 0x040fe400078e0222 */
[----:B------:R-:W2:Y:S04]  /*08e0*/  LDG.E R34, desc[UR6][R34.64] ;  /* 0x0000000622227981 */ /* 0x000ea8000c1e1900 */
[----:B------:R-:W3:Y:S01]  /*08f0*/  LDG.E R35, desc[UR6][R36.64] ;  /* 0x0000000624237981 */ /* 0x000ee2000c1e1900 */
[----:B------:R-:W-:-:S05]  /*0900*/  IMAD.WIDE R32, R9, 0x20, R36 ;  /* 0x0000002009207825 */ /* 0x000fca00078e0224 */
[----:B------:R1:W4:Y:S02]  /*0910*/  LDG.E R30, desc[UR6][R32.64] ;  /* 0x00000006201e7981 */ /* 0x000324000c1e1900 */
[----:B-1----:R-:W-:-:S05]  /*0920*/  IMAD.WIDE R32, R9, 0x20, R32 ;  /* 0x0000002009207825 */ /* 0x002fca00078e0220 */
[----:B------:R-:W5:Y:S01]  /*0930*/  LDG.E R31, desc[UR6][R32.64] ;  /* 0x00000006201f7981 */ /* 0x000f62000c1e1900 */
[----:B--2---:R-:W-:Y:S01]  /*0940*/  FADD.FTZ R29, R34, R29 ;  /* 0x0000001d221d7221 */ /* 0x004fe20000010000 */
[----:B---3--:R-:W-:Y:S01]  /*0950*/  FADD.FTZ R28, R35, R28 ;  /* 0x0000001c231c7221 */ /* 0x008fe20000010000 */
[----:B------:R-:W-:-:S04]  /*0960*/  IMAD.WIDE R34, R9, 0x20, R32 ;  /* 0x0000002009227825 */ /* 0x000fc800078e0220 */
[----:B----4-:R-:W-:Y:S01]  /*0970*/  FADD.FTZ R27, R30, R27 ;  /* 0x0000001b1e1b7221 */ /* 0x010fe20000010000 */
[----:B------:R-:W-:Y:S02]  /*0980*/  IMAD.WIDE R36, R9, 0x20, R34 ;  /* 0x0000002009247825 */ /* 0x000fe400078e0222 */
[----:B------:R-:W2:Y:S04]  /*0990*/  LDG.E R34, desc[UR6][R34.64] ;  /* 0x0000000622227981 */ /* 0x000ea8000c1e1900 */
[----:B------:R1:W3:Y:S01]  /*09a0*/  LDG.E R35, desc[UR6][R36.64] ;  /* 0x0000000624237981 */ /* 0x0002e2000c1e1900 */
[----:B-----5:R-:W-:Y:S01]  /*09b0*/  FADD.FTZ R26, R31, R26 ;  /* 0x0000001a1f1a7221 */ /* 0x020fe20000010000 */
[----:B-1----:R-:W-:-:S05]  /*09c0*/  IMAD.WIDE R36, R9, 0x20, R36 ;  /* 0x0000002009247825 */ /* 0x002fca00078e0224 */
[----:B------:R1:W4:Y:S01]  /*09d0*/  LDG.E R32, desc[UR6][R36.64] ;  /* 0x0000000624207981 */ /* 0x000322000c1e1900 */
[----:B------:R-:W-:-:S05]  /*09e0*/  IMAD.WIDE R30, R9, 0x20, R36 ;  /* 0x00000020091e7825 */ /* 0x000fca00078e0224 */
[----:B------:R5:W4:Y:S01]  /*09f0*/  LDG.E R33, desc[UR6][R30.64] ;  /* 0x000000061e217981 */ /* 0x000b22000c1e1900 */
[----:B-1----:R-:W-:-:S04]  /*0a00*/  IMAD.WIDE R36, R9, 0x20, R30 ;  /* 0x0000002009247825 */ /* 0x002fc800078e021e */
[----:B-----5:R-:W-:-:S04]  /*0a10*/  IMAD.WIDE R30, R9, 0x20, R36 ;  /* 0x00000020091e7825 */ /* 0x020fc800078e0224 */
[----:B--2---:R-:W-:Y:S02]  /*0a20*/  FADD.FTZ R25, R34, R25 ;  /* 0x0000001922197221 */ /* 0x004fe40000010000 */
[----:B------:R1:W2:Y:S01]  /*0a30*/  LDG.E R34, desc[UR6][R36.64] ;  /* 0x0000000624227981 */ /* 0x0002a2000c1e1900 */
[----:B---3--:R-:W-:-:S03]  /*0a40*/  FADD.FTZ R24, R35, R24 ;  /* 0x0000001823187221 */ /* 0x008fc60000010000 */
[----:B------:R3:W5:Y:S01]  /*0a50*/  LDG.E R35, desc[UR6][R30.64] ;  /* 0x000000061e237981 */ /* 0x000762000c1e1900 */
[----:B-1----:R-:W-:-:S04]  /*0a60*/  IMAD.WIDE R36, R9, 0x20, R30 ;  /* 0x0000002009247825 */ /* 0x002fc800078e021e */
[----:B----4-:R-:W-:Y:S02]  /*0a70*/  FADD.FTZ R22, R33, R22 ;  /* 0x0000001621167221 */ /* 0x010fe40000010000 */
[----:B------:R1:W4:Y:S01]  /*0a80*/  LDG.E R33, desc[UR6][R36.64] ;  /* 0x0000000624217981 */ /* 0x000322000c1e1900 */
[----:B---3--:R-:W-:-:S04]  /*0a90*/  IMAD.WIDE R30, R9, 0x20, R36 ;  /* 0x00000020091e7825 */ /* 0x008fc800078e0224 */
[----:B------:R-:W-:Y:S02]  /*0aa0*/  FADD.FTZ R23, R32, R23 ;  /* 0x0000001720177221 */ /* 0x000fe40000010000 */
[----:B------:R-:W3:Y:S01]  /*0ab0*/  LDG.E R32, desc[UR6][R30.64] ;  /* 0x000000061e207981 */ /* 0x000ee2000c1e1900 */
[----:B--2---:R-:W-:Y:S01]  /*0ac0*/  FADD.FTZ R21, R34, R21 ;  /* 0x0000001522157221 */ /* 0x004fe20000010000 */
[----:B-----5:R-:W-:Y:S01]  /*0ad0*/  FADD.FTZ R12, R35, R12 ;  /* 0x0000000c230c7221 */ /* 0x020fe20000010000 */
[C---:B------:R-:W-:Y:S02]  /*0ae0*/  IMAD.WIDE R34, R9.reuse, 0x20, R30 ;  /* 0x0000002009227825 */ /* 0x040fe400078e021e */
[----:B------:R-:W2:Y:S02]  /*0af0*/  LDG.E R31, desc[UR6][R2.64] ;  /* 0x00000006021f7981 */ /* 0x000ea4000c1e1900 */
[----:B-1----:R-:W-:-:S05]  /*0b00*/  IMAD.WIDE R36, R9, 0x20, R34 ;  /* 0x0000002009247825 */ /* 0x002fca00078e0222 */
[----:B------:R1:W5:Y:S01]  /*0b10*/  LDG.E R30, desc[UR6][R36.64] ;  /* 0x00000006241e7981 */ /* 0x000362000c1e1900 */
[----:B----4-:R-:W-:-:S03]  /*0b20*/  FADD.FTZ R14, R33, R14 ;  /* 0x0000000e210e7221 */ /* 0x010fc60000010000 */
[----:B------:R-:W4:Y:S01]  /*0b30*/  LDG.E R33, desc[UR6][R34.64] ;  /* 0x0000000622217981 */ /* 0x000f22000c1e1900 */
[----:B-1----:R-:W-:-:S05]  /*0b40*/  IMAD.WIDE R36, R9, 0x20, R36 ;  /* 0x0000002009247825 */ /* 0x002fca00078e0224 */
[----:B------:R1:W2:Y:S01]  /*0b50*/  LDG.E R35, desc[UR6][R36.64] ;  /* 0x0000000624237981 */ /* 0x0002a2000c1e1900 */
[----:B---3--:R-:W-:Y:S01]  /*0b60*/  FADD.FTZ R15, R32, R15 ;  /* 0x0000000f200f7221 */ /* 0x008fe20000010000 */
[----:B0-----:R-:W-:Y:S01]  /*0b70*/  LEA R32, P1, R18, R2, 0x2 ;  /* 0x0000000212207211 */ /* 0x001fe200078210ff */
[----:B-----5:R-:W-:Y:S01]  /*0b80*/  FADD.FTZ R17, R30, R17 ;  /* 0x000000111e117221 */ /* 0x020fe20000010000 */
[C---:B------:R-:W-:Y:S01]  /*0b90*/  SHF.L.U64.HI R30, R18.reuse, 0x1, R19 ;  /* 0x00000001121e7819 */ /* 0x040fe20000010213 */
[----:B----4-:R-:W-:Y:S01]  /*0ba0*/  FADD.FTZ R16, R33, R16 ;  /* 0x0000001021107221 */ /* 0x010fe20000010000 */
[----:B------:R-:W-:-:S04]  /*0bb0*/  SHF.L.U32 R33, R18, 0x1, RZ ;  /* 0x0000000112217819 */ /* 0x000fc800000006ff */
[C---:B------:R-:W-:Y:S02]  /*0bc0*/  LEA R2, P2, R33.reuse, R2, 0x2 ;  /* 0x0000000221027211 */ /* 0x040fe400078410ff */
[----:B------:R-:W-:Y:S02]  /*0bd0*/  SHF.L.U64.HI R30, R33, 0x2, R30 ;  /* 0x00000002211e7819 */ /* 0x000fe4000001021e */
[----:B------:R-:W-:-:S03]  /*0be0*/  LEA.HI.X R33, R18, R3, R19, 0x2, P1 ;  /* 0x0000000312217211 */ /* 0x000fc600008f1413 */
[----:B-1----:R-:W-:Y:S02]  /*0bf0*/  IMAD.WIDE R36, R13, 0x4, R32 ;  /* 0x000000040d247825 */ /* 0x002fe400078e0220 */
[----:B------:R-:W3:Y:S04]  /*0c00*/  LDG.E R32, desc[UR6][R32.64] ;  /* 0x0000000620207981 */ /* 0x000ee8000c1e1900 */
[----:B------:R0:W4:Y:S01]  /*0c10*/  LDG.E R33, desc[UR6][R36.64] ;  /* 0x0000000624217981 */ /* 0x000122000c1e1900 */
[----:B--2---:R-:W-:Y:S01]  /*0c20*/  FADD.FTZ R20, R35, R20 ;  /* 0x0000001423147221 */ /* 0x004fe20000010000 */
[----:B0-----:R-:W-:Y:S01]  /*0c30*/  IMAD.WIDE R36, R13, 0x4, R36 ;  /* 0x000000040d247825 */ /* 0x001fe200078e0224 */
[----:B------:R-:W-:-:S03]  /*0c40*/  IADD3.X R3, R3, R30, RZ, P2, !PT ;  /* 0x0000001e03037210 */ /* 0x000fc600017fe4ff */
[----:B------:R-:W-:Y:S02]  /*0c50*/  FADD.FTZ R0, R31, R0 ;  /* 0x000000001f007221 */ /* 0x000fe40000010000 */
[----:B------:R-:W2:Y:S01]  /*0c60*/  LDG.E R31, desc[UR6][R36.64] ;  /* 0x00000006241f7981 */ /* 0x000ea2000c1e1900 */
[----:B------:R-:W-:-:S05]  /*0c70*/  IMAD.WIDE R34, R13, 0x4, R36 ;  /* 0x000000040d227825 */ /* 0x000fca00078e0224 */
[----:B------:R0:W5:Y:S02]  /*0c80*/  LDG.E R30, desc[UR6][R34.64] ;  /* 0x00000006221e7981 */ /* 0x000164000c1e1900 */
[----:B0-----:R-:W-:-:S04]  /*0c90*/  IMAD.WIDE R34, R13, 0x4, R34 ;  /* 0x000000040d227825 */ /* 0x001fc800078e0222 */
[----:B------:R-:W-:-:S04]  /*0ca0*/  IMAD.WIDE R36, R13, 0x4, R34 ;  /* 0x000000040d247825 */ /* 0x000fc800078e0222 */
[----:B---3--:R-:W-:Y:S02]  /*0cb0*/  FADD.FTZ R0, R0, R32 ;  /* 0x0000002000007221 */ /* 0x008fe40000010000 */
[----:B------:R0:W3:Y:S01]  /*0cc0*/  LDG.E R32, desc[UR6][R36.64] ;  /* 0x0000000624207981 */ /* 0x0000e2000c1e1900 */
[----:B----4-:R-:W-:-:S03]  /*0cd0*/  FADD.FTZ R29, R29, R33 ;  /* 0x000000211d1d7221 */ /* 0x010fc60000010000 */
[----:B------:R1:W4:Y:S01]  /*0ce0*/  LDG.E R33, desc[UR6][R34.64] ;  /* 0x0000000622217981 */ /* 0x000322000c1e1900 */
[----:B0-----:R-:W-:-:S04]  /*0cf0*/  IMAD.WIDE R36, R13, 0x4, R36 ;  /* 0x000000040d247825 */ /* 0x001fc800078e0224 */
[----:B-1----:R-:W-:-:S04]  /*0d00*/  IMAD.WIDE R34, R13, 0x4, R36 ;  /* 0x000000040d227825 */ /* 0x002fc800078e0224 */
[----:B--2---:R-:W-:Y:S02]  /*0d10*/  FADD.FTZ R28, R28, R31 ;  /* 0x0000001f1c1c7221 */ /* 0x004fe40000010000 */
[----:B------:R-:W2:Y:S01]  /*0d20*/  LDG.E R31, desc[UR6][R36.64] ;  /* 0x00000006241f7981 */ /* 0x000ea2000c1e1900 */
[----:B-----5:R-:W-:-:S03]  /*0d30*/  FADD.FTZ R27, R27, R30 ;  /* 0x0000001e1b1b7221 */ /* 0x020fc60000010000 */
[----:B------:R0:W5:Y:S01]  /*0d40*/  LDG.E R30, desc[UR6][R34.64] ;  /* 0x00000006221e7981 */ /* 0x000162000c1e1900 */
[----:B---3--:R-:W-:Y:S01]  /*0d50*/  FADD.FTZ R25, R25, R32 ;  /* 0x0000002019197221 */ /* 0x008fe20000010000 */
[----:B----4-:R-:W-:Y:S01]  /*0d60*/  FADD.FTZ R26, R26, R33 ;  /* 0x000000211a1a7221 */ /* 0x010fe20000010000 */
[----:B------:R-:W-:-:S04]  /*0d70*/  IMAD.WIDE R32, R13, 0x4, R34 ;  /* 0x000000040d207825 */ /* 0x000fc800078e0222 */
[C---:B0-----:R-:W-:Y:S02]  /*0d80*/  IMAD.WIDE R34, R13.reuse, 0x4, R32 ;  /* 0x000000040d227825 */ /* 0x041fe400078e0220 */
[----:B------:R-:W3:Y:S02]  /*0d90*/  LDG.E R33, desc[UR6][R32.64] ;  /* 0x0000000620217981 */ /* 0x000ee4000c1e1900 */
[----:B------:R-:W-:-:S04]  /*0da0*/  IMAD.WIDE R36, R13, 0x4, R34 ;  /* 0x000000040d247825 */ /* 0x000fc800078e0222 */
[----:B--2---:R-:W-:Y:S02]  /*0db0*/  FADD.FTZ R24, R24, R31 ;  /* 0x0000001f18187221 */ /* 0x004fe40000010000 */
[----:B------:R0:W2:Y:S01]  /*0dc0*/  LDG.E R31, desc[UR6][R36.64] ;  /* 0x00000006241f7981 */ /* 0x0000a2000c1e1900 */
[----:B-----5:R-:W-:-:S03]  /*0dd0*/  FADD.FTZ R23, R23, R30 ;  /* 0x0000001e17177221 */ /* 0x020fc60000010000 */
[----:B------:R-:W4:Y:S01]  /*0de0*/  LDG.E R30, desc[UR6][R34.64] ;  /* 0x00000006221e7981 */ /* 0x000f22000c1e1900 */
[----:B0-----:R-:W-:-:S05]  /*0df0*/  IMAD.WIDE R36, R13, 0x4, R36 ;  /* 0x000000040d247825 */ /* 0x001fca00078e0224 */
[----:B------:R-:W5:Y:S01]  /*0e00*/  LDG.E R35, desc[UR6][R36.64] ;  /* 0x0000000624237981 */ /* 0x000f62000c1e1900 */
[----:B---3--:R-:W-:Y:S01]  /*0e10*/  FADD.FTZ R22, R22, R33 ;  /* 0x0000002116167221 */ /* 0x008fe20000010000 */
[----:B------:R-:W-:-:S04]  /*0e20*/  IMAD.WIDE R32, R13, 0x4, R36 ;  /* 0x000000040d207825 */ /* 0x000fc800078e0224 */
[----:B--2---:R-:W-:Y:S01]  /*0e30*/  FADD.FTZ R12, R12, R31 ;  /* 0x0000001f0c0c7221 */ /* 0x004fe20000010000 */
[----:B----4-:R-:W-:Y:S01]  /*0e40*/  FADD.FTZ R21, R21, R30 ;  /* 0x0000001e15157221 */ /* 0x010fe20000010000 */
[C---:B------:R-:W-:Y:S02]  /*0e50*/  IMAD.WIDE R30, R13.reuse, 0x4, R32 ;  /* 0x000000040d1e7825 */ /* 0x040fe400078e0220 */
[----:B------:R-:W2:Y:S02]  /*0e60*/  LDG.E R32, desc[UR6][R32.64] ;  /* 0x0000000620207981 */ /* 0x000ea4000c1e1900 */
[----:B-----5:R-:W-:Y:S01]  /*0e70*/  FADD.FTZ R14, R14, R35 ;  /* 0x000000230e0e7221 */ /* 0x020fe20000010000 */
[C---:B------:R-:W-:Y:S01]  /*0e80*/  IMAD.WIDE R34, R13.reuse, 0x4, R30 ;  /* 0x000000040d227825 */ /* 0x040fe200078e021e */
[----:B------:R0:W3:Y:S03]  /*0e90*/  LDG.E R33, desc[UR6][R30.64] ;  /* 0x000000061e217981 */ /* 0x0000e6000c1e1900 */
[----:B0-----:R-:W-:-:S02]  /*0ea0*/  IMAD.WIDE R30, R13, 0x4, R34 ;  /* 0x000000040d1e7825 */ /* 0x001fc400078e0222 */
[----:B------:R-:W4:Y:S04]  /*0eb0*/  LDG.E R34, desc[UR6][R34.64] ;  /* 0x0000000622227981 */ /* 0x000f28000c1e1900 */
[----:B------:R-:W5:Y:S01]  /*0ec0*/  LDG.E R13, desc[UR6][R30.64] ;  /* 0x000000061e0d7981 */ /* 0x000f62000c1e1900 */
[----:B------:R-:W-:-:S05]  /*0ed0*/  VIADD R11, R11, 0xfffffffe ;  /* 0xfffffffe0b0b7836 */ /* 0x000fca0000000000 */
[----:B------:R-:W-:Y:S01]  /*0ee0*/  ISETP.NE.AND P1, PT, R11, RZ, PT ;  /* 0x000000ff0b00720c */ /* 0x000fe20003f25270 */
[----:B--2---:R-:W-:Y:S01]  /*0ef0*/  FADD.FTZ R15, R15, R32 ;  /* 0x000000200f0f7221 */ /* 0x004fe20000010000 */
[----:B---3--:R-:W-:Y:S01]  /*0f00*/  FADD.FTZ R16, R16, R33 ;  /* 0x0000002110107221 */ /* 0x008fe20000010000 */
[----:B----4-:R-:W-:Y:S01]  /*0f10*/  FADD.FTZ R17, R17, R34 ;  /* 0x0000002211117221 */ /* 0x010fe20000010000 */
[----:B-----5:R-:W-:-:S09]  /*0f20*/  FADD.FTZ R20, R20, R13 ;  /* 0x0000000d14147221 */ /* 0x020fd20000010000 */
[----:B------:R-:W-:Y:S05]  /*0f30*/  @P1 BRA `(.L_x_135) ;  /* 0xfffffff800501947 */ /* 0x000fea000383ffff */
.L_x_134:
[----:B------:R-:W-:Y:S05]  /*0f40*/  @!P0 BRA `(.L_x_133) ;  /* 0x0000000000c08947 */ /* 0x000fea0003800000 */
[----:B------:R-:W-:Y:S01]  /*0f50*/  SHF.L.U32 R35, R9, 0x3, RZ ;  /* 0x0000000309237819 */ /* 0x000fe200000006ff */
[----:B------:R-:W2:Y:S04]  /*0f60*/  LDG.E R31, desc[UR6][R2.64] ;  /* 0x00000006021f7981 */ /* 0x000ea8000c1e1900 */
[----:B------:R-:W-:-:S05]  /*0f70*/  IMAD.WIDE R34, R35, 0x4, R2 ;  /* 0x0000000423227825 */ /* 0x000fca00078e0202 */
[----:B------:R0:W3:Y:S02]  /*0f80*/  LDG.E R30, desc[UR6][R34.64] ;  /* 0x00000006221e7981 */ /* 0x0000e4000c1e1900 */
[----:B0-----:R-:W-:-:S05]  /*0f90*/  IMAD.WIDE R34, R9, 0x20, R34 ;  /* 0x0000002009227825 */ /* 0x001fca00078e0222 */
[----:B------:R-:W4:Y:S01]  /*0fa0*/  LDG.E R13, desc[UR6][R34.64] ;  /* 0x00000006220d7981 */ /* 0x000f22000c1e1900 */
[----:B------:R-:W-:-:S05]  /*0fb0*/  IMAD.WIDE R18, R9, 0x20, R34 ;  /* 0x0000002009127825 */ /* 0x000fca00078e0222 */
[----:B------:R-:W5:Y:S01]  /*0fc0*/  LDG.E R37, desc[UR6][R18.64] ;  /* 0x0000000612257981 */ /* 0x000f62000c1e1900 */
[----:B------:R-:W-:-:S05]  /*0fd0*/  IMAD.WIDE R32, R9, 0x20, R18 ;  /* 0x0000002009207825 */ /* 0x000fca00078e0212 */
[----:B------:R0:W5:Y:S02]  /*0fe0*/  LDG.E R3, desc[UR6][R32.64] ;  /* 0x0000000620037981 */ /* 0x000164000c1e1900 */
[----:B0-----:R-:W-:-:S05]  /*0ff0*/  IMAD.WIDE R32, R9, 0x20, R32 ;  /* 0x0000002009207825 */ /* 0x001fca00078e0220 */
[----:B------:R0:W5:Y:S02]  /*1000*/  LDG.E R2, desc[UR6][R32.64] ;  /* 0x0000000620027981 */ /* 0x000164000c1e1900 */
[----:B0-----:R-:W-:-:S05]  /*1010*/  IMAD.WIDE R32, R9, 0x20, R32 ;  /* 0x0000002009207825 */ /* 0x001fca00078e0220 */
[----:B------:R-:W5:Y:S01]  /*1020*/  LDG.E R11, desc[UR6][R32.64] ;  /* 0x00000006200b7981 */ /* 0x000f62000c1e1900 */
[----:B------:R-:W-:-:S05]  /*1030*/  IMAD.WIDE R18, R9, 0x20, R32 ;  /* 0x0000002009127825 */ /* 0x000fca00078e0220 */
[----:B------:R0:W5:Y:S01]  /*1040*/  LDG.E R36, desc[UR6][R18.64] ;  /* 0x0000000612247981 */ /* 0x000162000c1e1900 */
[----:B------:R-:W-:-:S04]  /*1050*/  IMAD.WIDE R34, R9, 0x20, R18 ;  /* 0x0000002009227825 */ /* 0x000fc800078e0212 */
[----:B0-----:R-:W-:Y:S02]  /*1060*/  IMAD.WIDE R18, R9, 0x20, R34 ;  /* 0x0000002009127825 */ /* 0x001fe400078e0222 */
[----:B------:R-:W5:Y:S04]  /*1070*/  LDG.E R35, desc[UR6][R34.64] ;  /* 0x0000000622237981 */ /* 0x000f68000c1e1900 */
[----:B------:R-:W5:Y:S01]  /*1080*/  LDG.E R34, desc[UR6][R18.64] ;  /* 0x0000000612227981 */ /* 0x000f62000c1e1900 */
[----:B--2---:R-:W-:Y:S01]  /*1090*/  FADD.FTZ R0, R0, R31 ;  /* 0x0000001f00007221 */ /* 0x004fe20000010000 */
[----:B---3--:R-:W-:Y:S01]  /*10a0*/  FADD.FTZ R29, R29, R30 ;  /* 0x0000001e1d1d7221 */ /* 0x008fe20000010000 */
[----:B------:R-:W-:-:S04]  /*10b0*/  IMAD.WIDE R30, R9, 0x20, R18 ;  /* 0x00000020091e7825 */ /* 0x000fc800078e0212 */
[----:B------:R-:W-:-:S04]  /*10c0*/  IMAD.WIDE R32, R9, 0x20, R30 ;  /* 0x0000002009207825 */ /* 0x000fc800078e021e */
[----:B----4-:R-:W-:Y:S02]  /*10d0*/  FADD.FTZ R28, R28, R13 ;  /* 0x0000000d1c1c7221 */ /* 0x010fe40000010000 */
[----:B------:R0:W2:Y:S02]  /*10e0*/  LDG.E R13, desc[UR6][R30.64] ;  /* 0x000000061e0d7981 */ /* 0x0000a4000c1e1900 */
[----:B0-----:R-:W-:-:S04]  /*10f0*/  IMAD.WIDE R30, R9, 0x20, R32 ;  /* 0x00000020091e7825 */ /* 0x001fc800078e0220 */
[----:B-----5:R-:W-:Y:S01]  /*1100*/  FADD.FTZ R26, R26, R3 ;  /* 0x000000031a1a7221 */ /* 0x020fe20000010000 */
[----:B------:R-:W3:Y:S01]  /*1110*/  LDG.E R33, desc[UR6][R32.64] ;  /* 0x0000000620217981 */ /* 0x000ee2000c1e1900 */
[----:B------:R-:W-:-:S04]  /*1120*/  IMAD.WIDE R18, R9, 0x20, R30 ;  /* 0x0000002009127825 */ /* 0x000fc800078e021e */
[----:B------:R-:W-:Y:S02]  /*1130*/  FADD.FTZ R27, R27, R37 ;  /* 0x000000251b1b7221 */ /* 0x000fe40000010000 */
[----:B------:R-:W4:Y:S04]  /*1140*/  LDG.E R37, desc[UR6][R30.64] ;  /* 0x000000061e257981 */ /* 0x000f28000c1e1900 */
[----:B------:R0:W5:Y:S01]  /*1150*/  LDG.E R32, desc[UR6][R18.64] ;  /* 0x0000000612207981 */ /* 0x000162000c1e1900 */
[----:B------:R-:W-:Y:S01]  /*1160*/  FADD.FTZ R25, R25, R2 ;  /* 0x0000000219197221 */ /* 0x000fe20000010000 */
[----:B------:R-:W-:-:S04]  /*1170*/  IMAD.WIDE R2, R9, 0x20, R18 ;  /* 0x0000002009027825 */ /* 0x000fc800078e0212 */
[----:B0-----:R-:W-:Y:S02]  /*1180*/  IMAD.WIDE R18, R9, 0x20, R2 ;  /* 0x0000002009127825 */ /* 0x001fe400078e0202 */
[----:B------:R-:W5:Y:S04]  /*1190*/  LDG.E R2, desc[UR6][R2.64] ;  /* 0x0000000602027981 */ /* 0x000f68000c1e1900 */
[----:B------:R-:W5:Y:S01]  /*11a0*/  LDG.E R9, desc[UR6][R18.64] ;  /* 0x0000000612097981 */ /* 0x000f62000c1e1900 */
[----:B------:R-:W-:Y:S01]  /*11b0*/  FADD.FTZ R24, R24, R11 ;  /* 0x0000000b18187221 */ /* 0x000fe20000010000 */
[----:B------:R-:W-:Y:S01]  /*11c0*/  FADD.FTZ R23, R23, R36 ;  /* 0x0000002417177221 */ /* 0x000fe20000010000 */
[----:B------:R-:W-:Y:S01]  /*11d0*/  FADD.FTZ R22, R22, R35 ;  /* 0x0000002316167221 */ /* 0x000fe20000010000 */
[----:B------:R-:W-:Y:S01]  /*11e0*/  FADD.FTZ R21, R21, R34 ;  /* 0x0000002215157221 */ /* 0x000fe20000010000 */
[----:B--2---:R-:W-:Y:S01]  /*11f0*/  FADD.FTZ R12, R12, R13 ;  /* 0x0000000d0c0c7221 */ /* 0x004fe20000010000 */
[----:B---3--:R-:W-:Y:S01]  /*1200*/  FADD.FTZ R14, R14, R33 ;  /* 0x000000210e0e7221 */ /* 0x008fe20000010000 */
[----:B----4-:R-:W-:Y:S01]  /*1210*/  FADD.FTZ R15, R15, R37 ;  /* 0x000000250f0f7221 */ /* 0x010fe20000010000 */
[----:B-----5:R-:W-:Y:S01]  /*1220*/  FADD.FTZ R16, R16, R32 ;  /* 0x0000002010107221 */ /* 0x020fe20000010000 */
[----:B------:R-:W-:Y:S01]  /*1230*/  FADD.FTZ R17, R17, R2 ;  /* 0x0000000211117221 */ /* 0x000fe20000010000 */
[----:B------:R-:W-:-:S07]  /*1240*/  FADD.FTZ R20, R20, R9 ;  /* 0x0000000914147221 */ /* 0x000fce0000010000 */
.L_x_133:
[----:B------:R-:W0:Y:S01]  /*1250*/  S2R R3, SR_TID.X ;  /* 0x0000000000037919 */ /* 0x000e220000002100 */
[----:B------:R-:W-:Y:S01]  /*1260*/  ULDC UR8, c[0x0][0x390] ;  /* 0x0000e40000087ab9 */ /* 0x000fe20000000800 */
[----:B------:R-:W1:Y:S01]  /*1270*/  S2UR UR5, SR_CgaCtaId ;  /* 0x00000000000579c3 */ /* 0x000e620000008800 */
        /* <DEDUP_REMOVED lines=8> */
[----:B------:R-:W-:Y:S01]  /*1300*/  F2FP.BF16.F32.PACK_AB R18, R27, R18 ;  /* 0x000000121b12723e */ /* 0x000fe200000010ff */
[----:B------:R-:W-:Y:S01]  /*1310*/  FMUL.FTZ R24, R24, UR8 ;  /* 0x0000000818187c20 */ /* 0x000fe20008410000 */
[----:B------:R-:W-:Y:S01]  /*1320*/  FMUL.FTZ R23, R23, UR8 ;  /* 0x0000000817177c20 */ /* 0x000fe20008410000 */
[----:B------:R-:W-:Y:S01]  /*1330*/  FMUL.FTZ R12, R12, UR8 ;  /* 0x000000080c0c7c20 */ /* 0x000fe20008410000 */
[----:B------:R-:W-:Y:S01]  /*1340*/  UMOV UR4, 0x400 ;  /* 0x0000040000047882 */ /* 0x000fe20000000000 */
[----:B------:R-:W-:Y:S01]  /*1350*/  FMUL.FTZ R15, R15, UR8 ;  /* 0x000000080f0f7c20 */ /* 0x000fe20008410000 */
[----:B------:R-:W-:Y:S01]  /*1360*/  FMUL.FTZ R16, R16, UR8 ;  /* 0x0000000810107c20 */ /* 0x000fe20008410000 */
[----:B------:R-:W-:Y:S01]  /*1370*/  FMUL.FTZ R17, R17, UR8 ;  /* 0x0000000811117c20 */ /* 0x000fe20008410000 */
[----:B------:R-:W-:Y:S01]  /*1380*/  FMUL.FTZ R20, R20, UR8 ;  /* 0x0000000814147c20 */ /* 0x000fe20008410000 */
[----:B------:R-:W-:Y:S01]  /*1390*/  F2FP.BF16.F32.PACK_AB R19, R26, R19 ;  /* 0x000000131a13723e */ /* 0x000fe200000010ff */
[----:B------:R-:W-:Y:S01]  /*13a0*/  IMAD R5, R4, -0x80, R5 ;  /* 0xffffff8004057824 */ /* 0x000fe200078e0205 */
[----:B------:R-:W-:Y:S01]  /*13b0*/  F2FP.BF16.F32.PACK_AB R16, R16, R15 ;  /* 0x0000000f1010723e */ /* 0x000fe200000010ff */
[----:B------:R-:W-:Y:S01]  /*13c0*/  BSSY B0, `(.L_x_136) ;  /* 0x0000051000007945 */ /* 0x000fe20003800000 */
[----:B------:R-:W-:Y:S01]  /*13d0*/  F2FP.BF16.F32.PACK_AB R17, R20, R17 ;  /* 0x000000111411723e */ /* 0x000fe200000010ff */
[----:B-1----:R-:W-:Y:S01]  /*13e0*/  ULEA UR4, UR5, UR4, 0x18 ;  /* 0x0000000405047291 */ /* 0x002fe2000f8ec03f */
[----:B0-----:R-:W-:-:S04]  /*13f0*/  SHF.R.S32.HI R2, RZ, 0x1f, R3 ;  /* 0x0000001fff027819 */ /* 0x001fc80000011403 */
[----:B------:R-:W-:-:S04]  /*1400*/  LEA.HI R9, R2, R3, RZ, 0x2 ;  /* 0x0000000302097211 */ /* 0x000fc800078f10ff */
[--C-:B------:R-:W-:Y:S02]  /*1410*/  SHF.R.S32.HI R0, RZ, 0x2, R9.reuse ;  /* 0x00000002ff007819 */ /* 0x100fe40000011409 */
[----:B------:R-:W-:-:S04]  /*1420*/  SHF.R.S32.HI R13, RZ, 0x1f, R9 ;  /* 0x0000001fff0d7819 */ /* 0x000fc80000011409 */
[----:B------:R-:W-:-:S04]  /*1430*/  LEA.HI R13, R13, R0, RZ, 0x3 ;  /* 0x000000000d0d7211 */ /* 0x000fc800078f18ff */
[----:B------:R-:W-:Y:S01]  /*1440*/  LOP3.LUT R25, R13, 0xfffffff8, RZ, 0xc0, !PT ;  /* 0xfffffff80d197812 */ /* 0x000fe200078ec0ff */
[----:B------:R-:W-:Y:S01]  /*1450*/  FMUL.FTZ R13, R21, UR8 ;  /* 0x00000008150d7c20 */ /* 0x000fe20008410000 */
[----:B------:R-:W-:Y:S02]  /*1460*/  F2FP.BF16.F32.PACK_AB R21, R23, R24 ;  /* 0x000000181715723e */ /* 0x000fe400000010ff */
[----:B------:R-:W-:Y:S01]  /*1470*/  IADD3 R27, R0, -R25, RZ ;  /* 0x80000019001b7210 */ /* 0x000fe20007ffe0ff */
[----:B------:R-:W-:Y:S01]  /*1480*/  FMUL.FTZ R25, R14, UR8 ;  /* 0x000000080e197c20 */ /* 0x000fe20008410000 */
[----:B------:R-:W-:Y:S01]  /*1490*/  F2FP.BF16.F32.PACK_AB R22, R13, R22 ;  /* 0x000000160d16723e */ /* 0x000fe200000010ff */
[----:B------:R-:W-:Y:S01]  /*14a0*/  ULDC.64 UR8, c[0x0][0x448] ;  /* 0x0001120000087ab9 */ /* 0x000fe20000000a00 */
[----:B------:R-:W-:Y:S02]  /*14b0*/  LEA.HI R27, R27, R27, RZ, 0x1 ;  /* 0x0000001b1b1b7211 */ /* 0x000fe400078f08ff */
[----:B------:R-:W-:-:S02]  /*14c0*/  LEA.HI R13, R2, R3, RZ, 0x5 ;  /* 0x00000003020d7211 */ /* 0x000fc400078f28ff */
[----:B------:R-:W-:Y:S02]  /*14d0*/  F2FP.BF16.F32.PACK_AB R23, R25, R12 ;  /* 0x0000000c1917723e */ /* 0x000fe400000010ff */
[-C--:B------:R-:W-:Y:S02]  /*14e0*/  LEA.HI R2, R2, R3.reuse, RZ, 0x3 ;  /* 0x0000000302027211 */ /* 0x080fe400078f18ff */
[----:B------:R-:W-:Y:S02]  /*14f0*/  LOP3.LUT R12, R9, 0xfffffffc, RZ, 0xc0, !PT ;  /* 0xfffffffc090c7812 */ /* 0x000fe400078ec0ff */
[----:B------:R-:W-:Y:S02]  /*1500*/  SHF.R.S32.HI R27, RZ, 0x1, R27 ;  /* 0x00000001ff1b7819 */ /* 0x000fe4000001141b */
[----:B------:R-:W-:Y:S02]  /*1510*/  SHF.R.S32.HI R2, RZ, 0x3, R2 ;  /* 0x00000003ff027819 */ /* 0x000fe40000011402 */
[----:B------:R-:W-:-:S02]  /*1520*/  IADD3 R3, -R12, R3, RZ ;  /* 0x000000030c037210 */ /* 0x000fc40007ffe1ff */
[----:B------:R-:W-:Y:S02]  /*1530*/  LOP3.LUT P0, RZ, R27, 0x2, RZ, 0xc0, !PT ;  /* 0x000000021bff7812 */ /* 0x000fe4000780c0ff */
[----:B------:R-:W-:Y:S02]  /*1540*/  LEA.HI R12, R9, R0, RZ, 0x1 ;  /* 0x00000000090c7211 */ /* 0x000fe400078f08ff */
[----:B------:R-:W-:Y:S01]  /*1550*/  SHF.L.U32 R9, R2, 0x6, RZ ;  /* 0x0000000602097819 */ /* 0x000fe200000006ff */
[----:B------:R-:W-:Y:S01]  /*1560*/  IMAD.SHL.U32 R2, R3, 0x8, RZ ;  /* 0x0000000803027824 */ /* 0x000fe200078e00ff */
[----:B------:R-:W-:Y:S02]  /*1570*/  LOP3.LUT R3, R12, 0x7fffffe, RZ, 0xc0, !PT ;  /* 0x07fffffe0c037812 */ /* 0x000fe400078ec0ff */
[----:B------:R-:W-:Y:S02]  /*1580*/  LOP3.LUT R9, R9, 0xc0, RZ, 0xc0, !PT ;  /* 0x000000c009097812 */ /* 0x000fe400078ec0ff */
[----:B------:R-:W-:-:S02]  /*1590*/  LEA R24, R10, UR4, 0x1 ;  /* 0x000000040a187c11 */ /* 0x000fc4000f8e08ff */
[----:B------:R-:W-:Y:S02]  /*15a0*/  IADD3 R10, R0, -R3, RZ ;  /* 0x80000003000a7210 */ /* 0x000fe40007ffe0ff */
[----:B------:R-:W-:Y:S01]  /*15b0*/  LOP3.LUT R3, R9, 0x18, R2, 0xf8, !PT ;  /* 0x0000001809037812 */ /* 0x000fe200078ef802 */
[----:B------:R-:W-:Y:S01]  /*15c0*/  STS [R24], R11 ;  /* 0x0000000b18007388 */ /* 0x000fe20000000800 */
[----:B------:R-:W-:Y:S02]  /*15d0*/  SHF.R.U32.HI R12, RZ, 0x3, R9 ;  /* 0x00000003ff0c7819 */ /* 0x000fe40000011609 */
[C---:B------:R-:W-:Y:S01]  /*15e0*/  IADD3 R9, R24.reuse, 0x20, RZ ;  /* 0x0000002018097810 */ /* 0x040fe20007ffe0ff */
[----:B------:R0:W-:Y:S01]  /*15f0*/  STS [R24+0x200], R18 ;  /* 0x0002001218007388 */ /* 0x0001e20000000800 */
[----:B------:R-:W-:Y:S02]  /*1600*/  @P0 IADD3 R9, R24, -0x20, RZ ;  /* 0xffffffe018090810 */ /* 0x000fe40007ffe0ff */
[----:B------:R-:W-:-:S02]  /*1610*/  SHF.R.S32.HI R13, RZ, 0x5, R13 ;  /* 0x00000005ff0d7819 */ /* 0x000fc4000001140d */
[----:B------:R-:W-:Y:S01]  /*1620*/  LOP3.LUT R3, R3, R12, RZ, 0x3c, !PT ;  /* 0x0000000c03037212 */ /* 0x000fe200078e3cff */
[----:B------:R-:W-:Y:S01]  /*1630*/  STS [R9], R22 ;  /* 0x0000001609007388 */ /* 0x000fe20000000800 */
[----:B------:R-:W-:Y:S02]  /*1640*/  LEA R10, R13, R10, 0x3 ;  /* 0x0000000a0d0a7211 */ /* 0x000fe400078e18ff */
[----:B------:R-:W-:Y:S01]  /*1650*/  SHF.L.U32 R25, R4, 0x7, RZ ;  /* 0x0000000704197819 */ /* 0x000fe200000006ff */
[----:B------:R-:W-:Y:S02]  /*1660*/  STS [R9+0x200], R23 ;  /* 0x0002001709007388 */ /* 0x000fe40000000800 */
[----:B------:R-:W-:Y:S01]  /*1670*/  IMAD.U32 R3, R10, 0x20, R3 ;  /* 0x000000200a037824 */ /* 0x000fe200078e0003 */
[----:B0-----:R-:W-:Y:S01]  /*1680*/  SHF.R.S32.HI R18, RZ, 0x1f, R25 ;  /* 0x0000001fff127819 */ /* 0x001fe20000011419 */
[----:B------:R-:W-:Y:S03]  /*1690*/  STS [R24+0x1000], R19 ;  /* 0x0010001318007388 */ /* 0x000fe60000000800 */
[----:B------:R-:W-:Y:S01]  /*16a0*/  LEA R20, R3, UR4, 0x1 ;  /* 0x0000000403147c11 */ /* 0x000fe2000f8e08ff */
[----:B------:R-:W-:Y:S01]  /*16b0*/  STS [R24+0x1200], R21 ;  /* 0x0012001518007388 */ /* 0x000fe20000000800 */
[--C-:B------:R-:W-:Y:S01]  /*16c0*/  SHF.R.S32.HI R3, RZ, 0x1f, R2.reuse ;  /* 0x0000001fff037819 */ /* 0x100fe20000011402 */
[----:B------:R-:W-:Y:S01]  /*16d0*/  IMAD R18, R18, UR8, RZ ;  /* 0x0000000812127c24 */ /* 0x000fe2000f8e02ff */
[----:B------:R-:W-:Y:S01]  /*16e0*/  ULDC UR4, c[0x0][0x2d0] ;  /* 0x0000b40000047ab9 */ /* 0x000fe20000000800 */
[----:B------:R-:W-:Y:S01]  /*16f0*/  STS [R9+0x1000], R16 ;  /* 0x0010001009007388 */ /* 0x000fe20000000800 */
[----:B------:R-:W-:Y:S01]  /*1700*/  ISETP.GE.AND P0, PT, R2, UR4, PT ;  /* 0x0000000402007c0c */ /* 0x000fe2000bf06270 */
[C---:B------:R-:W-:Y:S01]  /*1710*/  IMAD.WIDE.U32 R10, R25.reuse, UR8, R2 ;  /* 0x00000008190a7c25 */ /* 0x040fe2000f8e0002 */
[----:B------:R-:W-:Y:S01]  /*1720*/  IADD3 R2, R0, 0x40, RZ ;  /* 0x0000004000027810 */ /* 0x000fe20007ffe0ff */
[----:B------:R0:W-:Y:S01]  /*1730*/  STS [R9+0x1200], R17 ;  /* 0x0012001109007388 */ /* 0x0001e20000000800 */
[----:B------:R-:W-:Y:S01]  /*1740*/  SHF.R.S32.HI R3, RZ, 0x1f, R6 ;  /* 0x0000001fff037819 */ /* 0x000fe20000011406 */
[----:B------:R-:W-:Y:S01]  /*1750*/  IMAD R18, R25, UR9, R18 ;  /* 0x0000000919127c24 */ /* 0x000fe2000f8e0212 */
[----:B------:R-:W-:Y:S01]  /*1760*/  BAR.SYNC.DEFER_BLOCKING 0x0 ;  /* 0x0000000000007b1d */ /* 0x000fe20000010000 */
[----:B------:R-:W-:-:S04]  /*1770*/  IADD3 R8, P1, R8, R10, RZ ;  /* 0x0000000a08087210 */ /* 0x000fc80007f3e0ff */
[----:B0-----:R-:W-:Y:S01]  /*1780*/  IADD3.X R9, R7, R11, R18, P1, !PT ;  /* 0x0000000b07097210 */ /* 0x001fe20000ffe412 */
[----:B------:R-:W-:Y:S01]  /*1790*/  ULDC.64 UR4, c[0x0][0x460] ;  /* 0x0001180000047ab9 */ /* 0x000fe20000000a00 */
[-C--:B------:R-:W-:Y:S01]  /*17a0*/  ISETP.GE.OR P1, PT, R2, R5.reuse, P0 ;  /* 0x000000050200720c */ /* 0x080fe20000726670 */
[----:B------:R-:W-:Y:S01]  /*17b0*/  IMAD R3, R3, UR4, RZ ;  /* 0x0000000403037c24 */ /* 0x000fe2000f8e02ff */
[----:B------:R-:W-:Y:S01]  /*17c0*/  ISETP.GE.OR P0, PT, R0, R5, P0 ;  /* 0x000000050000720c */ /* 0x000fe20000706670 */
[----:B------:R-:W-:Y:S01]  /*17d0*/  IMAD.WIDE.U32 R16, R6, UR4, R8 ;  /* 0x0000000406107c25 */ /* 0x000fe2000f8e0008 */
[----:B------:R-:W-:-:S03]  /*17e0*/  SHF.R.S32.HI R18, RZ, 0x1f, R0 ;  /* 0x0000001fff127819 */ /* 0x000fc60000011400 */
[----:B------:R-:W-:-:S05]  /*17f0*/  IMAD R3, R6, UR5, R3 ;  /* 0x0000000506037c24 */ /* 0x000fca000f8e0203 */
[----:B------:R-:W-:Y:S01]  /*1800*/  IADD3 R9, R17, R3, RZ ;  /* 0x0000000311097210 */ /* 0x000fe20007ffe0ff */
[----:B------:R0:W1:Y:S02]  /*1810*/  LDS.128 R12, [R20+0x1000] ;  /* 0x00100000140c7984 */ /* 0x0000640000000c00 */
[----:B------:R-:W-:Y:S05]  /*1820*/  @P0 BRA `(.L_x_137) ;  /* 0x0000000000280947 */ /* 0x000fea0003800000 */
[----:B------:R-:W2:Y:S01]  /*1830*/  LDS.128 R4, [R20] ;  /* 0x0000000014047984 */ /* 0x000ea20000000c00 */
[----:B------:R-:W-:Y:S01]  /*1840*/  MOV R8, R16 ;  /* 0x0000001000087202 */ /* 0x000fe20000000f00 */
[----:B------:R-:W-:Y:S01]  /*1850*/  IMAD R11, R18, UR8, RZ ;  /* 0x00000008120b7c24 */ /* 0x000fe2000f8e02ff */
[----:B------:R-:W-:-:S03]  /*1860*/  ULDC.64 UR4, c[0x0][0x3e8] ;  /* 0x0000fa0000047ab9 */ /* 0x000fc60000000a00 */
[----:B------:R-:W-:-:S04]  /*1870*/  IMAD.WIDE.U32 R2, R0, UR8, R8 ;  /* 0x0000000800027c25 */ /* 0x000fc8000f8e0008 */
[----:B------:R-:W-:Y:S01]  /*1880*/  IMAD R11, R0, UR9, R11 ;  /* 0x00000009000b7c24 */ /* 0x000fe2000f8e020b */
[----:B------:R-:W-:-:S03]  /*1890*/  LEA R10, P0, R2, UR4, 0x1 ;  /* 0x00000004020a7c11 */ /* 0x000fc6000f8008ff */
[----:B------:R-:W-:-:S05]  /*18a0*/  IMAD.IADD R3, R3, 0x1, R11 ;  /* 0x0000000103037824 */ /* 0x000fca00078e020b */
[----:B------:R-:W-:-:S05]  /*18b0*/  LEA.HI.X R11, R2, UR5, R3, 0x1, P0 ;  /* 0x00000005020b7c11 */ /* 0x000fca00080f0c03 */
[----:B--2---:R2:W-:Y:S02]  /*18c0*/  STG.E.128 desc[UR6][R10.64], R4 ;  /* 0x000000040a007986 */ /* 0x0045e4000c101d06 */
.L_x_137:
[----:B------:R-:W-:Y:S05]  /*18d0*/  BSYNC B0 ;  /* 0x0000000000007941 */ /* 0x000fea0003800000 */
.L_x_136:
[----:B------:R-:W-:Y:S05]  /*18e0*/  @P1 EXIT ;  /* 0x000000000000194d */ /* 0x000fea0003800000 */
[----:B--2---:R-:W-:Y:S01]  /*18f0*/  IADD3 R5, P0, R0, 0x40, RZ ;  /* 0x0000004000057810 */ /* 0x004fe20007f1e0ff */
[----:B------:R-:W-:Y:S01]  /*1900*/  ULDC.64 UR4, c[0x0][0x3e8] ;  /* 0x0000fa0000047ab9 */ /* 0x000fe20000000a00 */
[----:B------:R-:W-:Y:S02]  /*1910*/  MOV R2, R16 ;  /* 0x0000001000027202 */ /* 0x000fe40000000f00 */
[----:B------:R-:W-:Y:S02]  /*1920*/  IADD3.X R0, RZ, R18, RZ, P0, !PT ;  /* 0x00000012ff007210 */ /* 0x000fe400007fe4ff */
[----:B------:R-:W-:-:S03]  /*1930*/  MOV R3, R9 ;  /* 0x0000000900037202 */ /* 0x000fc60000000f00 */
[----:B------:R-:W-:Y:S02]  /*1940*/  IMAD R0, R0, UR8, RZ ;  /* 0x0000000800007c24 */ /* 0x000fe4000f8e02ff */
[----:B------:R-:W-:-:S04]  /*1950*/  IMAD.WIDE.U32 R2, R5, UR8, R2 ;  /* 0x0000000805027c25 */ /* 0x000fc8000f8e0002 */
[----:B------:R-:W-:Y:S01]  /*1960*/  IMAD R5, R5, UR9, R0 ;  /* 0x0000000905057c24 */ /* 0x000fe2000f8e0200 */
[----:B------:R-:W-:-:S04]  /*1970*/  LEA R4, P0, R2, UR4, 0x1 ;  /* 0x0000000402047c11 */ /* 0x000fc8000f8008ff */
[----:B------:R-:W-:-:S04]  /*1980*/  IADD3 R3, R3, R5, RZ ;  /* 0x0000000503037210 */ /* 0x000fc80007ffe0ff */
[----:B------:R-:W-:-:S05]  /*1990*/  LEA.HI.X R5, R2, UR5, R3, 0x1, P0 ;  /* 0x0000000502057c11 */ /* 0x000fca00080f0c03 */
[----:B-1----:R-:W-:Y:S01]  /*19a0*/  STG.E.128 desc[UR6][R4.64], R12 ;  /* 0x0000000c04007986 */ /* 0x002fe2000c101d06 */
[----:B------:R-:W-:Y:S05]  /*19b0*/  EXIT ;  /* 0x000000000000794d */ /* 0x000fea0003800000 */
.L_x_138:
        /* <DEDUP_REMOVED lines=12> */
.L_x_692:


//--------------------- .text._ZN5flash44flash_bwd_dq_dk_dv_loop_seqk_parallel_kernelI23Flash_bwd_kernel_traitsILi32ELi128ELi128ELi8ELi4ELi4ELi4ELb1ELb0EN7cutlass10bfloat16_tE19Flash_kernel_traitsILi32ELi128ELi128ELi8ES3_EELb1ELb1ELb0ELb0ELb0ELb0ELb0EEEvNS_16Flash_bwd_paramsE --------------------------
	.section	.text._ZN5flash44flash_bwd_dq_dk_dv_loop_seqk_parallel_kernelI23Flash_bwd_kernel_traitsILi32ELi128ELi128ELi8ELi4ELi4ELi4ELb1ELb0EN7cutlass10bfloat16_tE19Flash_kernel_traitsILi32ELi128ELi128ELi8ES3_EELb1ELb1ELb0ELb0ELb0ELb0ELb0EEEvNS_16Flash_bwd_paramsE,"ax",@progbits
	.align	128
        .global         _ZN5flash44flash_bwd_dq_dk_dv_loop_seqk_parallel_kernelI23Flash_bwd_kernel_traitsILi32ELi128ELi128ELi8ELi4ELi4ELi4ELb1ELb0EN7cutlass10bfloat16_tE19Flash_kernel_traitsILi32ELi128ELi128ELi8ES3_EELb1ELb1ELb0ELb0ELb0ELb0ELb0EEEvNS_16Flash_bwd_paramsE
        .type           _ZN5flash44flash_bwd_dq_dk_dv_loop_seqk_parallel_kernelI23Flash_bwd_kernel_traitsILi32ELi128ELi128ELi8ELi4ELi4ELi4ELb1ELb0EN7cutlass10bfloat16_tE19Flash_kernel_traitsILi32ELi128ELi128ELi8ES3_EELb1ELb1ELb0ELb0ELb0ELb0ELb0EEEvNS_16Flash_bwd_paramsE,@function
        .size           _ZN5flash44flash_bwd_dq_dk_dv_loop_seqk_parallel_kernelI23Flash_bwd_kernel_traitsILi32ELi128ELi128ELi8ELi4ELi4ELi4ELb1ELb0EN7cutlass10bfloat16_tE19Flash_kernel_traitsILi32ELi128ELi128ELi8ES3_EELb1ELb1ELb0ELb0ELb0ELb0ELb0EEEvNS_16Flash_bwd_paramsE,(.L_x_693 - _ZN5flash44flash_bwd_dq_dk_dv_loop_seqk_parallel_kernelI23Flash_bwd_kernel_traitsILi32ELi128ELi128ELi8ELi4ELi4ELi4ELb1ELb0EN7cutlass10bfloat16_tE19Flash_kernel_traitsILi32ELi128ELi128ELi8ES3_EELb1ELb1ELb0ELb0ELb0ELb0ELb0EEEvNS_16Flash_bwd_paramsE)
        .other          _ZN5flash44flash_bwd_dq_dk_dv_loop_seqk_parallel_kernelI23Flash_bwd_kernel_traitsILi32ELi128ELi128ELi8ELi4ELi4ELi4ELb1ELb0EN7cutlass10bfloat16_tE19Flash_kernel_traitsILi32ELi128ELi128ELi8ES3_EELb1ELb1ELb0ELb0ELb0ELb0ELb0EEEvNS_16Flash_bwd_paramsE,@"STO_CUDA_ENTRY STV_DEFAULT"
_ZN5flash44flash_bwd_dq_dk_dv_loop_seqk_parallel_kernelI23Flash_bwd_kernel_traitsILi32ELi128ELi128ELi8ELi4ELi4ELi4ELb1ELb0EN7cutlass10bfloat16_tE19Flash_kernel_traitsILi32ELi128ELi128ELi8ES3_EELb1ELb1ELb0ELb0ELb0ELb0ELb0EEEvNS_16Flash_bwd_paramsE:
.text._ZN5flash44flash_bwd_dq_dk_dv_loop_seqk_parallel_kernelI23Flash_bwd_kernel_traitsILi32ELi128ELi128ELi8ELi4ELi4ELi4ELb1ELb0EN7cutlass10bfloat16_tE19Flash_kernel_traitsILi32ELi128ELi128ELi8ES3_EELb1ELb1ELb0ELb0ELb0ELb0ELb0EEEvNS_16Flash_bwd_paramsE:
        /* <DEDUP_REMOVED lines=16> */
[----:B------:R-:W-:Y:S01]  /*0100*/  UMOV UR61, 0xffffe000 ;  /* 0xffffe000003d7882 */ /* 0x000fe20000000000 */
[----:B------:R-:W-:Y:S02]  /*0110*/  IMAD.MOV.U32 R151, RZ, RZ, 0x40 ;  /* 0x00000040ff977424 */ /* 0x000fe400078e00ff */
[----:B------:R-:W3:Y:S08]  /*0120*/  S2UR UR57, SR_CTAID.Z ;  /* 0x00000000003979c3 */ /* 0x000ef00000002700 */
[----:B------:R-:W4:Y:S01]  /*0130*/  S2UR UR48, SR_CTAID.Y ;  /* 0x00000000003079c3 */ /* 0x000f220000002600 */
[----:B--2---:R-:W-:-:S04]  /*0140*/  ULEA UR4, UR4, UR5, 0x18 ;  /* 0x0000000504047291 */ /* 0x004fc8000f8ec03f */
[----:B------:R-:W-:Y:S01]  /*0150*/  UIADD3 UR5, UR4, 0x8000, URZ ;  /* 0x0000800004057890 */ /* 0x000fe2000fffe03f */
[----:B-1----:R-:W-:Y:S01]  /*0160*/  SHF.R.S32.HI R3, RZ, 0x1f, R10 ;  /* 0x0000001fff037819 */ /* 0x002fe2000001140a */
[----:B---3--:R-:W-:-:S03]  /*0170*/  USHF.R.S32.HI UR6, URZ, 0x1f, UR57 ;  /* 0x0000001f3f067899 */ /* 0x008fc60008011439 */
[CC--:B------:R-:W-:Y:S02]  /*0180*/  LEA.HI R6, R3.reuse, R10.reuse, RZ, 0x2 ;  /* 0x0000000a03067211 */ /* 0x0c0fe400078f10ff */
[CC--:B------:R-:W-:Y:S02]  /*0190*/  LEA.HI R4, R3.reuse, R10.reuse, RZ, 0x5 ;  /* 0x0000000a03047211 */ /* 0x0c0fe400078f28ff */
[--C-:B------:R-:W-:Y:S01]  /*01a0*/  SHF.R.S32.HI R0, RZ, 0x2, R6.reuse ;  /* 0x00000002ff007819 */ /* 0x100fe20000011406 */
[----:B----4-:R-:W-:Y:S01]  /*01b0*/  USHF.L.U32 UR7, UR48, 0x7, URZ ;  /* 0x0000000730077899 */ /* 0x010fe2000800063f */
[----:B------:R-:W-:Y:S02]  /*01c0*/  SHF.R.S32.HI R2, RZ, 0x1f, R6 ;  /* 0x0000001fff027819 */ /* 0x000fe40000011406 */
[CC--:B------:R-:W-:Y:S02]  /*01d0*/  LEA.HI R244, R3.reuse, R10.reuse, RZ, 0x7 ;  /* 0x0000000a03f47211 */ /* 0x0c0fe400078f38ff */
[----:B------:R-:W-:-:S02]  /*01e0*/  LEA.HI R15, R3, R10, RZ, 0x3 ;  /* 0x0000000a030f7211 */ /* 0x000fc400078f18ff */
[----:B------:R-:W-:Y:S02]  /*01f0*/  LEA.HI R3, R3, R10, RZ, 0x4 ;  /* 0x0000000a03037211 */ /* 0x000fe400078f20ff */
[C---:B------:R-:W-:Y:S02]  /*0200*/  LOP3.LUT R5, R6.reuse, 0xfffffffc, RZ, 0xc0, !PT ;  /* 0xfffffffc06057812 */ /* 0x040fe400078ec0ff */
[-C--:B------:R-:W-:Y:S02]  /*0210*/  LEA.HI R6, R6, R0.reuse, RZ, 0x1 ;  /* 0x0000000006067211 */ /* 0x080fe400078f08ff */
[----:B------:R-:W-:Y:S01]  /*0220*/  LEA.HI R2, R2, R0, RZ, 0x3 ;  /* 0x0000000002027211 */ /* 0x000fe200078f18ff */
[----:B------:R-:W-:Y:S01]  /*0230*/  IMAD.IADD R13, R10, 0x1, -R5 ;  /* 0x000000010a0d7824 */ /* 0x000fe200078e0a05 */
[----:B------:R-:W-:Y:S02]  /*0240*/  LOP3.LUT R7, R4, 0xffffffe0, RZ, 0xc0, !PT ;  /* 0xffffffe004077812 */ /* 0x000fe400078ec0ff */
[----:B------:R-:W-:Y:S01]  /*0250*/  LOP3.LUT R8, R3, 0xfffffff0, RZ, 0xc0, !PT ;  /* 0xfffffff003087812 */ /* 0x000fe200078ec0ff */
[----:B------:R-:W-:Y:S01]  /*0260*/  IMAD.SHL.U32 R236, R13, 0x8, RZ ;  /* 0x000000080dec7824 */ /* 0x000fe200078e00ff */
[----:B------:R-:W-:Y:S01]  /*0270*/  LOP3.LUT R9, R15, 0xfffffff8, RZ, 0xc0, !PT ;  /* 0xfffffff80f097812 */ /* 0x000fe200078ec0ff */
[----:B------:R-:W-:Y:S01]  /*0280*/  IMAD.IADD R7, R10, 0x1, -R7 ;  /* 0x000000010a077824 */ /* 0x000fe200078e0a07 */
[----:B------:R-:W-:Y:S01]  /*0290*/  LOP3.LUT R5, R6, 0x7fffffe, RZ, 0xc0, !PT ;  /* 0x07fffffe06057812 */ /* 0x000fe200078ec0ff */
[----:B------:R-:W-:Y:S01]  /*02a0*/  IMAD.IADD R8, R10, 0x1, -R8 ;  /* 0x000000010a087824 */ /* 0x000fe200078e0a08 */
[----:B------:R-:W-:Y:S01]  /*02b0*/  LOP3.LUT R2, R2, 0xfffffff8, RZ, 0xc0, !PT ;  /* 0xfffffff802027812 */ /* 0x000fe200078ec0ff */
[----:B------:R-:W-:Y:S01]  /*02c0*/  IMAD.IADD R10, R10, 0x1, -R9 ;  /* 0x000000010a0a7824 */ /* 0x000fe200078e0a09 */
[----:B------:R-:W-:Y:S01]  /*02d0*/  SHF.R.S32.HI R6, RZ, 0x4, R3 ;  /* 0x00000004ff067819 */ /* 0x000fe20000011403 */
[C---:B------:R-:W-:Y:S01]  /*02e0*/  IMAD.IADD R246, R0.reuse, 0x1, -R5 ;  /* 0x0000000100f67824 */ /* 0x040fe200078e0a05 */
[----:B------:R-:W-:Y:S01]  /*02f0*/  SHF.R.S32.HI R5, RZ, 0x5, R4 ;  /* 0x00000005ff057819 */ /* 0x000fe20000011404 */
[----:B------:R-:W-:Y:S01]  /*0300*/  IMAD.IADD R9, R0, 0x1, -R2 ;  /* 0x0000000100097824 */ /* 0x000fe200078e0a02 */
[----:B------:R-:W-:-:S02]  /*0310*/  LEA.HI R0, R3, R6, RZ, 0x1 ;  /* 0x0000000603007211 */ /* 0x000fc400078f08ff */
[----:B------:R-:W-:Y:S01]  /*0320*/  SHF.R.S32.HI R2, RZ, 0x1f, R4 ;  /* 0x0000001fff027819 */ /* 0x000fe20000011404 */
[----:B------:R-:W-:Y:S01]  /*0330*/  IMAD R246, R5, 0x8, R246 ;  /* 0x0000000805f67824 */ /* 0x000fe200078e02f6 */
[----:B------:R-:W-:Y:S02]  /*0340*/  SHF.R.S32.HI R4, RZ, 0x3, R15 ;  /* 0x00000003ff047819 */ /* 0x000fe4000001140f */
[----:B------:R-:W-:Y:S02]  /*0350*/  LOP3.LUT R3, R0, 0xfffffffe, RZ, 0xc0, !PT ;  /* 0xfffffffe00037812 */ /* 0x000fe400078ec0ff */
[----:B------:R-:W-:Y:S01]  /*0360*/  LEA.HI R0, R2, R5, RZ, 0x2 ;  /* 0x0000000502007211 */ /* 0x000fe200078f10ff */
[----:B------:R-:W-:Y:S01]  /*0370*/  IMAD.SHL.U32 R2, R4, 0x40, RZ ;  /* 0x0000004004027824 */ /* 0x000fe200078e00ff */
[----:B------:R-:W-:Y:S01]  /*0380*/  SHF.R.S32.HI R11, RZ, 0x1f, R7 ;  /* 0x0000001fff0b7819 */ /* 0x000fe20000011407 */
[----:B------:R-:W-:Y:S01]  /*0390*/  IMAD.IADD R12, R6, 0x1, -R3 ;  /* 0x00000001060c7824 */ /* 0x000fe200078e0a03 */
[----:B------:R-:W-:-:S02]  /*03a0*/  LOP3.LUT R3, R0, 0xfffffffc, RZ, 0xc0, !PT ;  /* 0xfffffffc00037812 */ /* 0x000fc400078ec0ff */
[----:B------:R-:W-:Y:S02]  /*03b0*/  LOP3.LUT R0, R2, 0xc0, RZ, 0xc0, !PT ;  /* 0x000000c002007812 */ /* 0x000fe400078ec0ff */
[----:B------:R-:W-:Y:S01]  /*03c0*/  LEA.HI R235, R11, R7, RZ, 0x2 ;  /* 0x000000070beb7211 */ /* 0x000fe200078f10ff */
[----:B------:R-:W-:Y:S01]  /*03d0*/  IMAD.IADD R247, R5, 0x1, -R3 ;  /* 0x0000000105f77824 */ /* 0x000fe200078e0a03 */
[----:B------:R-:W-:Y:S02]  /*03e0*/  LEA.HI R7, R10, R10, RZ, 0x1 ;  /* 0x0000000a0a077211 */ /* 0x000fe400078f08ff */
[----:B------:R-:W-:Y:S02]  /*03f0*/  SHF.R.U32.HI R2, RZ, 0x3, R0 ;  /* 0x00000003ff027819 */ /* 0x000fe40000011600 */
[----:B------:R-:W-:Y:S02]  /*0400*/  LOP3.LUT R0, R0, 0x18, R236, 0xf8, !PT ;  /* 0x0000001800007812 */ /* 0x000fe400078ef8ec */
[----:B------:R-:W-:-:S02]  /*0410*/  LOP3.LUT R3, R7, 0x7fffffe, RZ, 0xc0, !PT ;  /* 0x07fffffe07037812 */ /* 0x000fc400078ec0ff */
[----:B------:R-:W-:Y:S02]  /*0420*/  SHF.R.S32.HI R244, RZ, 0x7, R244 ;  /* 0x00000007fff47819 */ /* 0x000fe400000114f4 */
[----:B------:R-:W-:Y:S01]  /*0430*/  LOP3.LUT R6, R0, R2, RZ, 0x3c, !PT ;  /* 0x0000000200067212 */ /* 0x000fe200078e3cff */
[----:B------:R-:W-:Y:S01]  /*0440*/  IMAD.IADD R3, R10, 0x1, -R3 ;  /* 0x000000010a037824 */ /* 0x000fe200078e0a03 */
[----:B------:R-:W-:Y:S01]  /*0450*/  LEA.HI R2, R8, R8, RZ, 0x1 ;  /* 0x0000000808027211 */ /* 0x000fe200078f08ff */
[----:B------:R-:W-:Y:S01]  /*0460*/  IMAD R0, R244, 0x8, R12 ;  /* 0x00000008f4007824 */ /* 0x000fe200078e020c */
[----:B------:R-:W-:Y:S01]  /*0470*/  SHF.R.S32.HI R14, RZ, 0x1f, R8 ;  /* 0x0000001fff0e7819 */ /* 0x000fe20000011408 */
[----:B------:R-:W-:Y:S01]  /*0480*/  IMAD.U32 R246, R246, 0x20, R6 ;  /* 0x00000020f6f67824 */ /* 0x000fe200078e0006 */
[--C-:B------:R-:W-:Y:S01]  /*0490*/  SHF.R.S32.HI R4, RZ, 0x1, R2.reuse ;  /* 0x00000001ff047819 */ /* 0x100fe20000011402 */
[----:B------:R-:W-:Y:S01]  /*04a0*/  IMAD R0, R0, 0x8, R3 ;  /* 0x0000000800007824 */ /* 0x000fe200078e0203 */
[----:B------:R-:W-:-:S02]  /*04b0*/  SHF.R.S32.HI R5, RZ, 0x1f, R2 ;  /* 0x0000001fff057819 */ /* 0x000fc40000011402 */
[----:B------:R-:W-:Y:S02]  /*04c0*/  LEA.HI R14, R14, R8, RZ, 0x3 ;  /* 0x000000080e0e7211 */ /* 0x000fe400078f18ff */
[----:B------:R-:W-:Y:S02]  /*04d0*/  LEA.HI R6, R5, R4, RZ, 0x2 ;  /* 0x0000000405067211 */ /* 0x000fe400078f10ff */
[----:B------:R-:W-:Y:S02]  /*04e0*/  LOP3.LUT R3, R9, 0x1, RZ, 0xc0, !PT ;  /* 0x0000000109037812 */ /* 0x000fe400078ec0ff */
[----:B------:R-:W-:Y:S02]  /*04f0*/  LOP3.LUT R5, R2, 0x7fffffe, RZ, 0xc0, !PT ;  /* 0x07fffffe02057812 */ /* 0x000fe400078ec0ff */
[----:B------:R-:W-:Y:S02]  /*0500*/  LOP3.LUT R2, R14, 0xfffffff8, RZ, 0xc0, !PT ;  /* 0xfffffff80e027812 */ /* 0x000fe400078ec0ff */
[----:B------:R-:W-:Y:S01]  /*0510*/  LOP3.LUT R6, R6, 0xfffffffc, RZ, 0xc0, !PT ;  /* 0xfffffffc06067812 */ /* 0x000fe200078ec0ff */
[----:B------:R-:W-:Y:S01]  /*0520*/  IMAD.IADD R18, R8, 0x1, -R5 ;  /* 0x0000000108127824 */ /* 0x000fe200078e0a05 */
[----:B------:R-:W-:Y:S01]  /*0530*/  ISETP.NE.U32.AND P6, PT, R3, 0x1, PT ;  /* 0x000000010300780c */ /* 0x000fe20003fc5070 */
[----:B------:R-:W-:Y:S01]  /*0540*/  IMAD.SHL.U32 R3, R10, 0x40, RZ ;  /* 0x000000400a037824 */ /* 0x000fe200078e00ff */
[----:B------:R-:W-:Y:S01]  /*0550*/  LEA.HI R11, R9, R9, RZ, 0x1 ;  /* 0x00000009090b7211 */ /* 0x000fe200078f08ff */
[----:B------:R-:W-:Y:S01]  /*0560*/  IMAD.IADD R17, R8, 0x1, -R2 ;  /* 0x0000000108117824 */ /* 0x000fe200078e0a02 */
[----:B------:R-:W-:Y:S01]  /*0570*/  SHF.R.S32.HI R2, RZ, 0x1, R7 ;  /* 0x00000001ff027819 */ /* 0x000fe20000011407 */
[----:B------:R-:W-:Y:S01]  /*0580*/  IMAD.IADD R16, R4, 0x1, -R6 ;  /* 0x0000000104107824 */ /* 0x000fe200078e0a06 */
[----:B------:R-:W-:Y:S01]  /*0590*/  LOP3.LUT R6, R3, 0x1c0, RZ, 0xc0, !PT ;  /* 0x000001c003067812 */ /* 0x000fe200078ec0ff */
[----:B------:R-:W-:Y:S01]  /*05a0*/  IMAD.SHL.U32 R3, R247, 0x10, RZ ;  /* 0x00000010f7037824 */ /* 0x000fe200078e00ff */
[C---:B------:R-:W-:Y:S01]  /*05b0*/  LOP3.LUT P0, RZ, R2.reuse, 0x2, RZ, 0xc0, !PT ;  /* 0x0000000202ff7812 */ /* 0x040fe2000780c0ff */
[----:B------:R-:W-:Y:S01]  /*05c0*/  IMAD.SHL.U32 R2, R2, 0x40, RZ ;  /* 0x0000004002027824 */ /* 0x000fe200078e00ff */
[----:B------:R-:W-:Y:S01]  /*05d0*/  LOP3.LUT R5, R11, 0x3fffffe, RZ, 0xc0, !PT ;  /* 0x03fffffe0b057812 */ /* 0x000fe200078ec0ff */
[----:B------:R-:W-:Y:S01]  /*05e0*/  IMAD.SHL.U32 R10, R13, 0x2, RZ ;  /* 0x000000020d0a7824 */ /* 0x000fe200078e00ff */
[----:B------:R-:W-:-:S02]  /*05f0*/  LEA.HI.SX32 R235, R235, R3, 0x1e ;  /* 0x00000003ebeb7211 */ /* 0x000fc400078ff2ff */
[----:B------:R-:W-:Y:S01]  /*0600*/  LOP3.LUT R3, R6, 0x30, R3, 0xf8, !PT ;  /* 0x0000003006037812 */ /* 0x000fe200078ef803 */
[----:B------:R-:W-:Y:S01]  /*0610*/  IMAD R8, R244, 0x2000, R10 ;  /* 0x00002000f4087824 */ /* 0x000fe200078e020a */
[----:B------:R-:W-:Y:S02]  /*0620*/  LOP3.LUT R2, R2, 0xc0, RZ, 0xc0, !PT ;  /* 0x000000c002027812 */ /* 0x000fe400078ec0ff */
[--C-:B------:R-:W-:Y:S01]  /*0630*/  LOP3.LUT R13, R3, 0x8, R15.reuse, 0xf8, !PT ;  /* 0x00000008030d7812 */ /* 0x100fe200078ef80f */
[C---:B------:R-:W-:Y:S01]  /*0640*/  IMAD.SHL.U32 R3, R9.reuse, 0x40, RZ ;  /* 0x0000004009037824 */ /* 0x040fe200078e00ff */
[----:B------:R-:W-:Y:S02]  /*0650*/  LOP3.LUT R4, R2, 0x8, R15, 0xf8, !PT ;  /* 0x0000000802047812 */ /* 0x000fe400078ef80f */
[----:B------:R-:W-:Y:S02]  /*0660*/  SHF.R.U32.HI R2, RZ, 0x3, R2 ;  /* 0x00000003ff027819 */ /* 0x000fe40000011602 */
[----:B------:R-:W-:-:S02]  /*0670*/  LOP3.LUT P5, RZ, R9, 0x2, RZ, 0xc0, !PT ;  /* 0x0000000209ff7812 */ /* 0x000fc400078ac0ff */
[C---:B------:R-:W-:Y:S01]  /*0680*/  LOP3.LUT P4, RZ, R9.reuse, 0x4, RZ, 0xc0, !PT ;  /* 0x0000000409ff7812 */ /* 0x040fe2000788c0ff */
[----:B------:R-:W-:Y:S01]  /*0690*/  IMAD.IADD R9, R9, 0x1, -R5 ;  /* 0x0000000109097824 */ /* 0x000fe200078e0a05 */
[----:B------:R-:W-:Y:S01]  /*06a0*/  LOP3.LUT R5, R3, 0x1c0, RZ, 0xc0, !PT ;  /* 0x000001c003057812 */ /* 0x000fe200078ec0ff */
[----:B------:R-:W-:Y:S01]  /*06b0*/  IMAD.SHL.U32 R3, R247, 0x400, RZ ;  /* 0x00000400f7037824 */ /* 0x000fe200078e00ff */
[----:B------:R-:W-:Y:S02]  /*06c0*/  LOP3.LUT R2, R4, R2, RZ, 0x3c, !PT ;  /* 0x0000000204027212 */ /* 0x000fe400078e3cff */
[----:B------:R-:W-:Y:S02]  /*06d0*/  SHF.R.S32.HI R4, RZ, 0x3, R14 ;  /* 0x00000003ff047819 */ /* 0x000fe4000001140e */
[----:B------:R-:W-:Y:S01]  /*06e0*/  SHF.R.U32.HI R7, RZ, 0x3, R6 ;  /* 0x00000003ff077819 */ /* 0x000fe20000011606 */
[----:B------:R-:W-:Y:S01]  /*06f0*/  IMAD.U32 R156, R0, 0x20, R2 ;  /* 0x00000020009c7824 */ /* 0x000fe200078e0002 */
[----:B------:R-:W-:Y:S01]  /*0700*/  LEA.HI R6, R5, R5, RZ, 0x1d ;  /* 0x0000000505067211 */ /* 0x000fe200078fe8ff */
[----:B------:R-:W-:Y:S01]  /*0710*/  IMAD R5, R247, 0x200, R10 ;  /* 0x00000200f7057824 */ /* 0x000fe200078e020a */
[----:B------:R-:W-:Y:S01]  /*0720*/  SHF.R.S32.HI R2, RZ, 0x1, R11 ;  /* 0x00000001ff027819 */ /* 0x000fe2000001140b */
[----:B------:R-:W-:Y:S01]  /*0730*/  IMAD R14, R4, 0x8, R18 ;  /* 0x00000008040e7824 */ /* 0x000fe200078e0212 */
[--C-:B------:R-:W-:Y:S01]  /*0740*/  IADD3 R221, R6, R8, R3.reuse ;  /* 0x0000000806dd7210 */ /* 0x100fe20007ffe003 */
[----:B------:R-:W-:Y:S01]  /*0750*/  IMAD R15, R4, 0x200, R3 ;  /* 0x00000200040f7824 */ /* 0x000fe200078e0203 */
[----:B------:R-:W-:Y:S01]  /*0760*/  LOP3.LUT R4, R13, R7, RZ, 0x3c, !PT ;  /* 0x000000070d047212 */ /* 0x000fe200078e3cff */
[----:B------:R-:W-:Y:S01]  /*0770*/  IMAD R13, R9, 0x20, R5 ;  /* 0x00000020090d7824 */ /* 0x000fe200078e0205 */
[----:B------:R-:W-:Y:S01]  /*0780*/  LOP3.LUT P3, RZ, R2, 0x2, RZ, 0xc0, !PT ;  /* 0x0000000202ff7812 */ /* 0x000fe2000786c0ff */
[C---:B------:R-:W-:Y:S01]  /*0790*/  IMAD.SHL.U32 R5, R17.reuse, 0x40, RZ ;  /* 0x0000004011057824 */ /* 0x040fe200078e00ff */
[----:B------:R-:W-:Y:S01]  /*07a0*/  LEA R149, R156, UR5, 0x1 ;  /* 0x000000059c957c11 */ /* 0x000fe2000f8e08ff */
[----:B------:R-:W-:Y:S01]  /*07b0*/  IMAD.SHL.U32 R0, R244, 0x8, RZ ;  /* 0x00000008f4007824 */ /* 0x000fe200078e00ff */
[----:B------:R-:W-:Y:S01]  /*07c0*/  R2P PR, R17, 0x6 ;  /* 0x0000000611007804 */ /* 0x000fe20000000000 */
[----:B------:R-:W-:Y:S01]  /*07d0*/  IMAD.SHL.U32 R7, R12, 0x8, RZ ;  /* 0x000000080c077824 */ /* 0x000fe200078e00ff */
[----:B------:R-:W-:Y:S01]  /*07e0*/  LOP3.LUT R5, R5, 0x1c0, RZ, 0xc0, !PT ;  /* 0x000001c005057812 */ /* 0x000fe200078ec0ff */
[----:B------:R-:W-:Y:S01]  /*07f0*/  IMAD.SHL.U32 R2, R2, 0x40, RZ ;  /* 0x0000004002027824 */ /* 0x000fe200078e00ff */
[----:B------:R-:W-:Y:S01]  /*0800*/  LOP3.LUT R8, R0, 0x8, RZ, 0xc0, !PT ;  /* 0x0000000800087812 */ /* 0x000fe200078ec0ff */
[----:B------:R-:W-:Y:S01]  /*0810*/  IMAD.SHL.U32 R3, R16, 0x40, RZ ;  /* 0x0000004010037824 */ /* 0x000fe200078e00ff */
[----:B------:R-:W-:Y:S01]  /*0820*/  SEL R0, R154, 0xffffffe0, !P0 ;  /* 0xffffffe09a007807 */ /* 0x000fe20004000000 */
[----:B------:R-:W-:Y:S01]  /*0830*/  IMAD.SHL.U32 R10, R12, 0x10, RZ ;  /* 0x000000100c0a7824 */ /* 0x000fe200078e00ff */
[----:B------:R-:W-:Y:S01]  /*0840*/  LOP3.LUT R2, R2, 0xc0, RZ, 0xc0, !PT ;  /* 0x000000c002027812 */ /* 0x000fe200078ec0ff */
[----:B------:R-:W-:Y:S01]  /*0850*/  IMAD R4, R12, 0x200, R4 ;  /* 0x000002000c047824 */ /* 0x000fe200078e0204 */
[----:B------:R-:W-:Y:S01]  /*0860*/  LOP3.LUT R7, R7, 0x8, RZ, 0xc0, !PT ;  /* 0x0000000807077812 */ /* 0x000fe200078ec0ff */
[----:B------:R-:W-:Y:S01]  /*0870*/  IMAD.IADD R149, R149, 0x1, R0 ;  /* 0x0000000195957824 */ /* 0x000fe200078e0200 */
[----:B------:R-:W-:Y:S01]  /*0880*/  SHF.R.U32.HI R150, RZ, 0x3, R5 ;  /* 0x00000003ff967819 */ /* 0x000fe20000011605 */
[----:B------:R-:W-:Y:S01]  /*0890*/  IMAD.U32 R0, RZ, RZ, UR6 ;  /* 0x00000006ff007e24 */ /* 0x000fe2000f8e00ff */
[----:B------:R-:W-:Y:S01]  /*08a0*/  LOP3.LUT R3, R3, 0xc0, RZ, 0xc0, !PT ;  /* 0x000000c003037812 */ /* 0x000fe200078ec0ff */
[----:B------:R-:W-:Y:S01]  /*08b0*/  USHF.R.S32.HI UR6, URZ, 0x1f, UR48 ;  /* 0x0000001f3f067899 */ /* 0x000fe20008011430 */
[----:B------:R-:W-:-:S02]  /*08c0*/  SHF.R.U32.HI R9, RZ, 0x3, R2 ;  /* 0x00000003ff097819 */ /* 0x000fc40000011602 */
[----:B------:R-:W-:Y:S02]  /*08d0*/  LOP3.LUT R150, R150, R5, R7, 0x1e, !PT ;  /* 0x0000000596967212 */ /* 0x000fe400078e1e07 */
[----:B------:R-:W-:Y:S01]  /*08e0*/  SHF.R.U32.HI R6, RZ, 0x3, R3 ;  /* 0x00000003ff067819 */ /* 0x000fe20000011603 */
[----:B------:R-:W-:Y:S01]  /*08f0*/  IMAD.U32 R0, RZ, RZ, UR6 ;  /* 0x00000006ff007e24 */ /* 0x000fe2000f8e00ff */
[----:B------:R-:W-:Y:S01]  /*0900*/  LOP3.LUT R10, R8, 0x10, R10, 0xf8, !PT ;  /* 0x00000010080a7812 */ /* 0x000fe200078ef80a */
[----:B------:R-:W-:Y:S01]  /*0910*/  IMAD.IADD R150, R15, 0x1, R150 ;  /* 0x000000010f967824 */ /* 0x000fe200078e0296 */
[----:B------:R-:W-:Y:S01]  /*0920*/  LOP3.LUT R9, R9, R2, R8, 0x1e, !PT ;  /* 0x0000000209097212 */ /* 0x000fe200078e1e08 */
[----:B------:R-:W-:Y:S01]  /*0930*/  IMAD.SHL.U32 R2, R14, 0x20, RZ ;  /* 0x000000200e027824 */ /* 0x000fe200078e00ff */
[C---:B------:R-:W-:Y:S01]  /*0940*/  LOP3.LUT R7, R6.reuse, R3, R7, 0x1e, !PT ;  /* 0x0000000306077212 */ /* 0x040fe200078e1e07 */
[----:B------:R-:W-:Y:S01]  /*0950*/  UIADD3 UR6, UR4, 0x6000, URZ ;  /* 0x0000600004067890 */ /* 0x000fe2000fffe03f */
[----:B------:R-:W-:Y:S01]  /*0960*/  LEA R221, R221, UR4, 0x1 ;  /* 0x00000004dddd7c11 */ /* 0x000fe2000f8e08ff */
[----:B------:R-:W-:Y:S01]  /*0970*/  IMAD.IADD R9, R9, 0x1, R13 ;  /* 0x0000000109097824 */ /* 0x000fe200078e020d */
[----:B------:R-:W-:Y:S01]  /*0980*/  LOP3.LUT R3, R6, R10, R3, 0x1e, !PT ;  /* 0x0000000a06037212 */ /* 0x000fe200078e1e03 */
[----:B------:R-:W-:Y:S01]  /*0990*/  IMAD R161, R247, 0x200, R2 ;  /* 0x00000200f7a17824 */ /* 0x000fe200078e0202 */
[----:B------:R-:W-:Y:S01]  /*09a0*/  SEL R222, R222, 0x10, !P6 ;  /* 0x00000010dede7807 */ /* 0x000fe20007000000 */
[C---:B------:R-:W-:Y:S01]  /*09b0*/  VIADD R220, R221.reuse, 0x40 ;  /* 0x00000040dddc7836 */ /* 0x040fe20000000000 */
[----:B------:R-:W-:Y:S01]  /*09c0*/  LEA R150, R150, UR5, 0x1 ;  /* 0x0000000596967c11 */ /* 0x000fe2000f8e08ff */
[----:B------:R-:W-:Y:S01]  /*09d0*/  IMAD.IADD R155, R2, 0x1, R3 ;  /* 0x00000001029b7824 */ /* 0x000fe200078e0203 */
[----:B------:R-:W-:Y:S01]  /*09e0*/  SEL R224, R154, 0xffffffe0, !P5 ;  /* 0xffffffe09ae07807 */ /* 0x000fe20006800000 */
[----:B------:R-:W-:Y:S01]  /*09f0*/  @P4 VIADD R220, R221, 0xffffffc0 ;  /* 0xffffffc0dddc4836 */ /* 0x000fe20000000000 */
[----:B------:R-:W-:Y:S01]  /*0a00*/  SEL R151, R151, 0xffffffc0, !P2 ;  /* 0xffffffc097977807 */ /* 0x000fe20005000000 */
[----:B------:R-:W-:Y:S01]  /*0a10*/  IMAD.U32 R2, RZ, RZ, UR7 ;  /* 0x00000007ff027e24 */ /* 0x000fe2000f8e00ff */
[----:B------:R-:W-:Y:S01]  /*0a20*/  USHF.R.S32.HI UR7, URZ, 0x1f, UR57 ;  /* 0x0000001f3f077899 */ /* 0x000fe20008011439 */
[----:B------:R-:W-:Y:S01]  /*0a30*/  LEA R248, R9, UR6, 0x1 ;  /* 0x0000000609f87c11 */ /* 0x000fe2000f8e08ff */
[----:B------:R-:W-:Y:S01]  /*0a40*/  IMAD.IADD R223, R221, 0x1, R222 ;  /* 0x00000001dddf7824 */ /* 0x000fe200078e02de */
[----:B------:R-:W-:Y:S01]  /*0a50*/  LOP3.LUT P0, RZ, R16, 0x2, RZ, 0xc0, !PT ;  /* 0x0000000210ff7812 */ /* 0x000fe2000780c0ff */
[----:B------:R-:W-:Y:S01]  /*0a60*/  VIADD R157, R150, 0x20 ;  /* 0x00000020969d7836 */ /* 0x000fe20000000000 */
[----:B------:R-:W-:Y:S01]  /*0a70*/  LEA R2, R4, UR4, 0x1 ;  /* 0x0000000404027c11 */ /* 0x000fe2000f8e08ff */
[----:B------:R-:W-:Y:S01]  /*0a80*/  IMAD.IADD R222, R222, 0x1, R220 ;  /* 0x00000001dede7824 */ /* 0x000fe200078e02dc */
[----:B------:R-:W-:Y:S01]  /*0a90*/  SEL R154, R154, 0xffffffe0, !P0 ;  /* 0xffffffe09a9a7807 */ /* 0x000fe20004000000 */
[----:B------:R-:W-:-:S02]  /*0aa0*/  @P1 VIADD R157, R150, 0xffffffe0 ;  /* 0xffffffe0969d1836 */ /* 0x000fc40000000000 */
[--C-:B------:R-:W-:Y:S02]  /*0ab0*/  IMAD.IADD R227, R221, 0x1, R224.reuse ;  /* 0x00000001dde37824 */ /* 0x100fe400078e02e0 */
[----:B------:R-:W-:Y:S02]  /*0ac0*/  IMAD.IADD R226, R223, 0x1, R224 ;  /* 0x00000001dfe27824 */ /* 0x000fe400078e02e0 */
[----:B------:R-:W-:Y:S02]  /*0ad0*/  IMAD.IADD R225, R224, 0x1, R220 ;  /* 0x00000001e0e17824 */ /* 0x000fe400078e02dc */
[----:B------:R-:W-:Y:S02]  /*0ae0*/  VIADD R249, R248, 0x20 ;  /* 0x00000020f8f97836 */ /* 0x000fe40000000000 */
[----:B------:R-:W-:Y:S02]  /*0af0*/  IMAD.IADD R152, R150, 0x1, R151 ;  /* 0x0000000196987824 */ /* 0x000fe400078e0297 */
[----:B------:R-:W-:-:S02]  /*0b00*/  IMAD.IADD R161, R161, 0x1, R7 ;  /* 0x00000001a1a17824 */ /* 0x000fc400078e0207 */
[----:B------:R-:W-:Y:S02]  /*0b10*/  IMAD.U32 R0, RZ, RZ, UR7 ;  /* 0x00000007ff007e24 */ /* 0x000fe4000f8e00ff */
[----:B------:R-:W-:Y:S02]  /*0b20*/  IMAD.IADD R224, R224, 0x1, R222 ;  /* 0x00000001e0e07824 */ /* 0x000fe400078e02de */
[----:B------:R-:W-:Y:S02]  /*0b30*/  @P3 VIADD R249, R248, 0xffffffe0 ;  /* 0xffffffe0f8f93836 */ /* 0x000fe40000000000 */
[----:B------:R-:W-:Y:S02]  /*0b40*/  IMAD.IADD R151, R151, 0x1, R157 ;  /* 0x0000000197977824 */ /* 0x000fe400078e029d */
[C---:B------:R-:W-:Y:S02]  /*0b50*/  VIADD R160, R157.reuse, 0x2000 ;  /* 0x000020009da07836 */ /* 0x040fe40000000000 */
[----:B------:R-:W-:-:S02]  /*0b60*/  VIADD R159, R157, 0x4000 ;  /* 0x000040009d9f7836 */ /* 0x000fc40000000000 */
[----:B------:R-:W-:-:S07]  /*0b70*/  VIADD R158, R157, 0x6000 ;  /* 0x000060009d9e7836 */ /* 0x000fce0000000000 */
.L_x_183:
        /* <DEDUP_REMOVED lines=30> */
[----:B-1----:R-:W2:Y:S01]  /*0d60*/  @P1 LDG.E R8, desc[UR14][R6.64] ;  /* 0x0000000e06081981 */ /* 0x002ea2000c1e1900 */
        /* <DEDUP_REMOVED lines=11> */
[----:B------:R-:W-:-:S04]  /*0e20*/  @!UP3 ULDC.64 UR6, c[0x0][0x318] ;  /* 0x0000c6000006bab9 */ /* 0x000fc80000000a00 */
[----:B------:R-:W5:Y:S01]  /*0e30*/  @!P2 LDG.E R3, desc[UR14][R4.64] ;  /* 0x0000000e0403a981 */ /* 0x000f62000c1e1900 */
[----:B------:R-:W-:Y:S01]  /*0e40*/  @!UP3 UISETP.NE.U32.AND UP0, UPT, UR6, URZ, UPT ;  /* 0x0000003f0600b28c */ /* 0x000fe2000bf05070 */
[----:B------:R-:W-:Y:S02]  /*0e50*/  UMOV UR5, 0xffffffff ;  /* 0xffffffff00057882 */ /* 0x000fe40000000000 */
[----:B------:R-:W-:Y:S01]  /*0e60*/  @!UP3 ULDC UR6, c[0x0][0x2cc] ;  /* 0x0000b3000006bab9 */ /* 0x000fe20000000800 */
[----:B------:R-:W-:Y:S01]  /*0e70*/  @!UP3 UISETP.NE.AND.EX UP0, UPT, UR7, URZ, UPT, UP0 ;  /* 0x0000003f0700b28c */ /* 0x000fe2000bf05300 */
[----:B------:R-:W-:Y:S01]  /*0e80*/  UMOV UR43, 0xffffffff ;  /* 0xffffffff002b7882 */ /* 0x000fe20000000000 */
        /* <DEDUP_REMOVED lines=18> */
.L_x_139:
        /* <DEDUP_REMOVED lines=14> */
[----:B------:R-:W-:Y:S02]  /*1090*/  UIADD3 UR13, UR23, 0x7f, URZ ;  /* 0x0000007f170d7890 */ /* 0x000fe4000fffe03f */
[----:B------:R-:W-:Y:S01]  /*10a0*/  UISETP.NE.AND UP1, UPT, UR43, -0x1, UPT ;  /* 0xffffffff2b00788c */ /* 0x000fe2000bf25270 */
[----:B------:R-:W-:Y:S01]  /*10b0*/  ULDC UR60, c[0x0][0x2d4] ;  /* 0x0000b500003c7ab9 */ /* 0x000fe20000000800 */
[----:B------:R-:W-:-:S02]  /*10c0*/  UIMAD UR26, UR48, UR7, UR6 ;  /* 0x00000007301a72a4 */ /* 0x000fc4000f8e0206 */
[----:B------:R-:W-:Y:S01]  /*10d0*/  USHF.R.S32.HI UR22, URZ, 0x1f, UR13 ;  /* 0x0000001f3f167899 */ /* 0x000fe2000801140d */
[----:B------:R-:W-:Y:S01]  /*10e0*/  @!UP0 ULDC.64 UR6, c[0x0][0x418] ;  /* 0x0001060000068ab9 */ /* 0x000fe20000000a00 */
[----:B------:R-:W-:Y:S02]  /*10f0*/  USHF.R.S32.HI UR42, URZ, 0x1f, UR60 ;  /* 0x0000001f3f2a7899 */ /* 0x000fe4000801143c */
[----:B------:R-:W-:Y:S01]  /*1100*/  ULEA.HI UR22, UR22, UR13, URZ, 0x7 ;  /* 0x0000000d16167291 */ /* 0x000fe2000f8f383f */
[----:B------:R-:W-:Y:S01]  /*1110*/  ULDC.64 UR32, c[0x0][0x240] ;  /* 0x0000900000207ab9 */ /* 0x000fe20000000a00 */
[----:B-1----:R-:W-:Y:S01]  /*1120*/  IABS R6, R7 ;  /* 0x0000000700067213 */ /* 0x002fe20000000000 */
[----:B------:R-:W-:Y:S01]  /*1130*/  UIMAD UR13, UR42, UR48, URZ ;  /* 0x000000302a0d72a4 */ /* 0x000fe2000f8e023f */
[----:B------:R-:W-:Y:S01]  /*1140*/  ISETP.NE.AND P3, PT, R7, RZ, PT ;  /* 0x000000ff0700720c */ /* 0x000fe20003f65270 */
[----:B------:R-:W-:Y:S01]  /*1150*/  ULDC UR19, c[0x0][0x2dc] ;  /* 0x0000b70000137ab9 */ /* 0x000fe20000000800 */
[----:B------:R-:W1:Y:S01]  /*1160*/  I2F.RP R4, R6 ;  /* 0x0000000600047306 */ /* 0x000e620000209400 */
[----:B------:R-:W-:Y:S01]  /*1170*/  ULDC UR46, c[0x0][0x270] ;  /* 0x00009c00002e7ab9 */ /* 0x000fe20000000800 */
[----:B------:R-:W-:Y:S01]  /*1180*/  ULDC.U8 UR18, c[0x0][0x480] ;  /* 0x0001200000127ab9 */ /* 0x000fe20000000000 */
[----:B------:R-:W-:-:S02]  /*1190*/  @!UP0 UIMAD.WIDE.U32 UR38, UR48, UR6, URZ ;  /* 0x00000006302682a5 */ /* 0x000fc4000f8e003f */
[----:B--2---:R-:W-:Y:S02]  /*11a0*/  UIMAD.WIDE.U32 UR30, UR10, UR8, URZ ;  /* 0x000000080a1e72a5 */ /* 0x004fe4000f8e003f */
[----:B------:R-:W-:Y:S02]  /*11b0*/  UIMAD.WIDE.U32 UR16, UR5, UR32, URZ ;  /* 0x00000020051072a5 */ /* 0x000fe4000f8e003f */
[----:B------:R-:W-:Y:S02]  /*11c0*/  UIMAD UR50, UR10, UR9, UR31 ;  /* 0x000000090a3272a4 */ /* 0x000fe4000f8e021f */
[----:B------:R-:W-:Y:S01]  /*11d0*/  USHF.L.U32 UR10, UR48, 0x7, URZ ;  /* 0x00000007300a7899 */ /* 0x000fe2000800063f */
[----:B------:R-:W-:Y:S01]  /*11e0*/  @UP0 ULDC.64 UR8, c[0x0][0x420] ;  /* 0x0001080000080ab9 */ /* 0x000fe20000000a00 */
[----:B------:R-:W-:Y:S01]  /*11f0*/  @UP1 UIADD3 UR21, UR41, UR43, URZ ;  /* 0x0000002b29151290 */ /* 0x000fe2000fffe03f */
[----:B-1----:R-:W1:Y:S01]  /*1200*/  MUFU.RCP R4, R4 ;  /* 0x0000000400047308 */ /* 0x002e620000001000 */
[----:B------:R-:W-:-:S02]  /*1210*/  @UP0 UIMAD.WIDE.U32 UR44, UR5, UR8, URZ ;  /* 0x00000008052c02a5 */ /* 0x000fc4000f8e003f */
[----:B------:R-:W-:Y:S02]  /*1220*/  @!UP0 UIMAD UR8, UR59, UR6, URZ ;  /* 0x000000063b0882a4 */ /* 0x000fe4000f8e023f */
[----:B------:R-:W-:Y:S02]  /*1230*/  USEL UR34, UR10, URZ, UP2 ;  /* 0x0000003f0a227287 */ /* 0x000fe40009000000 */
[----:B------:R-:W-:Y:S02]  /*1240*/  @!UP0 UIMAD UR37, UR48, UR7, UR8 ;  /* 0x00000007302582a4 */ /* 0x000fe4000f8e0208 */
[----:B------:R-:W-:Y:S02]  /*1250*/  UIMAD.WIDE UR6, UR19, UR46, URZ ;  /* 0x0000002e130672a5 */ /* 0x000fe4000f8e023f */
[----:B------:R-:W-:Y:S02]  /*1260*/  UIMAD.WIDE.U32 UR10, UR48, UR60, URZ ;  /* 0x0000003c300a72a5 */ /* 0x000fe4000f8e003f */
[----:B------:R-:W-:-:S02]  /*1270*/  UIMAD UR51, UR57, UR19, URZ ;  /* 0x00000013393372a4 */ /* 0x000fc4000f8e023f */
[----:B------:R-:W-:Y:S01]  /*1280*/  UISETP.NE.AND UP4, UPT, UR18, URZ, UPT ;  /* 0x0000003f1200728c */ /* 0x000fe2000bf85270 */
[----:B-1----:R-:W-:Y:S02]  /*1290*/  VIADD R4, R4, 0xffffffe ;  /* 0x0ffffffe04047836 */ /* 0x002fe40000000000 */
[----:B------:R-:W-:Y:S01]  /*12a0*/  @UP1 ULDC.64 UR18, c[0x0][0x248] ;  /* 0x0000920000121ab9 */ /* 0x000fe20000000a00 */
[----:B------:R-:W-:Y:S01]  /*12b0*/  UIMAD UR13, UR59, UR60, UR13 ;  /* 0x0000003c3b0d72a4 */ /* 0x000fe2000f8e020d */
[----:B------:R-:W1:Y:S01]  /*12c0*/  F2I.FTZ.U32.TRUNC.NTZ R5, R4 ;  /* 0x0000000400057305 */ /* 0x000e62000021f000 */
[----:B------:R-:W-:Y:S02]  /*12d0*/  UIADD3 UR53, UR25, UR26, URZ ;  /* 0x0000001a19357290 */ /* 0x000fe4000fffe03f */
[----:B------:R-:W-:Y:S02]  /*12e0*/  USEL UR58, UR24, UR16, !UP0 ;  /* 0x00000010183a7287 */ /* 0x000fe4000c000000 */
[----:B------:R-:W-:-:S02]  /*12f0*/  @UP1 UIMAD.WIDE.U32 UR26, UR21, UR18, URZ ;  /* 0x00000012151a12a5 */ /* 0x000fc4000f8e003f */
[----:B------:R-:W-:Y:S02]  /*1300*/  @UP1 UIMAD UR40, UR21, UR19, URZ ;  /* 0x00000013152812a4 */ /* 0x000fe4000f8e023f */
[----:B------:R-:W-:Y:S02]  /*1310*/  UIMAD.WIDE.U32 UR24, UR6, UR10, URZ ;  /* 0x0000000a061872a5 */ /* 0x000fe4000f8e003f */
[----:B------:R-:W-:Y:S02]  /*1320*/  UIMAD UR21, UR7, UR10, URZ ;  /* 0x0000000a071572a4 */ /* 0x000fe4000f8e023f */
[----:B------:R-:W-:Y:S01]  /*1330*/  UIADD3 UR10, UR11, UR13, URZ ;  /* 0x0000000d0b0a7290 */ /* 0x000fe2000fffe03f */
[----:B-1----:R-:W-:Y:S01]  /*1340*/  IMAD.MOV R0, RZ, RZ, -R5 ;  /* 0x000000ffff007224 */ /* 0x002fe200078e0a05 */
[----:B------:R-:W-:Y:S01]  /*1350*/  UIMAD UR31, UR5, UR33, URZ ;  /* 0x00000021051f72a4 */ /* 0x000fe2000f8e023f */
[----:B------:R-:W-:Y:S01]  /*1360*/  IMAD.MOV.U32 R4, RZ, RZ, RZ ;  /* 0x000000ffff047224 */ /* 0x000fe200078e00ff */
[----:B------:R-:W-:Y:S01]  /*1370*/  UIMAD UR10, UR6, UR10, UR21 ;  /* 0x0000000a060a72a4 */ /* 0x000fe2000f8e0215 */
[----:B------:R-:W-:Y:S01]  /*1380*/  IMAD R0, R0, R6, RZ ;  /* 0x0000000600007224 */ /* 0x000fe200078e02ff */
[----:B------:R-:W-:-:S02]  /*1390*/  ULOP3.LUT UR11, UR22, 0xffffff80, URZ, 0xc0, !UPT ;  /* 0xffffff80160b7892 */ /* 0x000fc4000f8ec03f */
[----:B------:R-:W-:Y:S01]  /*13a0*/  @UP0 UIADD3 UR53, UR17, UR31, URZ ;  /* 0x0000001f11350290 */ /* 0x000fe2000fffe03f */
[----:B------:R-:W-:Y:S01]  /*13b0*/  IMAD.HI.U32 R4, R5, R0, R4 ;  /* 0x0000000005047227 */ /* 0x000fe200078e0004 */
[----:B------:R-:W-:Y:S01]  /*13c0*/  MOV R0, R3 ;  /* 0x0000000300007202 */ /* 0x000fe20000000f00 */
[----:B------:R-:W-:Y:S02]  /*13d0*/  UIADD3 UR49, UR25, UR10, URZ ;  /* 0x0000000a19317290 */ /* 0x000fe4000fffe03f */
[----:B------:R-:W-:Y:S02]  /*13e0*/  @UP0 UIMAD UR52, UR5, UR9, UR45 ;  /* 0x00000009053402a4 */ /* 0x000fe4000f8e022d */
[----:B------:R-:W-:Y:S01]  /*13f0*/  IMAD.HI.U32 R4, R4, R0, RZ ;  /* 0x0000000004047227 */ /* 0x000fe200078e00ff */
[----:B------:R-:W-:Y:S02]  /*1400*/  USHF.L.U64.HI UR8, UR48, 0x7, UR59 ;  /* 0x0000000730087899 */ /* 0x000fe4000801023b */
[----:B------:R-:W-:Y:S01]  /*1410*/  UIMAD.WIDE.U32 UR16, UR6, UR5, URZ ;  /* 0x00000005061072a5 */ /* 0x000fe2000f8e003f */
[----:B------:R-:W-:Y:S01]  /*1420*/  IMAD.MOV R3, RZ, RZ, -R4 ;  /* 0x000000ffff037224 */ /* 0x000fe200078e0a04 */
[----:B------:R-:W-:Y:S01]  /*1430*/  UIMAD UR10, UR7, UR5, URZ ;  /* 0x00000005070a72a4 */ /* 0x000fe2000f8e023f */
[----:B------:R-:W-:-:S02]  /*1440*/  ULDC.U8 UR9, c[0x0][0x3d8] ;  /* 0x0000f60000097ab9 */ /* 0x000fc40000000000 */
[C---:B------:R-:W-:Y:S01]  /*1450*/  IMAD R0, R6.reuse, R3, R0 ;  /* 0x0000000306007224 */ /* 0x040fe200078e0200 */
[----:B------:R-:W-:Y:S02]  /*1460*/  UIADD3 UR11, UR11, -0x80, URZ ;  /* 0xffffff800b0b7890 */ /* 0x000fe4000fffe03f */
[----:B------:R-:W-:Y:S02]  /*1470*/  UISETP.NE.AND UP3, UPT, UR9, URZ, UPT ;  /* 0x0000003f0900728c */ /* 0x000fe4000bf65270 */
[----:B------:R-:W-:Y:S01]  /*1480*/  ISETP.GT.U32.AND P1, PT, R6, R0, PT ;  /* 0x000000000600720c */ /* 0x000fe20003f24070 */
[----:B------:R-:W-:Y:S02]  /*1490*/  USEL UR35, UR8, URZ, UP2 ;  /* 0x0000003f08237287 */ /* 0x000fe40009000000 */
[----:B------:R-:W-:Y:S02]  /*14a0*/  @UP0 UIADD3 UR49, UR17, UR10, URZ ;  /* 0x0000000a11310290 */ /* 0x000fe4000fffe03f */
[----:B------:R-:W-:-:S02]  /*14b0*/  USHF.R.S32.HI UR31, URZ, 0x1f, UR11 ;  /* 0x0000001f3f1f7899 */ /* 0x000fc4000801140b */
[----:B------:R-:W-:Y:S01]  /*14c0*/  UIADD3 UR10, UP2, UR11, UR34, URZ ;  /* 0x000000220b0a7290 */ /* 0x000fe2000ff5e03f */
[----:B------:R-:W-:Y:S01]  /*14d0*/  ULDC UR42, c[0x0][0x2c4] ;  /* 0x0000b100002a7ab9 */ /* 0x000fe20000000800 */
[----:B------:R-:W-:Y:S02]  /*14e0*/  @UP1 UIADD3 UR29, UR41, UR43, URZ ;  /* 0x0000002b291d1290 */ /* 0x000fe4000fffe03f */
[----:B------:R-:W-:Y:S02]  /*14f0*/  UIADD3.X UR13, UR31, UR35, URZ, UP2, !UPT ;  /* 0x000000231f0d7290 */ /* 0x000fe400097fe43f */
[----:B------:R-:W-:Y:S01]  /*1500*/  @!P1 IMAD.IADD R0, R0, 0x1, -R6 ;  /* 0x0000000100009824 */ /* 0x000fe200078e0a06 */
[----:B------:R-:W-:Y:S01]  /*1510*/  UIMAD UR7, UR7, UR10, URZ ;  /* 0x0000000a070772a4 */ /* 0x000fe2000f8e023f */
[----:B------:R-:W-:Y:S01]  /*1520*/  @!P1 IADD3 R4, R4, 0x1, RZ ;  /* 0x0000000104049810 */ /* 0x000fe20007ffe0ff */
[----:B------:R-:W-:Y:S01]  /*1530*/  @UP1 ULDC.64 UR8, c[0x0][0x250] ;  /* 0x0000940000081ab9 */ /* 0x000fe20000000a00 */
[----:B------:R-:W-:Y:S01]  /*1540*/  PLOP3.LUT P1, PT, PT, PT, UP1, 0x80, 0x0 ;  /* 0x000000000000781c */ /* 0x000fe20003f2f018 */
[----:B------:R-:W-:Y:S01]  /*1550*/  UIMAD UR21, UR6, UR13, UR7 ;  /* 0x0000000d061572a4 */ /* 0x000fe2000f8e0207 */
[----:B------:R-:W-:Y:S01]  /*1560*/  ISETP.GE.U32.AND P0, PT, R0, R6, PT ;  /* 0x000000060000720c */ /* 0x000fe20003f06070 */
[----:B------:R-:W-:Y:S01]  /*1570*/  @UP3 UIMAD UR13, UR48, UR42, URZ ;  /* 0x0000002a300d32a4 */ /* 0x000fe2000f8e023f */
[----:B------:R-:W-:Y:S01]  /*1580*/  LOP3.LUT R0, R7, UR57, RZ, 0x3c, !PT ;  /* 0x0000003907007c12 */ /* 0x000fe2000f8e3cff */
[----:B------:R-:W-:-:S02]  /*1590*/  USEL UR56, UR24, UR16, !UP0 ;  /* 0x0000001018387287 */ /* 0x000fc4000c000000 */
[----:B------:R-:W-:Y:S01]  /*15a0*/  @UP1 UIMAD.WIDE.U32 UR16, UR29, UR8, URZ ;  /* 0x000000081d1012a5 */ /* 0x000fe2000f8e003f */
[----:B------:R-:W-:Y:S01]  /*15b0*/  ISETP.GE.AND P2, PT, R0, RZ, PT ;  /* 0x000000ff0000720c */ /* 0x000fe20003f46270 */
[----:B------:R-:W-:Y:S02]  /*15c0*/  UIMAD.WIDE.U32 UR34, UR6, UR10, URZ ;  /* 0x0000000a062272a5 */ /* 0x000fe4000f8e003f */
[----:B------:R-:W-:Y:S02]  /*15d0*/  @UP3 USEL UR10, UR13, UR5, !UP0 ;  /* 0x000000050d0a3287 */ /* 0x000fe4000c000000 */
[----:B------:R-:W-:Y:S02]  /*15e0*/  @UP1 UIMAD UR29, UR29, UR9, URZ ;  /* 0x000000091d1d12a4 */ /* 0x000fe4000f8e023f */
[----:B------:R-:W-:Y:S01]  /*15f0*/  @!UP3 UIMAD UR7, UR48, UR46, UR57 ;  /* 0x0000002e3007b2a4 */ /* 0x000fe2000f8e0239 */
[----:B------:R-:W-:Y:S01]  /*1600*/  @P0 VIADD R4, R4, 0x1 ;  /* 0x0000000104040836 */ /* 0x000fe20000000000 */
[----:B------:R-:W-:Y:S01]  /*1610*/  @UP3 ULDC UR6, c[0x0][0x2e4] ;  /* 0x0000b90000063ab9 */ /* 0x000fe20000000800 */
[----:B------:R-:W-:Y:S01]  /*1620*/  USHF.R.S32.HI UR47, URZ, 0x7, UR22 ;  /* 0x000000073f2f7899 */ /* 0x000fe20008011416 */
[----:B------:R-:W-:Y:S01]  /*1630*/  PLOP3.LUT P0, PT, PT, PT, UP3, 0x80, 0x0 ;  /* 0x000000000000781c */ /* 0x000fe20003f0f038 */
[----:B------:R-:W-:Y:S01]  /*1640*/  @UP3 UIMAD UR22, UR57, UR6, UR10 ;  /* 0x00000006391632a4 */ /* 0x000fe2000f8e020a */
[----:B------:R-:W-:Y:S01]  /*1650*/  @!P2 IADD3 R4, -R4, RZ, RZ ;  /* 0x000000ff0404a210 */ /* 0x000fe20007ffe1ff */
[----:B------:R-:W-:Y:S01]  /*1660*/  USEL UR55, UR30, URZ, UP4 ;  /* 0x0000003f1e377287 */ /* 0x000fe2000a000000 */
[----:B------:R-:W-:Y:S01]  /*1670*/  @!P3 LOP3.LUT R4, RZ, R7, RZ, 0x33, !PT ;  /* 0x00000007ff04b212 */ /* 0x000fe200078e33ff */
[----:B------:R-:W-:-:S02]  /*1680*/  @UP1 UIADD3 UR46, UR17, UR29, URZ ;  /* 0x0000001d112e1290 */ /* 0x000fc4000fffe03f */
[----:B------:R-:W-:Y:S02]  /*1690*/  @!UP3 UIMAD UR22, UR7, UR42, URZ ;  /* 0x0000002a0716b2a4 */ /* 0x000fe4000f8e023f */
[----:B------:R-:W-:Y:S02]  /*16a0*/  USHF.R.S32.HI UR36, URZ, 0x1f, UR28 ;  /* 0x0000001f3f247899 */ /* 0x000fe4000801141c */
[----:B------:R-:W-:Y:S02]  /*16b0*/  @!UP0 UIADD3 UR52, UR39, UR37, URZ ;  /* 0x0000002527348290 */ /* 0x000fe4000fffe03f */
[----:B------:R-:W-:Y:S02]  /*16c0*/  USHF.R.S32.HI UR54, URZ, 0x1f, UR51 ;  /* 0x0000001f3f367899 */ /* 0x000fe40008011433 */
[----:B------:R-:W-:Y:S02]  /*16d0*/  USEL UR50, UR50, URZ, UP4 ;  /* 0x0000003f32327287 */ /* 0x000fe4000a000000 */
        /* <DEDUP_REMOVED lines=17> */
.L_x_141:
        /* <DEDUP_REMOVED lines=12> */
[----:B------:R-:W-:Y:S02]  /*18b0*/  UMOV UR42, UR6 ;  /* 0x00000006002a7c82 */ /* 0x000fe40008000000 */
.L_x_142:
        /* <DEDUP_REMOVED lines=11> */
.L_x_143:
[----:B------:R-:W-:Y:S02]  /*1970*/  ULDC UR5, c[0x0][0x270] ;  /* 0x00009c0000057ab9 */ /* 0x000fe40000000800 */
[----:B------:R-:W-:-:S04]  /*1980*/  UIMAD UR5, UR48, UR5, UR57 ;  /* 0x00000005300572a4 */ /* 0x000fc8000f8e0239 */
[----:B------:R-:W-:-:S12]  /*1990*/  UIMAD UR5, UR5, UR60, URZ ;  /* 0x0000003c050572a4 */ /* 0x000fd8000f8e023f */
.L_x_144:
[----:B------:R-:W1:Y:S01]  /*19a0*/  S2R R9, SR_TID.X ;  /* 0x0000000000097919 */ /* 0x000e620000002100 */
[----:B------:R-:W2:Y:S01]  /*19b0*/  LDC.64 R14, c[0x0][0x420] ;  /* 0x00010800ff0e7b82 */ /* 0x000ea20000000a00 */
[----:B------:R-:W-:Y:S01]  /*19c0*/  USHF.R.S32.HI UR40, URZ, 0x1f, UR57 ;  /* 0x0000001f3f287899 */ /* 0x000fe20008011439 */
[----:B------:R-:W-:Y:S01]  /*19d0*/  IADD3 R6, P0, R236, UR13, RZ ;  /* 0x0000000dec067c10 */ /* 0x000fe2000ff1e0ff */
[----:B------:R-:W-:Y:S01]  /*19e0*/  ULDC.64 UR6, c[0x0][0x428] ;  /* 0x00010a0000067ab9 */ /* 0x000fe20000000a00 */
[----:B------:R-:W-:Y:S01]  /*19f0*/  SHF.R.S32.HI R237, RZ, 0x1f, R236 ;  /* 0x0000001fffed7819 */ /* 0x000fe200000114ec */
[----:B------:R-:W-:Y:S01]  /*1a00*/  UIMAD UR16, UR40, UR6, URZ ;  /* 0x00000006281072a4 */ /* 0x000fe2000f8e023f */
[----:B------:R-:W-:Y:S01]  /*1a10*/  IMAD.U32 R8, RZ, RZ, UR6 ;  /* 0x00000006ff087e24 */ /* 0x000fe2000f8e00ff */
[----:B------:R-:W-:Y:S01]  /*1a20*/  UIADD3 UR37, UR11, UR22, URZ ;  /* 0x000000160b257290 */ /* 0x000fe2000fffe03f */
[----:B------:R-:W-:Y:S01]  /*1a30*/  IADD3.X R7, R237, UR52, RZ, P0, !PT ;  /* 0x00000034ed077c10 */ /* 0x000fe200087fe4ff */
[----:B------:R-:W-:Y:S01]  /*1a40*/  UIADD3 UR6, -UR12, UR23, UR28 ;  /* 0x000000170c067290 */ /* 0x000fe2000fffe11c */
[----:B------:R-:W-:Y:S01]  /*1a50*/  BSSY B1, `(.L_x_140) ;  /* 0x000088d000017945 */ /* 0x000fe20003800000 */
[----:B------:R-:W-:Y:S01]  /*1a60*/  UIMAD UR22, UR57, UR7, UR16 ;  /* 0x00000007391672a4 */ /* 0x000fe2000f8e0210 */
[----:B------:R-:W-:Y:S01]  /*1a70*/  ULDC UR10, c[0x0][0x2dc] ;  /* 0x0000b700000a7ab9 */ /* 0x000fe20000000800 */
[----:B------:R-:W-:Y:S01]  /*1a80*/  ULDC UR17, c[0x0][0x270] ;  /* 0x00009c0000117ab9 */ /* 0x000fe20000000800 */
[----:B------:R-:W-:Y:S01]  /*1a90*/  ULDC UR7, c[0x0][0x398] ;  /* 0x0000e60000077ab9 */ /* 0x000fe20000000800 */
[----:B------:R-:W-:-:S02]  /*1aa0*/  UIADD3 UR26, UR11, UR5, URZ ;  /* 0x000000050b1a7290 */ /* 0x000fc4000fffe03f */
[----:B------:R-:W-:Y:S02]  /*1ab0*/  UIMAD UR5, UR10, UR17, URZ ;  /* 0x000000110a0572a4 */ /* 0x000fe4000f8e023f */
[----:B------:R-:W-:Y:S01]  /*1ac0*/  UIADD3 UR6, UR6, -UR7, URZ ;  /* 0x8000000706067290 */ /* 0x000fe2000fffe03f */
[----:B------:R-:W-:Y:S01]  /*1ad0*/  ULDC.64 UR16, c[0x0][0x258] ;  /* 0x0000960000107ab9 */ /* 0x000fe20000000a00 */
[----:B------:R-:W-:Y:S01]  /*1ae0*/  USHF.L.U32 UR25, UR5, 0x7, URZ ;  /* 0x0000000705197899 */ /* 0x000fe2000800063f */
[C---:B--2---:R-:W-:Y:S01]  /*1af0*/  IMAD R0, R14.reuse, UR31, RZ ;  /* 0x0000001f0e007c24 */ /* 0x044fe2000f8e02ff */
[----:B------:R-:W-:Y:S01]  /*1b00*/  ULDC.64 UR38, c[0x0][0x478] ;  /* 0x00011e0000267ab9 */ /* 0x000fe20000000a00 */
[----:B------:R-:W-:Y:S01]  /*1b10*/  IMAD.WIDE.U32 R6, R14, UR11, R6 ;  /* 0x0000000b0e067c25 */ /* 0x000fe2000f8e0006 */
[----:B------:R-:W-:Y:S02]  /*1b20*/  UIADD3 UR21, UP2, UP0, UR34, UR25, UR51 ;  /* 0x0000001922157290 */ /* 0x000fe4000f85e033 */
[----:B------:R-:W-:Y:S01]  /*1b30*/  USHF.R.S32.HI UR7, URZ, 0x1f, UR25 ;  /* 0x0000001f3f077899 */ /* 0x000fe20008011419 */
[----:B------:R-:W-:Y:S01]  /*1b40*/  IMAD R5, R15, UR11, R0 ;  /* 0x0000000b0f057c24 */ /* 0x000fe2000f8e0200 */
[----:B-1----:R-:W-:Y:S01]  /*1b50*/  SHF.R.S32.HI R11, RZ, 0x1f, R9 ;  /* 0x0000001fff0b7819 */ /* 0x002fe20000011409 */
[----:B------:R-:W-:Y:S01]  /*1b60*/  IMAD.U32 R12, RZ, RZ, UR16 ;  /* 0x00000010ff0c7e24 */ /* 0x000fe2000f8e00ff */
[----:B------:R-:W-:Y:S01]  /*1b70*/  UIADD3.X UR13, UR30, UR7, UR54, UP2, UP0 ;  /* 0x000000071e0d7290 */ /* 0x000fe200097e0436 */
[----:B------:R-:W-:Y:S01]  /*1b80*/  IMAD.IADD R7, R7, 0x1, R5 ;  /* 0x0000000107077824 */ /* 0x000fe200078e0205 */
[CC--:B------:R-:W-:Y:S01]  /*1b90*/  LEA.HI R3, R11.reuse, R9.reuse, RZ, 0x2 ;  /* 0x000000090b037211 */ /* 0x0c0fe200078f10ff */
[----:B------:R-:W-:Y:S01]  /*1ba0*/  UIADD3 UR7, UP3, UP2, UR55, UR21, UR56 ;  /* 0x0000001537077290 */ /* 0x000fe2000fa7e038 */
[----:B------:R-:W-:Y:S01]  /*1bb0*/  LEA.HI R11, R11, R9, RZ, 0x5 ;  /* 0x000000090b0b7211 */ /* 0x000fe200078f28ff */
[----:B------:R-:W-:Y:S01]  /*1bc0*/  IMAD.WIDE.U32 R6, R8, UR57, R6 ;  /* 0x0000003908067c25 */ /* 0x000fe2000f8e0006 */
[----:B------:R-:W-:Y:S01]  /*1bd0*/  SHF.R.S32.HI R3, RZ, 0x2, R3 ;  /* 0x00000002ff037819 */ /* 0x000fe20000011403 */
[----:B------:R-:W-:Y:S01]  /*1be0*/  UIMAD.WIDE UR26, UR26, 0x4, UR38 ;  /* 0x000000041a1a78a5 */ /* 0x000fe2000f8e0226 */
[----:B------:R-:W-:Y:S01]  /*1bf0*/  LOP3.LUT R16, R11, 0xffffffe0, RZ, 0xc0, !PT ;  /* 0xffffffe00b107812 */ /* 0x000fe200078ec0ff */
[----:B------:R-:W-:Y:S01]  /*1c00*/  VIADD R7, R7, UR22 ;  /* 0x0000001607077c36 */ /* 0x000fe20008000000 */
[----:B------:R-:W-:Y:S01]  /*1c10*/  SHF.R.S32.HI R18, RZ, 0x1f, R3 ;  /* 0x0000001fff127819 */ /* 0x000fe20000011403 */
[----:B------:R-:W-:Y:S01]  /*1c20*/  ULDC.64 UR38, c[0x0][0x210] ;  /* 0x0000840000267ab9 */ /* 0x000fe20000000a00 */
[----:B------:R-:W-:Y:S01]  /*1c30*/  IADD3 R0, P0, R3, UR11, RZ ;  /* 0x0000000b03007c10 */ /* 0x000fe2000ff1e0ff */
[----:B------:R-:W-:Y:S01]  /*1c40*/  UIMAD UR11, UR40, UR16, URZ ;  /* 0x00000010280b72a4 */ /* 0x000fe2000f8e023f */
[----:B------:R-:W-:Y:S01]  /*1c50*/  IMAD.IADD R16, R9, 0x1, -R16 ;  /* 0x0000000109107824 */ /* 0x000fe200078e0a10 */
[----:B------:R-:W-:Y:S01]  /*1c60*/  USHF.R.S32.HI UR40, URZ, 0x1f, UR6 ;  /* 0x0000001f3f287899 */ /* 0x000fe20008011406 */
[----:B------:R-:W-:Y:S01]  /*1c70*/  IADD3.X R5, R18, UR31, RZ, P0, !PT ;  /* 0x0000001f12057c10 */ /* 0x000fe200087fe4ff */
[----:B------:R-:W-:Y:S01]  /*1c80*/  IMAD.WIDE.U32 R8, R0, UR32, R236 ;  /* 0x0000002000087c25 */ /* 0x000fe2000f8e00ec */
[----:B------:R-:W-:-:S02]  /*1c90*/  UIMAD UR17, UR57, UR17, UR11 ;  /* 0x00000011391172a4 */ /* 0x000fc4000f8e020b */
[----:B------:R-:W-:Y:S01]  /*1ca0*/  ULEA.HI UR40, UR40, UR6, URZ, 0x7 ;  /* 0x0000000628287291 */ /* 0x000fe2000f8f383f */
[----:B------:R-:W-:Y:S01]  /*1cb0*/  IMAD R5, R5, UR32, RZ ;  /* 0x0000002005057c24 */ /* 0x000fe2000f8e02ff */
[----:B------:R-:W-:Y:S01]  /*1cc0*/  IADD3 R10, P0, R8, UR58, RZ ;  /* 0x0000003a080a7c10 */ /* 0x000fe2000ff1e0ff */
[-C--:B------:R-:W-:Y:S01]  /*1cd0*/  IMAD R8, R18, R14.reuse, RZ ;  /* 0x0000000e12087224 */ /* 0x080fe200078e02ff */
[----:B------:R-:W-:Y:S01]  /*1ce0*/  USHF.R.S32.HI UR40, URZ, 0x7, UR40 ;  /* 0x000000073f287899 */ /* 0x000fe20008011428 */
[----:B------:R-:W-:Y:S01]  /*1cf0*/  IMAD R0, R0, UR33, R5 ;  /* 0x0000002100007c24 */ /* 0x000fe2000f8e0205 */
[----:B------:R-:W-:Y:S01]  /*1d00*/  SHF.R.S32.HI R5, RZ, 0x5, R11 ;  /* 0x00000005ff057819 */ /* 0x000fe2000001140b */
[----:B------:R-:W-:Y:S01]  /*1d10*/  UIADD3.X UR6, UR50, UR13, UR49, UP3, UP2 ;  /* 0x0000000d32067290 */ /* 0x000fe20009fe4431 */
[----:B------:R-:W-:Y:S01]  /*1d20*/  IMAD R13, R3, R15, R8 ;  /* 0x0000000f030d7224 */ /* 0x000fe200078e0208 */
[----:B------:R-:W-:Y:S01]  /*1d30*/  UISETP.LT.AND UP0, UPT, URZ, UR40, UPT ;  /* 0x000000283f00728c */ /* 0x000fe2000bf01270 */
[----:B------:R-:W-:Y:S01]  /*1d40*/  IADD3.X R11, R9, UR53, R0, P0, !PT ;  /* 0x00000035090b7c10 */ /* 0x000fe200087fe400 */
[----:B------:R-:W-:Y:S01]  /*1d50*/  IMAD R5, R5, UR5, R16 ;  /* 0x0000000505057c24 */ /* 0x000fe2000f8e0210 */
[----:B------:R-:W-:Y:S01]  /*1d60*/  ULDC.64 UR34, c[0x0][0x3e0] ;  /* 0x0000f80000227ab9 */ /* 0x000fe20000000a00 */
[----:B------:R-:W-:Y:S01]  /*1d70*/  USEL UR40, URZ, UR40, !UP0 ;  /* 0x000000283f287287 */ /* 0x000fe2000c000000 */
[----:B------:R-:W-:Y:S01]  /*1d80*/  IMAD.WIDE.U32 R8, R3, R14, R6 ;  /* 0x0000000e03087225 */ /* 0x000fe200078e0006 */
[----:B------:R-:W-:Y:S01]  /*1d90*/  ULDC.64 UR30, c[0x0][0x400] ;  /* 0x00010000001e7ab9 */ /* 0x000fe20000000a00 */
[C---:B------:R-:W-:Y:S01]  /*1da0*/  IADD3 R0, P0, R5.reuse, UR7, RZ ;  /* 0x0000000705007c10 */ /* 0x040fe2000ff1e0ff */
[----:B------:R-:W-:Y:S01]  /*1db0*/  UISETP.GT.AND UP0, UPT, UR47, UR40, UPT ;  /* 0x000000282f00728c */ /* 0x000fe2000bf04270 */
[----:B------:R-:W-:Y:S01]  /*1dc0*/  IMAD.WIDE.U32 R6, R12, UR57, R10 ;  /* 0x000000390c067c25 */ /* 0x000fe2000f8e000a */
[----:B------:R-:W-:Y:S01]  /*1dd0*/  LEA R228, P3, R8, UR34, 0x1 ;  /* 0x0000002208e47c11 */ /* 0x000fe2000f8608ff */
[----:B------:R-:W-:Y:S01]  /*1de0*/  ULDC.64 UR44, c[0x0][0x2b0] ;  /* 0x0000ac00002c7ab9 */ /* 0x000fe20000000a00 */
[----:B------:R-:W-:Y:S01]  /*1df0*/  LEA.HI.X.SX32 R10, R5, UR6, 0x1, P0 ;  /* 0x00000006050a7c11 */ /* 0x000fe200080f0eff */
[----:B------:R-:W-:Y:S01]  /*1e00*/  IMAD.IADD R5, R9, 0x1, R13 ;  /* 0x0000000109057824 */ /* 0x000fe200078e020d */
[----:B------:R-:W-:Y:S01]  /*1e10*/  PLOP3.LUT P0, PT, PT, PT, UP0, 0x80, 0x0 ;  /* 0x000000000000781c */ /* 0x000fe20003f0f008 */
[----:B------:R-:W-:Y:S01]  /*1e20*/  VIADD R7, R7, UR17 ;  /* 0x0000001107077c36 */ /* 0x000fe20008000000 */
[----:B------:R-:W-:Y:S01]  /*1e30*/  LEA R233, P2, R0, UR30, 0x2 ;  /* 0x0000001e00e97c11 */ /* 0x000fe2000f8410ff */
[----:B------:R-:W-:Y:S01]  /*1e40*/  UIADD3 UR10, UR47, -0x1, URZ ;  /* 0xffffffff2f0a7890 */ /* 0x000fe2000fffe03f */
[----:B------:R-:W-:Y:S01]  /*1e50*/  LEA R230, P4, R6, UR38, 0x1 ;  /* 0x0000002606e67c11 */ /* 0x000fe2000f8808ff */
[----:B------:R-:W-:Y:S01]  /*1e60*/  UIMAD.WIDE UR16, UR37, 0x4, UR44 ;  /* 0x00000004251078a5 */ /* 0x000fe2000f8e022c */
[----:B------:R-:W-:Y:S01]  /*1e70*/  LEA.HI.X R229, R8, UR35, R5, 0x1, P3 ;  /* 0x0000002308e57c11 */ /* 0x000fe200098f0c05 */
[----:B------:R-:W-:Y:S01]  /*1e80*/  UMOV UR22, UR26 ;  /* 0x0000001a00167c82 */ /* 0x000fe20008000000 */
[----:B------:R-:W-:Y:S01]  /*1e90*/  LEA.HI.X R231, R6, UR39, R7, 0x1, P4 ;  /* 0x0000002706e77c11 */ /* 0x000fe2000a0f0c07 */
[----:B------:R-:W-:Y:S01]  /*1ea0*/  UMOV UR21, UR27 ;  /* 0x0000001b00157c82 */ /* 0x000fe20008000000 */
[----:B------:R-:W-:-:S03]  /*1eb0*/  LEA.HI.X R232, R0, UR31, R10, 0x2, P2 ;  /* 0x0000001f00e87c11 */ /* 0x000fc600090f140a */
[----:B------:R-:W-:Y:S05]  /*1ec0*/  @P0 BRA `(.L_x_145) ;  /* 0x0000000400fc0947 */ /* 0x000fea0003800000 */
        /* <DEDUP_REMOVED lines=19> */
.L_x_146:
        /* <DEDUP_REMOVED lines=19> */
.L_x_147:
        /* <DEDUP_REMOVED lines=32> */
.L_x_149:
[----:B------:R-:W-:Y:S05]  /*2330*/  BSYNC B0 ;  /* 0x0000000000007941 */ /* 0x000fea0003800000 */
.L_x_148:
        /* <DEDUP_REMOVED lines=14> */
.L_x_151:
[----:B------:R-:W-:Y:S05]  /*2420*/  BSYNC B0 ;  /* 0x0000000000007941 */ /* 0x000fea0003800000 */
.L_x_150:
        /* <DEDUP_REMOVED lines=26> */
.L_x_153:
[----:B------:R-:W-:Y:S05]  /*25d0*/  BSYNC B0 ;  /* 0x0000000000007941 */ /* 0x000fea0003800000 */
.L_x_152:
        /* <DEDUP_REMOVED lines=14> */
.L_x_145:
        /* <DEDUP_REMOVED lines=53> */
.L_x_156:
[----:B------:R-:W-:Y:S05]  /*2a10*/  BSYNC B0 ;  /* 0x0000000000007941 */ /* 0x000fea0003800000 */
.L_x_155:
        /* <DEDUP_REMOVED lines=22> */
.L_x_158:
[----:B------:R-:W-:Y:S05]  /*2b80*/  BSYNC B0 ;  /* 0x0000000000007941 */ /* 0x000fea0003800000 */
.L_x_157:
        /* <DEDUP_REMOVED lines=18> */
.L_x_160:
[----:B------:R-:W-:Y:S05]  /*2cb0*/  BSYNC B0 ;  /* 0x0000000000007941 */ /* 0x000fea0003800000 */
.L_x_159:
[----:B------:R1:W-:Y:S01]  /*2cc0*/  @P4 STS.128 [R0+0x5000], RZ ;  /* 0x005000ff00004388 */ /* 0x0003e20000000c00 */
[----:B------:R-:W-:Y:S04]  /*2cd0*/  BSSY B0, `(.L_x_161) ;  /* 0x000000c000007945 */ /* 0x000fe80003800000 */
[----:B------:R-:W-:Y:S05]  /*2ce0*/  @P4 BRA `(.L_x_162) ;  /* 0x0000000000284947 */ /* 0x000fea0003800000 */
[----:B------:R-:W-:Y:S02]  /*2cf0*/  ULDC UR7, c[0x0][0x2d0] ;  /* 0x0000b40000077ab9 */ /* 0x000fe40000000800 */
[----:B------:R-:W-:-:S13]  /*2d00*/  ISETP.GE.AND P3, PT, R236, UR7, PT ;  /* 0x00000007ec007c0c */ /* 0x000fda000bf66270 */
[----:B------:R1:W-:Y:S01]  /*2d10*/  @P3 STS.128 [R0+0x5000], RZ ;  /* 0x005000ff00003388 */ /* 0x0003e20000000c00 */
[----:B------:R-:W-:Y:S05]  /*2d20*/  @P3 BRA `(.L_x_162) ;  /* 0x0000000000183947 */ /* 0x000fea0003800000 */
[----:B-1----:R-:W-:-:S04]  /*2d30*/  LEA R6, P3, R14, R228, 0x7 ;  /* 0x000000e40e067211 */ /* 0x002fc800078638ff */
[----:B------:R-:W-:-:S05]  /*2d40*/  LEA.HI.X R7, R14, R229, R15, 0x7, P3 ;  /* 0x000000e50e077211 */ /* 0x000fca00018f3c0f */
[----:B------:R-:W-:Y:S01]  /*2d50*/  @!PT LDS RZ, [RZ] ;  /* 0x00000000fffff984 */ /* 0x000fe20000000800 */
[----:B------:R-:W-:Y:S01]  /*2d60*/  @!PT LDS RZ, [RZ] ;  /* 0x00000000fffff984 */ /* 0x000fe20000000800 */
[----:B------:R-:W-:Y:S01]  /*2d70*/  @!PT LDS RZ, [RZ] ;  /* 0x00000000fffff984 */ /* 0x000fe20000000800 */
[----:B------:R1:W-:Y:S04]  /*2d80*/  LDGSTS.E.BYPASS.LTC128B.128 [R0+0x5000], desc[UR14][R6.64] ;  /* 0x0500000006007fae */ /* 0x0003e8000b901d4e */
.L_x_162:
[----:B------:R-:W-:Y:S05]  /*2d90*/  BSYNC B0 ;  /* 0x0000000000007941 */ /* 0x000fea0003800000 */
.L_x_161:
        /* <DEDUP_REMOVED lines=17> */
.L_x_164:
[----:B------:R-:W-:Y:S05]  /*2eb0*/  BSYNC B0 ;  /* 0x0000000000007941 */ /* 0x000fea0003800000 */
.L_x_163:
        /* <DEDUP_REMOVED lines=13> */
[----:B-1----:R-:W-:Y:S02]  /*2f90*/  IMAD.U32 R7, RZ, RZ, UR32 ;  /* 0x00000020ff077e24 */ /* 0x002fe4000f8e00ff */
[----:B------:R-:W-:-:S03]  /*2fa0*/  IMAD.U32 R8, RZ, RZ, UR33 ;  /* 0x00000021ff087e24 */ /* 0x000fc6000f8e00ff */
[----:B------:R-:W-:-:S04]  /*2fb0*/  LEA R6, P3, R7, R230, 0x7 ;  /* 0x000000e607067211 */ /* 0x000fc800078638ff */
[----:B------:R-:W-:-:S05]  /*2fc0*/  LEA.HI.X R7, R7, R231, R8, 0x7, P3 ;  /* 0x000000e707077211 */ /* 0x000fca00018f3c08 */
[----:B------:R-:W-:Y:S01]  /*2fd0*/  @!PT LDS RZ, [RZ] ;  /* 0x00000000fffff984 */ /* 0x000fe20000000800 */
[----:B------:R-:W-:Y:S01]  /*2fe0*/  @!PT LDS RZ, [RZ] ;  /* 0x00000000fffff984 */ /* 0x000fe20000000800 */
[----:B------:R-:W-:Y:S01]  /*2ff0*/  @!PT LDS RZ, [RZ] ;  /* 0x00000000fffff984 */ /* 0x000fe20000000800 */
[----:B------:R1:W-:Y:S04]  /*3000*/  LDGSTS.E.BYPASS.LTC128B.128 [R219+0x1000], desc[UR14][R6.64] ;  /* 0x0100000006db7fae */ /* 0x0003e8000b901d4e */
.L_x_166:
[----:B------:R-:W-:Y:S05]  /*3010*/  BSYNC B0 ;  /* 0x0000000000007941 */ /* 0x000fea0003800000 */
.L_x_165:
[----:B------:R-:W-:Y:S01]  /*3020*/  UIMAD UR7, UR36, UR18, URZ ;  /* 0x00000012240772a4 */ /* 0x000fe2000f8e023f */
[----:B------:R2:W-:Y:S01]  /*3030*/  @P1 STS [R0+0x6000], RZ ;  /* 0x006000ff00001388 */ /* 0x0005e20000000800 */
[----:B-1----:R-:W-:Y:S01]  /*3040*/  IMAD.WIDE.U32 R6, R5, UR28, R236 ;  /* 0x0000001c05067c25 */ /* 0x002fe2000f8e00ec */
[----:B------:R-:W-:Y:S01]  /*3050*/  ULDC.64 UR8, c[0x0][0x260] ;  /* 0x0000980000087ab9 */ /* 0x000fe20000000a00 */
[----:B------:R-:W-:Y:S01]  /*3060*/  UIMAD UR7, UR28, UR19, UR7 ;  /* 0x000000131c0772a4 */ /* 0x000fe2000f8e0207 */
[----:B------:R2:W-:Y:S01]  /*3070*/  @P1 STS [R0+0x6004], RZ ;  /* 0x006004ff00001388 */ /* 0x0005e20000000800 */
[C---:B------:R-:W-:Y:S01]  /*3080*/  VIADD R8, R235.reuse, 0x40 ;  /* 0x00000040eb087836 */ /* 0x040fe20000000000 */
[----:B------:R-:W-:Y:S01]  /*3090*/  IADD3 R6, P3, R6, UR24, RZ ;  /* 0x0000001806067c10 */ /* 0x000fe2000ff7e0ff */
[----:B------:R-:W-:Y:S01]  /*30a0*/  BSSY B0, `(.L_x_167) ;  /* 0x0000022000007945 */ /* 0x000fe20003800000 */
[----:B------:R2:W-:Y:S01]  /*30b0*/  @P1 STS.64 [R0+0x6008], RZ ;  /* 0x006008ff00001388 */ /* 0x0005e20000000a00 */
[----:B------:R-:W-:Y:S01]  /*30c0*/  IMAD.U32 R5, RZ, RZ, UR7 ;  /* 0x00000007ff057e24 */ /* 0x000fe2000f8e00ff */
[----:B------:R-:W-:-:S02]  /*30d0*/  IADD3 R9, R235, 0x8, RZ ;  /* 0x00000008eb097810 */ /* 0x000fc40007ffe0ff */
[----:B---3--:R-:W-:Y:S02]  /*30e0*/  IADD3 R11, R235, 0x48, RZ ;  /* 0x00000048eb0b7810 */ /* 0x008fe40007ffe0ff */
[----:B------:R-:W-:Y:S01]  /*30f0*/  IADD3.X R7, R7, UR29, R5, P3, !PT ;  /* 0x0000001d07077c10 */ /* 0x000fe20009ffe405 */
[----:B------:R-:W-:Y:S01]  /*3100*/  IMAD R5, R17, UR8, RZ ;  /* 0x0000000811057c24 */ /* 0x000fe2000f8e02ff */
[----:B------:R-:W-:Y:S02]  /*3110*/  ISETP.GE.AND P5, PT, R9, UR6, PT ;  /* 0x0000000609007c0c */ /* 0x000fe4000bfa6270 */
[----:B------:R-:W-:Y:S01]  /*3120*/  ISETP.GE.AND P4, PT, R8, UR6, PT ;  /* 0x0000000608007c0c */ /* 0x000fe2000bf86270 */
[C---:B------:R-:W-:Y:S01]  /*3130*/  IMAD R10, R4.reuse, UR9, R5 ;  /* 0x00000009040a7c24 */ /* 0x040fe2000f8e0205 */
[----:B------:R-:W-:Y:S01]  /*3140*/  ISETP.GE.AND P6, PT, R235, UR6, PT ;  /* 0x00000006eb007c0c */ /* 0x000fe2000bfc6270 */
[----:B------:R-:W-:Y:S01]  /*3150*/  IMAD.WIDE.U32 R4, R4, UR8, R6 ;  /* 0x0000000804047c25 */ /* 0x000fe2000f8e0006 */
[----:B------:R-:W-:-:S03]  /*3160*/  ISETP.GE.AND P3, PT, R11, UR6, PT ;  /* 0x000000060b007c0c */ /* 0x000fc6000bf66270 */
[----:B------:R-:W-:Y:S01]  /*3170*/  IMAD.IADD R10, R5, 0x1, R10 ;  /* 0x00000001050a7824 */ /* 0x000fe200078e020a */
[----:B------:R-:W-:Y:S09]  /*3180*/  @P1 BRA `(.L_x_168) ;  /* 0x00000000004c1947 */ /* 0x000ff20003800000 */
        /* <DEDUP_REMOVED lines=19> */
.L_x_168:
[----:B------:R-:W-:Y:S05]  /*32c0*/  BSYNC B0 ;  /* 0x0000000000007941 */ /* 0x000fea0003800000 */
.L_x_167:
        /* <DEDUP_REMOVED lines=22> */
.L_x_170:
[----:B------:R-:W-:Y:S05]  /*3430*/  BSYNC B0 ;  /* 0x0000000000007941 */ /* 0x000fea0003800000 */
.L_x_169:
[----:B------:R-:W0:Y:S01]  /*3440*/  LDGDEPBAR ;  /* 0x00000000000079af */ /* 0x000e220000000000 */
[----:B-1----:R-:W-:Y:S01]  /*3450*/  IMAD.MOV.U32 R4, RZ, RZ, 0x4 ;  /* 0x00000004ff047424 */ /* 0x002fe200078e00ff */
[----:B---3--:R-:W1:Y:S01]  /*3460*/  LDC.64 R8, c[0x0][0x3b8] ;  /* 0x0000ee00ff087b82 */ /* 0x008e620000000a00 */
[----:B------:R-:W-:Y:S02]  /*3470*/  IMAD.MOV.U32 R6, RZ, RZ, 0x4 ;  /* 0x00000004ff067424 */ /* 0x000fe400078e00ff */
[----:B------:R-:W-:Y:S02]  /*3480*/  IMAD.MOV.U32 R239, RZ, RZ, 0x7f800000 ;  /* 0x7f800000ffef7424 */ /* 0x000fe400078e00ff */
[----:B------:R-:W-:Y:S02]  /*3490*/  IMAD.MOV.U32 R240, RZ, RZ, 0x7f800000 ;  /* 0x7f800000fff07424 */ /* 0x000fe400078e00ff */
[----:B------:R-:W-:Y:S02]  /*34a0*/  IMAD.MOV.U32 R241, RZ, RZ, 0x7f800000 ;  /* 0x7f800000fff17424 */ /* 0x000fe400078e00ff */
[----:B------:R-:W-:Y:S01]  /*34b0*/  IMAD.MOV.U32 R238, RZ, RZ, 0x7f800000 ;  /* 0x7f800000ffee7424 */ /* 0x000fe200078e00ff */
[----:B------:R-:W-:Y:S01]  /*34c0*/  LEA R128, R156, UR4, 0x1 ;  /* 0x000000049c807c11 */ /* 0x000fe2000f8e08ff */
[----:B------:R-:W-:Y:S01]  /*34d0*/  IMAD.WIDE R4, R235, R4, UR16 ;  /* 0x00000010eb047e25 */ /* 0x000fe2000f8e0204 */
[----:B------:R-:W-:Y:S01]  /*34e0*/  ULDC UR6, c[0x0][0x270] ;  /* 0x00009c0000067ab9 */ /* 0x000fe20000000800 */
[----:B--2-4-:R-:W-:Y:S01]  /*34f0*/  SHF.R.S32.HI R0, RZ, 0x1f, R16 ;  /* 0x0000001fff007819 */ /* 0x014fe20000011410 */
[----:B------:R-:W-:Y:S01]  /*3500*/  ULDC UR42, c[0x0][0x2d0] ;  /* 0x0000b400002a7ab9 */ /* 0x000fe20000000800 */
[----:B------:R-:W-:Y:S01]  /*3510*/  @!P3 IMAD.WIDE R6, R11, R6, UR16 ;  /* 0x000000100b06be25 */ /* 0x000fe2000f8e0206 */
[----:B------:R2:W5:Y:S03]  /*3520*/  @!P6 LDG.E R240, desc[UR14][R4.64] ;  /* 0x0000000e04f0e981 */ /* 0x000566000c1e1900 */
[----:B------:R-:W-:Y:S01]  /*3530*/  VIADD R3, R161, 0x1000 ;  /* 0x00001000a1037836 */ /* 0x000fe20000000000 */
[----:B------:R2:W5:Y:S01]  /*3540*/  @!P5 LDG.E R241, desc[UR14][R4.64+0x20] ;  /* 0x0000200e04f1d981 */ /* 0x000562000c1e1900 */
[----:B------:R-:W-:Y:S01]  /*3550*/  IMAD.MOV.U32 R252, RZ, RZ, 0x40 ;  /* 0x00000040fffc7424 */ /* 0x000fe200078e00ff */
[----:B------:R-:W-:-:S04]  /*3560*/  DEPBAR.LE SB0, 0x1 ;  /* 0x000080400000791a */ /* 0x000fc80000000000 */
[----:B------:R2:W5:Y:S01]  /*3570*/  @!P4 LDG.E R238, desc[UR14][R4.64+0x100] ;  /* 0x0001000e04eec981 */ /* 0x000562000c1e1900 */
[----:B------:R-:W-:Y:S01]  /*3580*/  IMAD.MOV.U32 R251, RZ, RZ, 0x48 ;  /* 0x00000048fffb7424 */ /* 0x000fe200078e00ff */
[----:B------:R-:W-:Y:S01]  /*3590*/  CS2R R94, SRZ ;  /* 0x00000000005e7805 */ /* 0x000fe2000001ff00 */
[----:B------:R-:W-:Y:S01]  /*35a0*/  IMAD.SHL.U32 R153, R161, 0x2, RZ ;  /* 0x00000002a1997824 */ /* 0x000fe200078e00ff */
[----:B------:R2:W5:Y:S01]  /*35b0*/  @!P3 LDG.E R239, desc[UR14][R6.64] ;  /* 0x0000000e06efb981 */ /* 0x000562000c1e1900 */
[----:B------:R-:W-:Y:S01]  /*35c0*/  IMAD.MOV.U32 R250, RZ, RZ, 0x4 ;  /* 0x00000004fffa7424 */ /* 0x000fe200078e00ff */
[----:B------:R-:W-:Y:S02]  /*35d0*/  CS2R R92, SRZ ;  /* 0x00000000005c7805 */ /* 0x000fe4000001ff00 */
[----:B------:R-:W-:Y:S01]  /*35e0*/  CS2R R98, SRZ ;  /* 0x0000000000627805 */ /* 0x000fe2000001ff00 */
[----:B------:R-:W-:Y:S01]  /*35f0*/  BAR.SYNC.DEFER_BLOCKING 0x0 ;  /* 0x0000000000007b1d */ /* 0x000fe20000010000 */
        /* <DEDUP_REMOVED lines=12> */
[----:B------:R-:W-:Y:S01]  /*36c0*/  CS2R R68, SRZ ;  /* 0x0000000000447805 */ /* 0x000fe2000001ff00 */
[----:B------:R-:W-:Y:S01]  /*36d0*/  IMAD.MOV.U32 R234, RZ, RZ, R219 ;  /* 0x000000ffffea7224 */ /* 0x000fe200078e00db */
[----:B------:R-:W-:-:S02]  /*36e0*/  UIADD3 UR25, -UR25, URZ, URZ ;  /* 0x0000003f19197290 */ /* 0x000fc4000fffe13f */
[----:B------:R-:W-:Y:S02]  /*36f0*/  USHF.L.U32 UR39, UR5, 0x3, URZ ;  /* 0x0000000305277899 */ /* 0x000fe4000800063f */
[----:B------:R-:W-:Y:S02]  /*3700*/  USHF.L.U32 UR38, UR5, 0x4, URZ ;  /* 0x0000000405267899 */ /* 0x000fe4000800063f */
[----:B------:R-:W-:Y:S02]  /*3710*/  UIMAD UR37, UR5, 0x18, URZ ;  /* 0x00000018052578a4 */ /* 0x000fe4000f8e023f */
[----:B------:R-:W-:Y:S01]  /*3720*/  USHF.L.U32 UR36, UR5, 0x5, URZ ;  /* 0x0000000505247899 */ /* 0x000fe2000800063f */
[----:B-1----:R-:W3:Y:S01]  /*3730*/  LDG.E.64 R4, desc[UR14][R8.64+0x8] ;  /* 0x0000080e08047981 */ /* 0x002ee2000c1e1b00 */
[----:B------:R-:W-:Y:S02]  /*3740*/  UIMAD UR35, UR5, 0x28, URZ ;  /* 0x00000028052378a4 */ /* 0x000fe4000f8e023f */
[----:B------:R-:W-:Y:S01]  /*3750*/  UIMAD UR34, UR5, 0x30, URZ ;  /* 0x00000030052278a4 */ /* 0x000fe2000f8e023f */
[----:B------:R-:W4:Y:S01]  /*3760*/  LDG.E.64 R6, desc[UR14][R8.64] ;  /* 0x0000000e08067981 */ /* 0x000f22000c1e1b00 */
[----:B------:R-:W-:Y:S01]  /*3770*/  UIMAD UR6, UR48, UR6, UR57 ;  /* 0x00000006300672a4 */ /* 0x000fe2000f8e0239 */
[----:B------:R-:W-:Y:S01]  /*3780*/  SEL R3, R3, R161, !P0 ;  /* 0x000000a103037207 */ /* 0x000fe20004000000 */
[----:B------:R-:W-:Y:S01]  /*3790*/  UIMAD UR33, UR5, 0x38, URZ ;  /* 0x00000038052178a4 */ /* 0x000fe2000f8e023f */
[----:B------:R2:W1:Y:S01]  /*37a0*/  LDSM.16.M88.4 R116, [R128+0x8000] ;  /* 0x008000008074783b */ /* 0x0004620000000200 */
[----:B------:R-:W-:Y:S01]  /*37b0*/  USHF.L.U32 UR6, UR6, 0x5, URZ ;  /* 0x0000000506067899 */ /* 0x000fe2000800063f */
[----:B------:R-:W-:Y:S01]  /*37c0*/  LEA R148, R3, UR4, 0x1 ;  /* 0x0000000403947c11 */ /* 0x000fe2000f8e08ff */
[----:B------:R-:W-:Y:S01]  /*37d0*/  USHF.L.U32 UR32, UR5, 0x6, URZ ;  /* 0x0000000605207899 */ /* 0x000fe2000800063f */
[----:B------:R2:W1:Y:S01]  /*37e0*/  LDSM.16.M88.4 R120, [R128+0x8400] ;  /* 0x008400008078783b */ /* 0x0004620000000200 */
[----:B------:R-:W-:-:S02]  /*37f0*/  USHF.R.S32.HI UR7, URZ, 0x1f, UR6 ;  /* 0x0000001f3f077899 */ /* 0x000fc40008011406 */
[----:B------:R-:W-:Y:S01]  /*3800*/  UIMAD UR31, UR5, 0x48, URZ ;  /* 0x00000048051f78a4 */ /* 0x000fe2000f8e023f */
[----:B------:R2:W1:Y:S01]  /*3810*/  LDSM.16.M88.4 R124, [R128+0x8800] ;  /* 0x00880000807c783b */ /* 0x0004620000000200 */
[----:B------:R-:W-:Y:S02]  /*3820*/  UIMAD UR30, UR5, 0x50, URZ ;  /* 0x00000050051e78a4 */ /* 0x000fe4000f8e023f */
[----:B------:R-:W-:Y:S01]  /*3830*/  UIMAD UR29, UR5, 0x58, URZ ;  /* 0x00000058051d78a4 */ /* 0x000fe2000f8e023f */
[----:B------:R-:W1:Y:S01]  /*3840*/  LDSM.16.M88.4 R128, [R128+0x8c00] ;  /* 0x008c00008080783b */ /* 0x000e620000000200 */
[----:B------:R-:W-:Y:S02]  /*3850*/  UIMAD UR28, UR5, 0x60, URZ ;  /* 0x00000060051c78a4 */ /* 0x000fe4000f8e023f */
[----:B------:R-:W-:Y:S01]  /*3860*/  UIMAD UR27, UR5, 0x68, URZ ;  /* 0x00000068051b78a4 */ /* 0x000fe2000f8e023f */
[----:B------:R2:W1:Y:S01]  /*3870*/  LDSM.16.M88.4 R132, [R149] ;  /* 0x000000009584783b */ /* 0x0004620000000200 */
[----:B------:R-:W-:-:S02]  /*3880*/  UIMAD UR26, UR5, 0x70, URZ ;  /* 0x00000070051a78a4 */ /* 0x000fc4000f8e023f */
[----:B------:R-:W-:Y:S01]  /*3890*/  UIMAD UR24, UR5, 0x78, URZ ;  /* 0x00000078051878a4 */ /* 0x000fe2000f8e023f */
[----:B------:R2:W1:Y:S01]  /*38a0*/  LDSM.16.M88.4 R136, [R149+0x400] ;  /* 0x000400009588783b */ /* 0x0004620000000200 */
[----:B------:R-:W-:Y:S01]  /*38b0*/  ULDC.U8 UR9, c[0x0][0x388] ;  /* 0x0000e20000097ab9 */ /* 0x000fe20000000000 */
[----:B------:R-:W-:Y:S02]  /*38c0*/  ULDC UR8, c[0x0][0x2ec] ;  /* 0x0000bb0000087ab9 */ /* 0x000fe40000000800 */
[----:B------:R2:W1:Y:S04]  /*38d0*/  LDSM.16.M88.4 R140, [R149+0x800] ;  /* 0x00080000958c783b */ /* 0x0004680000000200 */
[----:B------:R2:W1:Y:S01]  /*38e0*/  LDSM.16.M88.4 R144, [R149+0xc00] ;  /* 0x000c00009590783b */ /* 0x0004620000000200 */
[----:B---3--:R-:W-:-:S04]  /*38f0*/  IADD3 R242, P2, P1, R4, UR6, R16 ;  /* 0x0000000604f27c10 */ /* 0x008fc8000f95e010 */
[----:B------:R-:W-:Y:S01]  /*3900*/  IADD3.X R245, R5, UR7, R0, P2, P1 ;  /* 0x0000000705f57c10 */ /* 0x000fe200097e2400 */
[----:B------:R-:W-:Y:S01]  /*3910*/  VIADD R0, R155, 0x1000 ;  /* 0x000010009b007836 */ /* 0x000fe20000000000 */
[----:B----4-:R-:W-:Y:S01]  /*3920*/  R2UR UR11, R7 ;  /* 0x00000000070b72ca */ /* 0x010fe200000e0000 */
[----:B------:R-:W-:Y:S01]  /*3930*/  IMAD.WIDE.U32 R242, R242, -0x2daee0ad, RZ ;  /* 0xd2511f53f2f27825 */ /* 0x000fe200078e00ff */
[----:B------:R-:W-:Y:S02]  /*3940*/  R2UR UR13, R6 ;  /* 0x00000000060d72ca */ /* 0x000fe400000e0000 */
[----:B------:R-:W-:-:S04]  /*3950*/  SEL R0, R0, R155, !P0 ;  /* 0x0000009b00007207 */ /* 0x000fc80004000000 */
[----:B-12---:R-:W-:-:S09]  /*3960*/  LEA R3, R0, UR4, 0x1 ;  /* 0x0000000400037c11 */ /* 0x006fd2000f8e08ff */
.L_x_173:
[----:B------:R-:W-:Y:S01]  /*3970*/  LEA R100, R156, UR4, 0x1 ;  /* 0x000000049c647c11 */ /* 0x000fe2000f8e08ff */
[----:B------:R-:W0:Y:S01]  /*3980*/  LDGDEPBAR ;  /* 0x00000000000079af */ /* 0x000e220000000000 */
[----:B------:R-:W-:Y:S01]  /*3990*/  LOP3.LUT R14, R245, UR13, RZ, 0x3c, !PT ;  /* 0x0000000df50e7c12 */ /* 0x000fe2000f8e3cff */
[----:B------:R-:W-:Y:S01]  /*39a0*/  IMAD.U32 R0, RZ, RZ, UR20 ;  /* 0x00000014ff007e24 */ /* 0x000fe2000f8e00ff */
[----:B-----5:R-:W-:Y:S01]  /*39b0*/  FSETP.NEU.FTZ.AND P0, PT, R240, -INF , PT ;  /* 0xff800000f000780b */ /* 0x020fe20003f1d000 */
[----:B------:R-:W-:Y:S01]  /*39c0*/  USHF.L.U32 UR6, UR20, 0x7, URZ ;  /* 0x0000000714067899 */ /* 0x000fe2000800063f */
[----:B------:R-:W-:Y:S01]  /*39d0*/  FSETP.NEU.FTZ.AND P2, PT, R241, -INF , PT ;  /* 0xff800000f100780b */ /* 0x000fe20003f5d000 */
[----:B------:R-:W-:Y:S01]  /*39e0*/  IMAD R0, R0, 0x2, R244 ;  /* 0x0000000200007824 */ /* 0x000fe200078e02f4 */
[----:B------:R-:W-:Y:S01]  /*39f0*/  USHF.L.U32 UR7, UR10, 0x7, URZ ;  /* 0x000000070a077899 */ /* 0x000fe2000800063f */
[----:B------:R-:W-:Y:S01]  /*3a00*/  IMAD.U32 R12, RZ, RZ, UR10 ;  /* 0x0000000aff0c7e24 */ /* 0x000fe2000f8e00ff */
[----:B------:R-:W-:Y:S01]  /*3a10*/  UIADD3 UR18, UR23, 0x80, UR6 ;  /* 0x0000008017127890 */ /* 0x000fe2000fffe006 */
[----:B------:R-:W-:Y:S01]  /*3a20*/  IMAD.SHL.U32 R0, R0, 0x2, RZ ;  /* 0x0000000200007824 */ /* 0x000fe200078e00ff */
[----:B------:R-:W-:Y:S01]  /*3a30*/  UIADD3 UR6, UR6, 0x80, URZ ;  /* 0x0000008006067890 */ /* 0x000fe2000fffe03f */
[----:B------:R-:W-:Y:S01]  /*3a40*/  IMAD.IADD R112, R154, 0x1, R148 ;  /* 0x000000019a707824 */ /* 0x000fe200078e0294 */
[----:B------:R-:W-:Y:S01]  /*3a50*/  UIADD3 UR18, UR18, -UR12, URZ ;  /* 0x8000000c12127290 */ /* 0x000fe2000fffe03f */
[----:B------:R-:W-:Y:S01]  /*3a60*/  VIADD R4, R0, 0x1 ;  /* 0x0000000100047836 */ /* 0x000fe20000000000 */
[C---:B------:R-:W-:Y:S01]  /*3a70*/  LOP3.LUT R8, R243.reuse, UR11, R0, 0x96, !PT ;  /* 0x0000000bf3087c12 */ /* 0x040fe2000f8e9600 */
[----:B------:R-:W-:Y:S01]  /*3a80*/  IMAD R12, R12, 0x8, R247 ;  /* 0x000000080c0c7824 */ /* 0x000fe200078e02f7 */
[----:B------:R-:W-:Y:S01]  /*3a90*/  UISETP.GE.AND UP0, UPT, UR7, UR18, UPT ;  /* 0x000000120700728c */ /* 0x000fe2000bf06270 */
[----:B------:R-:W-:Y:S01]  /*3aa0*/  IMAD.MOV.U32 R194, RZ, RZ, 0x8 ;  /* 0x00000008ffc27424 */ /* 0x000fe200078e00ff */
[----:B------:R-:W-:Y:S01]  /*3ab0*/  LOP3.LUT R0, R243, UR11, R4, 0x96, !PT ;  /* 0x0000000bf3007c12 */ /* 0x000fe2000f8e9604 */
[----:B------:R-:W-:Y:S01]  /*3ac0*/  VIADD R20, R12, 0x4 ;  /* 0x000000040c147836 */ /* 0x000fe20000000000 */
[----:B------:R-:W-:Y:S01]  /*3ad0*/  UISETP.LT.AND UP0, UPT, UR6, UR12, UP0 ;  /* 0x0000000c0600728c */ /* 0x000fe20008701270 */
[----:B------:R-:W-:Y:S01]  /*3ae0*/  IMAD.WIDE.U32 R172, R8, -0x326172a9, RZ ;  /* 0xcd9e8d5708ac7825 */ /* 0x000fe200078e00ff */
[----:B------:R-:W-:Y:S01]  /*3af0*/  UIADD3 UR5, UR13, -0x61c88647, URZ ;  /* 0x9e3779b90d057890 */ /* 0x000fe2000fffe03f */
[----:B------:R-:W-:Y:S04]  /*3b00*/  DEPBAR.LE SB0, 0x0 ;  /* 0x000080000000791a */ /* 0x000fe80000000000 */
[----:B------:R-:W-:Y:S01]  /*3b10*/  PLOP3.LUT P3, PT, PT, PT, UP0, 0x80, 0x0 ;  /* 0x000000000000781c */ /* 0x000fe20003f6f008 */
[----:B------:R-:W-:Y:S01]  /*3b20*/  BAR.SYNC.DEFER_BLOCKING 0x0 ;  /* 0x0000000000007b1d */ /* 0x000fe20000010000 */
[----:B------:R-:W-:Y:S01]  /*3b30*/  IMAD.WIDE.U32 R12, R12, -0x326172a9, RZ ;  /* 0xcd9e8d570c0c7825 */ /* 0x000fe200078e00ff */
[----:B------:R-:W-:Y:S02]  /*3b40*/  UIADD3 UR6, UR13, 0x78dde6e4, URZ ;  /* 0x78dde6e40d067890 */ /* 0x000fe4000fffe03f */
[----:B------:R-:W-:Y:S01]  /*3b50*/  UIADD3 UR19, UR11, -0x4498517b, URZ ;  /* 0xbb67ae850b137890 */ /* 0x000fe2000fffe03f */
[----:B------:R-:W-:Y:S01]  /*3b60*/  IMAD.WIDE.U32 R20, R20, -0x326172a9, RZ ;  /* 0xcd9e8d5714147825 */ /* 0x000fe200078e00ff */
[-C--:B------:R-:W-:Y:S01]  /*3b70*/  LOP3.LUT R38, R13, R14.reuse, RZ, 0x3c, !PT ;  /* 0x0000000e0d267212 */ /* 0x080fe200078e3cff */
[----:B------:R-:W-:Y:S01]  /*3b80*/  UISETP.GT.AND UP3, UPT, UR10, UR40, UPT ;  /* 0x000000280a00728c */ /* 0x000fe2000bf64270 */
[--C-:B------:R-:W-:Y:S01]  /*3b90*/  LOP3.LUT R54, R173, UR5, R12.reuse, 0x96, !PT ;  /* 0x00000005ad367c12 */ /* 0x100fe2000f8e960c */
[----:B------:R-:W-:Y:S01]  /*3ba0*/  IMAD.WIDE.U32 R28, R0, -0x326172a9, RZ ;  /* 0xcd9e8d57001c7825 */ /* 0x000fe200078e00ff */
[----:B------:R-:W-:Y:S02]  /*3bb0*/  LOP3.LUT R36, R21, R14, RZ, 0x3c, !PT ;  /* 0x0000000e15247212 */ /* 0x000fe400078e3cff */
[----:B------:R-:W-:Y:S01]  /*3bc0*/  LOP3.LUT R0, R242, UR19, RZ, 0x3c, !PT ;  /* 0x00000013f2007c12 */ /* 0x000fe2000f8e3cff */
[----:B------:R-:W-:Y:S01]  /*3bd0*/  IMAD.WIDE.U32 R54, R54, -0x2daee0ad, RZ ;  /* 0xd2511f5336367825 */ /* 0x000fe200078e00ff */
[----:B------:R-:W-:Y:S02]  /*3be0*/  LOP3.LUT R52, R29, UR5, R12, 0x96, !PT ;  /* 0x000000051d347c12 */ /* 0x000fe4000f8e960c */
[--C-:B------:R-:W-:Y:S01]  /*3bf0*/  LOP3.LUT R58, R173, UR5, R20.reuse, 0x96, !PT ;  /* 0x00000005ad3a7c12 */ /* 0x100fe2000f8e9614 */
[----:B------:R-:W-:Y:S01]  /*3c00*/  IMAD.WIDE.U32 R38, R38, -0x2daee0ad, RZ ;  /* 0xd2511f5326267825 */ /* 0x000fe200078e00ff */
[----:B------:R-:W-:Y:S01]  /*3c10*/  LOP3.LUT R168, R29, UR5, R20, 0x96, !PT ;  /* 0x000000051da87c12 */ /* 0x000fe2000f8e9614 */
[----:B------:R-:W-:Y:S02]  /*3c20*/  UIADD3 UR5, UR13, 0x3c6ef372, URZ ;  /* 0x3c6ef3720d057890 */ /* 0x000fe4000fffe03f */
[----:B------:R-:W-:Y:S01]  /*3c30*/  IMAD.WIDE.U32 R36, R36, -0x2daee0ad, RZ ;  /* 0xd2511f5324247825 */ /* 0x000fe200078e00ff */
[C---:B------:R-:W-:Y:S01]  /*3c40*/  LOP3.LUT R56, R0.reuse, R39, RZ, 0x3c, !PT ;  /* 0x0000002700387212 */ /* 0x040fe200078e3cff */
[----:B------:R-:W-:Y:S02]  /*3c50*/  LDSM.16.M88.4 R64, [R148] ;  /* 0x000000009440783b */ /* 0x000fe40000000200 */
[----:B------:R-:W-:Y:S01]  /*3c60*/  IMAD.U32 R24, RZ, RZ, UR23 ;  /* 0x00000017ff187e24 */ /* 0x000fe2000f8e00ff */
[----:B------:R-:W-:Y:S01]  /*3c70*/  LOP3.LUT R162, R0, R37, RZ, 0x3c, !PT ;  /* 0x0000002500a27212 */ /* 0x000fe200078e3cff */
[----:B------:R-:W-:Y:S01]  /*3c80*/  IMAD.U32 R166, RZ, RZ, UR7 ;  /* 0x00000007ffa67e24 */ /* 0x000fe2000f8e00ff */
[----:B------:R-:W-:Y:S01]  /*3c90*/  UIADD3 UR7, UR13, -0x255992d5, URZ ;  /* 0xdaa66d2b0d077890 */ /* 0x000fe2000fffe03f */
[----:B------:R-:W-:Y:S01]  /*3ca0*/  IMAD.WIDE.U32 R56, R56, -0x326172a9, RZ ;  /* 0xcd9e8d5738387825 */ /* 0x000fe200078e00ff */
[----:B------:R-:W-:Y:S01]  /*3cb0*/  @!P3 IADD3 R24, -R24, 0x1, R235 ;  /* 0x000000011818b810 */ /* 0x000fe20007ffe1eb */
[----:B------:R-:W1:Y:S02]  /*3cc0*/  LDSM.16.M88.4 R16, [R100+0x6000] ;  /* 0x006000006410783b */ /* 0x000e640000000200 */
[----:B------:R-:W-:Y:S01]  /*3cd0*/  IMAD.WIDE.U32 R52, R52, -0x2daee0ad, RZ ;  /* 0xd2511f5334347825 */ /* 0x000fe200078e00ff */
[----:B------:R-:W-:Y:S02]  /*3ce0*/  @!P3 IADD3 R166, R166, UR12, R24 ;  /* 0x0000000ca6a6bc10 */ /* 0x000fe4000fffe018 */
[C---:B------:R-:W-:Y:S01]  /*3cf0*/  LOP3.LUT R174, R57.reuse, UR5, R172, 0x96, !PT ;  /* 0x0000000539ae7c12 */ /* 0x040fe2000f8e96ac */
[----:B------:R-:W-:Y:S01]  /*3d00*/  IMAD.WIDE.U32 R162, R162, -0x326172a9, RZ ;  /* 0xcd9e8d57a2a27825 */ /* 0x000fe200078e00ff */
[--C-:B------:R-:W-:Y:S01]  /*3d10*/  LOP3.LUT R44, R57, UR5, R28.reuse, 0x96, !PT ;  /* 0x00000005392c7c12 */ /* 0x100fe2000f8e961c */
[----:B------:R-:W2:Y:S02]  /*3d20*/  LDSM.16.M88.4 R60, [R148+0x1000] ;  /* 0x00100000943c783b */ /* 0x000ea40000000200 */
[----:B------:R-:W-:Y:S01]  /*3d30*/  IMAD.WIDE.U32 R58, R58, -0x2daee0ad, RZ ;  /* 0xd2511f533a3a7825 */ /* 0x000fe200078e00ff */
[C---:B------:R-:W-:Y:S02]  /*3d40*/  LOP3.LUT R57, R163.reuse, UR5, R28, 0x96, !PT ;  /* 0x00000005a3397c12 */ /* 0x040fe4000f8e961c */
[----:B------:R-:W-:Y:S01]  /*3d50*/  LOP3.LUT R172, R163, UR5, R172, 0x96, !PT ;  /* 0x00000005a3ac7c12 */ /* 0x000fe2000f8e96ac */
[----:B------:R-:W-:Y:S01]  /*3d60*/  UIADD3 UR5, UR11, 0x76cf5d0a, URZ ;  /* 0x76cf5d0a0b057890 */ /* 0x000fe2000fffe03f */
[----:B------:R-:W-:Y:S01]  /*3d70*/  IMAD.WIDE.U32 R168, R168, -0x2daee0ad, RZ ;  /* 0xd2511f53a8a87825 */ /* 0x000fe200078e00ff */
[----:B------:R-:W3:Y:S03]  /*3d80*/  LDSM.16.M88.4 R32, [R100+0x6400] ;  /* 0x006400006420783b */ /* 0x000ee60000000200 */
[----:B------:R-:W-:Y:S01]  /*3d90*/  IMAD.WIDE.U32 R184, R57, -0x2daee0ad, RZ ;  /* 0xd2511f5339b87825 */ /* 0x000fe200078e00ff */
[--C-:B------:R-:W-:Y:S02]  /*3da0*/  LOP3.LUT R164, R55, UR5, R38.reuse, 0x96, !PT ;  /* 0x0000000537a47c12 */ /* 0x100fe4000f8e9626 */
[----:B------:R-:W-:Y:S01]  /*3db0*/  LOP3.LUT R170, R53, UR5, R38, 0x96, !PT ;  /* 0x0000000535aa7c12 */ /* 0x000fe2000f8e9626 */
[----:B------:R-:W-:Y:S01]  /*3dc0*/  IMAD.U32 R53, RZ, RZ, UR20 ;  /* 0x00000014ff357e24 */ /* 0x000fe2000f8e00ff */
[--C-:B------:R-:W-:Y:S01]  /*3dd0*/  LOP3.LUT R55, R59, UR5, R36.reuse, 0x96, !PT ;  /* 0x000000053b377c12 */ /* 0x100fe2000f8e9624 */
[----:B------:R-:W4:Y:S01]  /*3de0*/  LDSM.16.M88.4 R48, [R100+0x6800] ;  /* 0x006800006430783b */ /* 0x000f220000000200 */
[----:B------:R-:W-:Y:S01]  /*3df0*/  LOP3.LUT R178, R169, UR5, R36, 0x96, !PT ;  /* 0x00000005a9b27c12 */ /* 0x000fe2000f8e9624 */
[----:B------:R-:W-:Y:S01]  /*3e00*/  IMAD.WIDE.U32 R192, R44, -0x2daee0ad, RZ ;  /* 0xd2511f532cc07825 */ /* 0x000fe200078e00ff */
[----:B------:R-:W-:Y:S03]  /*3e10*/  UIADD3 UR5, UR11, 0x32370b8f, URZ ;  /* 0x32370b8f0b057890 */ /* 0x000fe6000fffe03f */
[----:B------:R-:W-:Y:S01]  /*3e20*/  IMAD.WIDE.U32 R174, R174, -0x2daee0ad, RZ ;  /* 0xd2511f53aeae7825 */ /* 0x000fe200078e00ff */
[----:B------:R-:W3:Y:S02]  /*3e30*/  @!P3 S2R R40, SR_TID.X ;  /* 0x000000000028b919 */ /* 0x000ee40000002100 */
[----:B------:R-:W-:Y:S01]  /*3e40*/  LOP3.LUT R169, R193, UR5, R52, 0x96, !PT ;  /* 0x00000005c1a97c12 */ /* 0x000fe2000f8e9634 */
[----:B------:R-:W-:Y:S01]  /*3e50*/  IMAD.WIDE.U32 R176, R55, -0x326172a9, RZ ;  /* 0xcd9e8d5737b07825 */ /* 0x000fe200078e00ff */
[----:B------:R-:W-:Y:S01]  /*3e60*/  LOP3.LUT R167, R175, UR5, R54, 0x96, !PT ;  /* 0x00000005afa77c12 */ /* 0x000fe2000f8e9636 */
[----:B------:R-:W4:Y:S01]  /*3e70*/  LDSM.16.M88.4 R100, [R100+0x6c00] ;  /* 0x006c00006464783b */ /* 0x000f220000000200 */
[----:B------:R-:W-:Y:S01]  /*3e80*/  LOP3.LUT R185, R185, UR5, R168, 0x96, !PT ;  /* 0x00000005b9b97c12 */ /* 0x000fe2000f8e96a8 */
[----:B------:R-:W-:Y:S01]  /*3e90*/  IMAD.WIDE.U32 R172, R172, -0x2daee0ad, RZ ;  /* 0xd2511f53acac7825 */ /* 0x000fe200078e00ff */
[----:B------:R-:W-:Y:S01]  /*3ea0*/  LOP3.LUT R163, R177, UR7, R162, 0x96, !PT ;  /* 0x00000007b1a37c12 */ /* 0x000fe2000f8e96a2 */
[-C--:B-1----:R-:W-:Y:S03]  /*3eb0*/  HMMA.16816.F32.BF16 R4, R64, R16.reuse, RZ ;  /* 0x000000104004723c */ /* 0x082fe600000418ff */
[----:B------:R-:W-:Y:S01]  /*3ec0*/  LOP3.LUT R189, R173, UR5, R58, 0x96, !PT ;  /* 0x00000005adbd7c12 */ /* 0x000fe2000f8e963a */
[----:B------:R-:W-:Y:S01]  /*3ed0*/  LDSM.16.M88.4 R104, [R112] ;  /* 0x000000007068783b */ /* 0x000fe20000000200 */
[----:B------:R-:W-:Y:S01]  /*3ee0*/  @!P3 VIADDMNMX R168, R166, R194, UR12, PT ;  /* 0x0000000ca6a8be46 */ /* 0x000fe2000b8001c2 */
[----:B------:R-:W-:Y:S01]  /*3ef0*/  IMAD.WIDE.U32 R164, R164, -0x326172a9, RZ ;  /* 0xcd9e8d57a4a47825 */ /* 0x000fe200078e00ff */
[----:B------:R-:W-:Y:S01]  /*3f00*/  UIADD3 UR5, UR11, -0x126145ec, URZ ;  /* 0xed9eba140b057890 */ /* 0x000fe2000fffe03f */
[C---:B--2---:R-:W-:Y:S03]  /*3f10*/  HMMA.16816.F32.BF16 R8, R60.reuse, R16, RZ ;  /* 0x000000103c08723c */ /* 0x044fe600000418ff */
[--C-:B------:R-:W-:Y:S01]  /*3f20*/  LOP3.LUT R165, R165, UR7, R56.reuse, 0x96, !PT ;  /* 0x00000007a5a57c12 */ /* 0x100fe2000f8e9638 */
[----:B------:R-:W1:Y:S01]  /*3f30*/  LDSM.16.M88.4 R108, [R149+-0x2000] ;  /* 0xffe00000956c783b */ /* 0x000e620000000200 */
[----:B------:R-:W-:Y:S01]  /*3f40*/  IMAD.WIDE.U32 R170, R170, -0x326172a9, RZ ;  /* 0xcd9e8d57aaaa7825 */ /* 0x000fe200078e00ff */
[-C--:B------:R-:W-:Y:S05]  /*3f50*/  HMMA.16816.F32.BF16 R12, R60, R18.reuse, RZ ;  /* 0x000000123c0c723c */ /* 0x080fea00000418ff */
[----:B------:R-:W-:Y:S01]  /*3f60*/  LOP3.LUT R188, R171, UR7, R56, 0x96, !PT ;  /* 0x00000007abbc7c12 */ /* 0x000fe2000f8e9638 */
[C---:B------:R-:W-:Y:S01]  /*3f70*/  HMMA.16816.F32.BF16 R16, R64.reuse, R18, RZ ;  /* 0x000000124010723c */ /* 0x040fe200000418ff */
[----:B------:R-:W2:Y:S01]  /*3f80*/  LDSM.16.M88.4 R112, [R112+0x1000] ;  /* 0x001000007070783b */ /* 0x000ea20000000200 */
[----:B---3--:R-:W-:Y:S04]  /*3f90*/  @!P3 IMAD.SHL.U32 R0, R40, 0x2, RZ ;  /* 0x000000022800b824 */ /* 0x008fe800078e00ff */
[-C--:B------:R-:W-:Y:S01]  /*3fa0*/  HMMA.16816.F32.BF16 R20, R64, R32.reuse, RZ ;  /* 0x000000204014723c */ /* 0x080fe200000418ff */
[----:B------:R-:W-:Y:S05]  /*3fb0*/  @!P3 LOP3.LUT R0, R0, 0x6, RZ, 0xc0, !PT ;  /* 0x000000060000b812 */ /* 0x000fea00078ec0ff */
[C---:B------:R-:W-:Y:S02]  /*3fc0*/  HMMA.16816.F32.BF16 R24, R60.reuse, R32, RZ ;  /* 0x000000203c18723c */ /* 0x040fe400000418ff */
[----:B------:R-:W-:Y:S04]  /*3fd0*/  @!P3 IMAD R0, R244, 0x40, R0 ;  /* 0x00000040f400b824 */ /* 0x000fe800078e0200 */
[-C--:B------:R-:W-:Y:S01]  /*3fe0*/  HMMA.16816.F32.BF16 R28, R60, R34.reuse, RZ ;  /* 0x000000223c1c723c */ /* 0x080fe200000418ff */
[----:B------:R-:W-:Y:S05]  /*3ff0*/  @!P3 IMAD R0, R53, 0x80, R0 ;  /* 0x000000803500b824 */ /* 0x000fea00078e0200 */
[C---:B------:R-:W-:Y:S05]  /*4000*/  HMMA.16816.F32.BF16 R32, R64.reuse, R34, RZ ;  /* 0x000000224020723c */ /* 0x040fea00000418ff */
[----:B------:R-:W-:Y:S01]  /*4010*/  IMAD.WIDE.U32 R178, R178, -0x326172a9, RZ ;  /* 0xcd9e8d57b2b27825 */ /* 0x000fe200078e00ff */
[-C--:B----4-:R-:W-:Y:S05]  /*4020*/  HMMA.16816.F32.BF16 R36, R64, R48.reuse, RZ ;  /* 0x000000304024723c */ /* 0x090fea00000418ff */
[----:B------:R-:W-:Y:S01]  /*4030*/  LOP3.LUT R173, R179, UR7, R162, 0x96, !PT ;  /* 0x00000007b3ad7c12 */ /* 0x000fe2000f8e96a2 */
[C---:B------:R-:W-:Y:S01]  /*4040*/  HMMA.16816.F32.BF16 R40, R60.reuse, R48, RZ ;  /* 0x000000303c28723c */ /* 0x040fe200000418ff */
[----:B------:R-:W-:Y:S01]  /*4050*/  UIADD3 UR7, UR11, -0x56f99767, URZ ;  /* 0xa90668990b077890 */ /* 0x000fe2000fffe03f */
[----:B------:R-:W-:Y:S03]  /*4060*/  @!P3 VIADD R162, R0, 0x1 ;  /* 0x0000000100a2b836 */ /* 0x000fe60000000000 */
[----:B------:R-:W-:Y:S01]  /*4070*/  IMAD.WIDE.U32 R182, R167, -0x326172a9, RZ ;  /* 0xcd9e8d57a7b67825 */ /* 0x000fe200078e00ff */
[----:B------:R-:W-:Y:S01]  /*4080*/  @!P3 VIADDMNMX R167, R166, R252, UR12, PT ;  /* 0x0000000ca6a7be46 */ /* 0x000fe2000b8001fc */
[-C--:B------:R-:W-:Y:S01]  /*4090*/  HMMA.16816.F32.BF16 R44, R60, R50.reuse, RZ ;  /* 0x000000323c2c723c */ /* 0x080fe200000418ff */
[C---:B------:R-:W-:Y:S02]  /*40a0*/  @!P3 ISETP.GE.AND P1, PT, R162.reuse, R168, PT ;  /* 0x000000a8a200b20c */ /* 0x040fe40003f26270 */
[----:B------:R-:W-:Y:S01]  /*40b0*/  @!P3 ISETP.GE.AND P5, PT, R162, R167, PT ;  /* 0x000000a7a200b20c */ /* 0x000fe20003fa6270 */
[----:B------:R-:W-:Y:S01]  /*40c0*/  IMAD.WIDE.U32 R180, R165, -0x2daee0ad, RZ ;  /* 0xd2511f53a5b47825 */ /* 0x000fe200078e00ff */
[----:B------:R-:W-:Y:S01]  /*40d0*/  LOP3.LUT R171, R183, UR6, R164, 0x96, !PT ;  /* 0x00000006b7ab7c12 */ /* 0x000fe2000f8e96a4 */
[C---:B------:R-:W-:Y:S02]  /*40e0*/  HMMA.16816.F32.BF16 R48, R64.reuse, R50, RZ ;  /* 0x000000324030723c */ /* 0x040fe400000418ff */
[----:B------:R-:W-:Y:S03]  /*40f0*/  FMUL.FTZ R165, R240, 1.4426950216293334961 ;  /* 0x3fb8aa3bf0a57820 */ /* 0x000fe60000410000 */
[----:B------:R-:W-:Y:S01]  /*4100*/  LOP3.LUT R174, R181, UR5, R174, 0x96, !PT ;  /* 0x00000005b5ae7c12 */ /* 0x000fe2000f8e96ae */
[-C--:B------:R-:W-:Y:S01]  /*4110*/  HMMA.16816.F32.BF16 R52, R64, R100.reuse, RZ ;  /* 0x000000644034723c */ /* 0x080fe200000418ff */
[----:B------:R-:W-:Y:S01]  /*4120*/  FSEL R165, R165, RZ, P0 ;  /* 0x000000ffa5a57208 */ /* 0x000fe20000000000 */
[----:B------:R-:W-:Y:S01]  /*4130*/  FMUL.FTZ R164, R241, 1.4426950216293334961 ;  /* 0x3fb8aa3bf1a47820 */ /* 0x000fe20000410000 */
[----:B------:R-:W-:Y:S02]  /*4140*/  FSETP.NEU.FTZ.AND P0, PT, R238, -INF , PT ;  /* 0xff800000ee00780b */ /* 0x000fe40003f1d000 */
[----:B------:R-:W-:Y:S01]  /*4150*/  IMAD.WIDE.U32 R190, R169, -0x326172a9, RZ ;  /* 0xcd9e8d57a9be7825 */ /* 0x000fe200078e00ff */
[----:B------:R-:W-:Y:S01]  /*4160*/  @!P3 VIMNMX R169, R166, UR12, PT ;  /* 0x0000000ca6a9bc48 */ /* 0x000fe2000bfe0100 */
[C---:B------:R-:W-:Y:S03]  /*4170*/  HMMA.16816.F32.BF16 R56, R60.reuse, R100, RZ ;  /* 0x000000643c38723c */ /* 0x040fe600000418ff */
[----:B------:R-:W-:Y:S01]  /*4180*/  @!P3 ISETP.GE.AND P4, PT, R162, R169, PT ;  /* 0x000000a9a200b20c */ /* 0x000fe20003f86270 */
[----:B------:R-:W-:Y:S01]  /*4190*/  IMAD.WIDE.U32 R186, R163, -0x2daee0ad, RZ ;  /* 0xd2511f53a3ba7825 */ /* 0x000fe200078e00ff */
[----:B------:R-:W-:Y:S01]  /*41a0*/  @!P3 VIADDMNMX R166, R166, R251, UR12, PT ;  /* 0x0000000ca6a6be46 */ /* 0x000fe2000b8001fb */
[-C--:B------:R-:W-:Y:S01]  /*41b0*/  HMMA.16816.F32.BF16 R60, R60, R102.reuse, RZ ;  /* 0x000000663c3c723c */ /* 0x080fe200000418ff */
[----:B------:R-:W-:Y:S01]  /*41c0*/  FSEL R164, R164, RZ, P2 ;  /* 0x000000ffa4a47208 */ /* 0x000fe20001000000 */
[----:B------:R-:W-:Y:S01]  /*41d0*/  FMUL.FTZ R163, R238, 1.4426950216293334961 ;  /* 0x3fb8aa3beea37820 */ /* 0x000fe20000410000 */
[----:B------:R-:W-:Y:S02]  /*41e0*/  @!P3 ISETP.GE.AND P6, PT, R162, R166, PT ;  /* 0x000000a6a200b20c */ /* 0x000fe40003fc6270 */
[----:B------:R-:W-:Y:S01]  /*41f0*/  FSETP.NEU.FTZ.AND P2, PT, R239, -INF , PT ;  /* 0xff800000ef00780b */ /* 0x000fe20003f5d000 */
[----:B------:R-:W-:Y:S01]  /*4200*/  HMMA.16816.F32.BF16 R64, R64, R102, RZ ;  /* 0x000000664040723c */ /* 0x000fe200000418ff */
[----:B------:R-:W3:Y:S01]  /*4210*/  LDSM.16.M88.4 R100, [R149+-0x1c00] ;  /* 0xffe400009564783b */ /* 0x000ee20000000200 */
[----:B------:R-:W-:Y:S02]  /*4220*/  FSEL R163, R163, RZ, P0 ;  /* 0x000000ffa3a37208 */ /* 0x000fe40000000000 */
[----:B------:R-:W-:Y:S01]  /*4230*/  @!P3 ISETP.GE.AND P0, PT, R0, R169, PT ;  /* 0x000000a90000b20c */ /* 0x000fe20003f06270 */
[----:B------:R-:W-:Y:S01]  /*4240*/  FMUL.FTZ R162, R239, 1.4426950216293334961 ;  /* 0x3fb8aa3befa27820 */ /* 0x000fe20000410000 */
[----:B------:R-:W-:Y:S01]  /*4250*/  LOP3.LUT R175, R187, UR5, R172, 0x96, !PT ;  /* 0x00000005bbaf7c12 */ /* 0x000fe2000f8e96ac */
[-C--:B-1----:R-:W-:Y:S05]  /*4260*/  HMMA.16816.F32.BF16 R4, R104, R108.reuse, R4 ;  /* 0x0000006c6804723c */ /* 0x082fea0000041804 */
[----:B------:R-:W-:Y:S01]  /*4270*/  FSEL R162, R162, RZ, P2 ;  /* 0x000000ffa2a27208 */ /* 0x000fe20001000000 */
[C---:B--2---:R-:W-:Y:S04]  /*4280*/  HMMA.16816.F32.BF16 R8, R112.reuse, R108, R8 ;  /* 0x0000006c7008723c */ /* 0x044fe80000041808 */
[C---:B------:R-:W-:Y:S02]  /*4290*/  @!P3 ISETP.GE.AND P2, PT, R0.reuse, R168, PT ;  /* 0x000000a80000b20c */ /* 0x040fe40003f46270 */
[----:B------:R-:W-:Y:S01]  /*42a0*/  LOP3.LUT R172, R191, UR6, R170, 0x96, !PT ;  /* 0x00000006bfac7c12 */ /* 0x000fe2000f8e96aa */
[-C--:B------:R-:W-:Y:S04]  /*42b0*/  HMMA.16816.F32.BF16 R12, R112, R110.reuse, R12 ;  /* 0x0000006e700c723c */ /* 0x080fe8000004180c */
[----:B------:R-:W-:Y:S02]  /*42c0*/  @!P3 VIADD R108, R0, 0x8 ;  /* 0x00000008006cb836 */ /* 0x000fe40000000000 */
[C---:B------:R-:W-:Y:S05]  /*42d0*/  HMMA.16816.F32.BF16 R16, R104.reuse, R110, R16 ;  /* 0x0000006e6810723c */ /* 0x040fea0000041810 */
[----:B------:R-:W-:Y:S01]  /*42e0*/  @!P3 FSEL R4, R4, -INF , !P0 ;  /* 0xff8000000404b808 */ /* 0x000fe20004000000 */
[C---:B------:R-:W-:Y:S01]  /*42f0*/  @!P3 VIADD R170, R0.reuse, 0x9 ;  /* 0x0000000900aab836 */ /* 0x040fe20000000000 */
[CC--:B------:R-:W-:Y:S04]  /*4300*/  @!P3 ISETP.GE.AND P0, PT, R0.reuse, R167.reuse, PT ;  /* 0x000000a70000b20c */ /* 0x0c0fe80003f06270 */
[----:B------:R-:W-:Y:S02]  /*4310*/  @!P3 FSEL R5, R5, -INF , !P4 ;  /* 0xff8000000505b808 */ /* 0x000fe40006000000 */
[-C--:B------:R-:W-:Y:S02]  /*4320*/  @!P3 ISETP.GE.AND P4, PT, R0, R166.reuse, PT ;  /* 0x000000a60000b20c */ /* 0x080fe40003f86270 */
[----:B------:R-:W-:Y:S01]  /*4330*/  @!P3 FSEL R6, R6, -INF , !P2 ;  /* 0xff8000000606b808 */ /* 0x000fe20005000000 */
[-C--:B---3--:R-:W-:Y:S03]  /*4340*/  HMMA.16816.F32.BF16 R20, R104, R100.reuse, R20 ;  /* 0x000000646814723c */ /* 0x088fe60000041814 */
[----:B------:R-:W-:Y:S01]  /*4350*/  @!P3 FSEL R7, R7, -INF , !P1 ;  /* 0xff8000000707b808 */ /* 0x000fe20004800000 */
[----:B------:R-:W-:Y:S01]  /*4360*/  FFMA.FTZ R5, R5, UR8, -R165 ;  /* 0x0000000805057c23 */ /* 0x000fe200080108a5 */
[----:B------:R-:W-:Y:S01]  /*4370*/  @!P3 FSEL R8, R8, -INF , !P0 ;  /* 0xff8000000808b808 */ /* 0x000fe20004000000 */
[C---:B------:R-:W-:Y:S02]  /*4380*/  HMMA.16816.F32.BF16 R24, R112.reuse, R100, R24 ;  /* 0x000000647018723c */ /* 0x040fe40000041818 */
[----:B------:R1:W-:Y:S02]  /*4390*/  MUFU.EX2 R203, R5 ;  /* 0x0000000500cb7308 */ /* 0x0003e40000000800 */
[----:B------:R-:W-:Y:S01]  /*43a0*/  @!P3 ISETP.GE.AND P2, PT, R108, R167, PT ;  /* 0x000000a76c00b20c */ /* 0x000fe20003f46270 */
[--C-:B------:R-:W-:Y:S01]  /*43b0*/  FFMA.FTZ R6, R6, UR8, -R164.reuse ;  /* 0x0000000806067c23 */ /* 0x100fe200080108a4 */
[----:B------:R-:W-:Y:S01]  /*43c0*/  @!P3 FSEL R9, R9, -INF , !P5 ;  /* 0xff8000000909b808 */ /* 0x000fe20006800000 */
[-C--:B------:R-:W-:Y:S03]  /*43d0*/  HMMA.16816.F32.BF16 R28, R112, R102.reuse, R28 ;  /* 0x00000066701c723c */ /* 0x080fe6000004181c */
[----:B------:R-:W-:Y:S01]  /*43e0*/  @!P3 ISETP.GE.AND P1, PT, R108, R166, PT ;  /* 0x000000a66c00b20c */ /* 0x000fe20003f26270 */
[----:B------:R-:W-:Y:S01]  /*43f0*/  @!P3 VIADD R101, R0, 0x18 ;  /* 0x000000180065b836 */ /* 0x000fe20000000000 */
[C---:B------:R-:W-:Y:S01]  /*4400*/  @!P3 ISETP.GE.AND P0, PT, R108.reuse, R169, PT ;  /* 0x000000a96c00b20c */ /* 0x040fe20003f06270 */
[C---:B------:R-:W-:Y:S01]  /*4410*/  HMMA.16816.F32.BF16 R32, R104.reuse, R102, R32 ;  /* 0x000000666820723c */ /* 0x040fe20000041820 */
[----:B------:R-:W-:Y:S03]  /*4420*/  MUFU.EX2 R210, R6 ;  /* 0x0000000600d27308 */ /* 0x000fe60000000800 */
[----:B------:R-:W-:Y:S01]  /*4430*/  @!P3 ISETP.GE.AND P5, PT, R108, R168, PT ;  /* 0x000000a86c00b20c */ /* 0x000fe20003fa6270 */
[----:B------:R-:W-:Y:S01]  /*4440*/  @!P3 VIADD R100, R0, 0x11 ;  /* 0x000000110064b836 */ /* 0x000fe20000000000 */
[----:B------:R-:W-:Y:S01]  /*4450*/  @!P3 FSEL R10, R10, -INF , !P4 ;  /* 0xff8000000a0ab808 */ /* 0x000fe20006000000 */
[----:B------:R-:W2:Y:S01]  /*4460*/  LDSM.16.M88.4 R108, [R149+-0x1800] ;  /* 0xffe80000956c783b */ /* 0x000ea20000000200 */
[----:B------:R-:W-:Y:S03]  /*4470*/  @!P3 ISETP.GE.AND P4, PT, R170, R167, PT ;  /* 0x000000a7aa00b20c */ /* 0x000fe60003f86270 */
[----:B------:R-:W-:Y:S01]  /*4480*/  @!P3 FSEL R11, R11, -INF , !P6 ;  /* 0xff8000000b0bb808 */ /* 0x000fe20007000000 */
[----:B------:R-:W-:Y:S01]  /*4490*/  FFMA.FTZ R7, R7, UR8, -R164 ;  /* 0x0000000807077c23 */ /* 0x000fe200080108a4 */
[----:B------:R-:W-:Y:S01]  /*44a0*/  @!P3 FSEL R12, R12, -INF , !P2 ;  /* 0xff8000000c0cb808 */ /* 0x000fe20005000000 */
[--C-:B------:R-:W-:Y:S01]  /*44b0*/  FFMA.FTZ R8, R8, UR8, -R163.reuse ;  /* 0x0000000808087c23 */ /* 0x100fe200080108a3 */
[----:B------:R-:W-:Y:S01]  /*44c0*/  @!P3 FSEL R13, R13, -INF , !P4 ;  /* 0xff8000000d0db808 */ /* 0x000fe20006000000 */
[--C-:B------:R-:W-:Y:S01]  /*44d0*/  FFMA.FTZ R9, R9, UR8, -R163.reuse ;  /* 0x0000000809097c23 */ /* 0x100fe200080108a3 */
[----:B------:R-:W-:Y:S01]  /*44e0*/  @!P3 ISETP.GE.AND P6, PT, R170, R166, PT ;  /* 0x000000a6aa00b20c */ /* 0x000fe20003fc6270 */
[--C-:B------:R-:W-:Y:S01]  /*44f0*/  FFMA.FTZ R10, R10, UR8, -R162.reuse ;  /* 0x000000080a0a7c23 */ /* 0x100fe200080108a2 */
[CC--:B------:R-:W-:Y:S01]  /*4500*/  @!P3 ISETP.GE.AND P2, PT, R170.reuse, R169.reuse, PT ;  /* 0x000000a9aa00b20c */ /* 0x0c0fe20003f46270 */
[--C-:B------:R-:W-:Y:S01]  /*4510*/  FFMA.FTZ R11, R11, UR8, -R162.reuse ;  /* 0x000000080b0b7c23 */ /* 0x100fe200080108a2 */
[-C--:B------:R-:W-:Y:S01]  /*4520*/  @!P3 ISETP.GE.AND P4, PT, R170, R168.reuse, PT ;  /* 0x000000a8aa00b20c */ /* 0x080fe20003f86270 */
[----:B------:R-:W-:Y:S01]  /*4530*/  @!P3 VIADD R170, R0, 0x10 ;  /* 0x0000001000aab836 */ /* 0x000fe20000000000 */
[----:B------:R-:W-:Y:S01]  /*4540*/  @!P3 FSEL R14, R14, -INF , !P1 ;  /* 0xff8000000e0eb808 */ /* 0x000fe20004800000 */
[--C-:B------:R-:W-:Y:S01]  /*4550*/  FFMA.FTZ R12, R12, UR8, -R163.reuse ;  /* 0x000000080c0c7c23 */ /* 0x100fe200080108a3 */
[----:B------:R-:W-:Y:S01]  /*4560*/  @!P3 FSEL R18, R18, -INF , !P5 ;  /* 0xff8000001212b808 */ /* 0x000fe20006800000 */
[----:B------:R-:W-:Y:S01]  /*4570*/  FFMA.FTZ R13, R13, UR8, -R163 ;  /* 0x000000080d0d7c23 */ /* 0x000fe200080108a3 */
[-C--:B------:R-:W-:Y:S01]  /*4580*/  @!P3 ISETP.GE.AND P1, PT, R170, R169.reuse, PT ;  /* 0x000000a9aa00b20c */ /* 0x080fe20003f26270 */
[----:B------:R-:W-:Y:S01]  /*4590*/  FFMA.FTZ R14, R14, UR8, -R162 ;  /* 0x000000080e0e7c23 */ /* 0x000fe200080108a2 */
[----:B------:R-:W-:Y:S01]  /*45a0*/  @!P3 ISETP.GE.AND P5, PT, R100, R169, PT ;  /* 0x000000a96400b20c */ /* 0x000fe20003fa6270 */
[--C-:B------:R-:W-:Y:S01]  /*45b0*/  FFMA.FTZ R18, R18, UR8, -R164.reuse ;  /* 0x0000000812127c23 */ /* 0x100fe200080108a4 */
[----:B------:R-:W-:Y:S01]  /*45c0*/  @!P3 FSEL R19, R19, -INF , !P4 ;  /* 0xff8000001313b808 */ /* 0x000fe20006000000 */
[----:B------:R3:W-:Y:S01]  /*45d0*/  MUFU.EX2 R209, R7 ;  /* 0x0000000700d17308 */ /* 0x0007e20000000800 */
[----:B------:R-:W-:Y:S01]  /*45e0*/  @!P3 FSEL R20, R20, -INF , !P1 ;  /* 0xff8000001414b808 */ /* 0x000fe20004800000 */
[----:B-1----:R-:W-:Y:S01]  /*45f0*/  @!P3 VIADD R5, R0, 0x29 ;  /* 0x000000290005b836 */ /* 0x002fe20000000000 */
[----:B------:R-:W-:Y:S01]  /*4600*/  @!P3 FSEL R21, R21, -INF , !P5 ;  /* 0xff8000001515b808 */ /* 0x000fe20006800000 */
[----:B------:R-:W-:Y:S01]  /*4610*/  FFMA.FTZ R19, R19, UR8, -R164 ;  /* 0x0000000813137c23 */ /* 0x000fe200080108a4 */
[----:B------:R-:W-:Y:S01]  /*4620*/  @!P3 FSEL R15, R15, -INF , !P6 ;  /* 0xff8000000f0fb808 */ /* 0x000fe20007000000 */
[--C-:B------:R-:W-:Y:S01]  /*4630*/  FFMA.FTZ R20, R20, UR8, -R165.reuse ;  /* 0x0000000814147c23 */ /* 0x100fe200080108a5 */
[----:B------:R-:W-:Y:S01]  /*4640*/  @!P3 FSEL R17, R17, -INF , !P2 ;  /* 0xff8000001111b808 */ /* 0x000fe20005000000 */
[--C-:B------:R-:W-:Y:S01]  /*4650*/  FFMA.FTZ R21, R21, UR8, -R165.reuse ;  /* 0x0000000815157c23 */ /* 0x100fe200080108a5 */
[C---:B------:R-:W-:Y:S01]  /*4660*/  @!P3 ISETP.GE.AND P4, PT, R100.reuse, R168, PT ;  /* 0x000000a86400b20c */ /* 0x040fe20003f86270 */
[----:B------:R-:W-:Y:S01]  /*4670*/  FFMA.FTZ R15, R15, UR8, -R162 ;  /* 0x000000080f0f7c23 */ /* 0x000fe200080108a2 */
[CC--:B------:R-:W-:Y:S01]  /*4680*/  @!P3 ISETP.GE.AND P1, PT, R100.reuse, R167.reuse, PT ;  /* 0x000000a76400b20c */ /* 0x0c0fe20003f26270 */
[----:B------:R-:W-:Y:S01]  /*4690*/  MUFU.EX2 R213, R8 ;  /* 0x0000000800d57308 */ /* 0x000fe20000000800 */
[----:B------:R-:W-:Y:S01]  /*46a0*/  @!P3 ISETP.GE.AND P5, PT, R100, R166, PT ;  /* 0x000000a66400b20c */ /* 0x000fe20003fa6270 */
[----:B------:R-:W-:Y:S01]  /*46b0*/  @!P3 VIADD R100, R0, 0x19 ;  /* 0x000000190064b836 */ /* 0x000fe20000000000 */
[C---:B------:R-:W-:Y:S01]  /*46c0*/  @!P3 ISETP.GE.AND P6, PT, R170.reuse, R168, PT ;  /* 0x000000a8aa00b20c */ /* 0x040fe20003fc6270 */
[-C--:B--2---:R-:W-:Y:S03]  /*46d0*/  HMMA.16816.F32.BF16 R36, R104, R108.reuse, R36 ;  /* 0x0000006c6824723c */ /* 0x084fe60000041824 */
[-C--:B------:R-:W-:Y:S03]  /*46e0*/  @!P3 ISETP.GE.AND P2, PT, R170, R166.reuse, PT ;  /* 0x000000a6aa00b20c */ /* 0x080fe60003f46270 */
[----:B------:R1:W-:Y:S01]  /*46f0*/  MUFU.EX2 R214, R9 ;  /* 0x0000000900d67308 */ /* 0x0003e20000000800 */
[----:B------:R-:W-:Y:S01]  /*4700*/  @!P3 FSEL R16, R16, -INF , !P0 ;  /* 0xff8000001010b808 */ /* 0x000fe20004000000 */
[C---:B------:R-:W-:Y:S04]  /*4710*/  HMMA.16816.F32.BF16 R40, R112.reuse, R108, R40 ;  /* 0x0000006c7028723c */ /* 0x040fe80000041828 */
[-C--:B------:R-:W-:Y:S01]  /*4720*/  @!P3 ISETP.GE.AND P0, PT, R170, R167.reuse, PT ;  /* 0x000000a7aa00b20c */ /* 0x080fe20003f06270 */
[--C-:B------:R-:W-:Y:S01]  /*4730*/  FFMA.FTZ R16, R16, UR8, -R165.reuse ;  /* 0x0000000810107c23 */ /* 0x100fe200080108a5 */
[----:B------:R-:W-:Y:S01]  /*4740*/  @!P3 FSEL R22, R22, -INF , !P6 ;  /* 0xff8000001616b808 */ /* 0x000fe20007000000 */
[-C--:B------:R-:W-:Y:S01]  /*4750*/  HMMA.16816.F32.BF16 R44, R112, R110.reuse, R44 ;  /* 0x0000006e702c723c */ /* 0x080fe2000004182c */
[----:B------:R-:W-:Y:S02]  /*4760*/  MUFU.EX2 R216, R14 ;  /* 0x0000000e00d87308 */ /* 0x000fe40000000800 */
[-C--:B------:R-:W-:Y:S01]  /*4770*/  @!P3 ISETP.GE.AND P6, PT, R101, R167.reuse, PT ;  /* 0x000000a76500b20c */ /* 0x080fe20003fc6270 */
[----:B------:R-:W-:Y:S01]  /*4780*/  FFMA.FTZ R109, R4, UR8, -R165 ;  /* 0x00000008046d7c23 */ /* 0x000fe200080108a5 */
[----:B------:R-:W-:Y:S01]  /*4790*/  @!P3 FSEL R26, R26, -INF , !P2 ;  /* 0xff8000001a1ab808 */ /* 0x000fe20005000000 */
[C---:B------:R-:W-:Y:S05]  /*47a0*/  HMMA.16816.F32.BF16 R48, R104.reuse, R110, R48 ;  /* 0x0000006e6830723c */ /* 0x040fea0000041830 */
[----:B------:R2:W4:Y:S01]  /*47b0*/  MUFU.EX2 R202, R109 ;  /* 0x0000006d00ca7308 */ /* 0x0005220000000800 */
[----:B------:R-:W-:Y:S01]  /*47c0*/  @!P3 ISETP.GE.AND P2, PT, R100, R167, PT ;  /* 0x000000a76400b20c */ /* 0x000fe20003f46270 */
[----:B------:R-:W-:Y:S01]  /*47d0*/  FFMA.FTZ R22, R22, UR8, -R164 ;  /* 0x0000000816167c23 */ /* 0x000fe200080108a4 */
[----:B------:R-:W-:Y:S03]  /*47e0*/  @!P3 FSEL R23, R23, -INF , !P4 ;  /* 0xff8000001717b808 */ /* 0x000fe60006000000 */
[----:B------:R-:W-:Y:S01]  /*47f0*/  FFMA.FTZ R26, R26, UR8, -R162 ;  /* 0x000000081a1a7c23 */ /* 0x000fe200080108a2 */
[----:B------:R-:W-:Y:S02]  /*4800*/  @!P3 FSEL R24, R24, -INF , !P0 ;  /* 0xff8000001818b808 */ /* 0x000fe40004000000 */
[----:B------:R-:W-:Y:S01]  /*4810*/  @!P3 ISETP.GE.AND P4, PT, R101, R166, PT ;  /* 0x000000a66500b20c */ /* 0x000fe20003f86270 */
[----:B------:R-:W-:Y:S01]  /*4820*/  IMAD.WIDE.U32 R110, R172, -0x2daee0ad, RZ ;  /* 0xd2511f53ac6e7825 */ /* 0x000fe200078e00ff */
[----:B------:R-:W-:Y:S01]  /*4830*/  @!P3 FSEL R25, R25, -INF , !P1 ;  /* 0xff8000001919b808 */ /* 0x000fe20004800000 */
[----:B------:R-:W-:Y:S01]  /*4840*/  MUFU.EX2 R215, R15 ;  /* 0x0000000f00d77308 */ /* 0x000fe20000000800 */
[----:B------:R-:W-:Y:S01]  /*4850*/  @!P3 FSEL R27, R27, -INF , !P5 ;  /* 0xff8000001b1bb808 */ /* 0x000fe20006800000 */
[----:B------:R-:W-:Y:S01]  /*4860*/  FFMA.FTZ R23, R23, UR8, -R164 ;  /* 0x0000000817177c23 */ /* 0x000fe200080108a4 */
[----:B------:R-:W-:Y:S01]  /*4870*/  @!P3 FSEL R28, R28, -INF , !P6 ;  /* 0xff8000001c1cb808 */ /* 0x000fe20007000000 */
[--C-:B------:R-:W-:Y:S01]  /*4880*/  FFMA.FTZ R24, R24, UR8, -R163.reuse ;  /* 0x0000000818187c23 */ /* 0x100fe200080108a3 */
[----:B------:R-:W-:Y:S01]  /*4890*/  @!P3 FSEL R29, R29, -INF , !P2 ;  /* 0xff8000001d1db808 */ /* 0x000fe20005000000 */
[--C-:B------:R-:W-:Y:S01]  /*48a0*/  FFMA.FTZ R27, R27, UR8, -R162.reuse ;  /* 0x000000081b1b7c23 */ /* 0x100fe200080108a2 */
[CC--:B------:R-:W-:Y:S01]  /*48b0*/  @!P3 ISETP.GE.AND P0, PT, R101.reuse, R169.reuse, PT ;  /* 0x000000a96500b20c */ /* 0x0c0fe20003f06270 */
[--C-:B------:R-:W-:Y:S01]  /*48c0*/  FFMA.FTZ R28, R28, UR8, -R163.reuse ;  /* 0x000000081c1c7c23 */ /* 0x100fe200080108a3 */
[----:B------:R-:W-:Y:S01]  /*48d0*/  @!P3 ISETP.GE.AND P1, PT, R101, R168, PT ;  /* 0x000000a86500b20c */ /* 0x000fe20003f26270 */
[--C-:B------:R-:W-:Y:S01]  /*48e0*/  FFMA.FTZ R25, R25, UR8, -R163.reuse ;  /* 0x0000000819197c23 */ /* 0x100fe200080108a3 */
[C---:B------:R-:W-:Y:S01]  /*48f0*/  @!P3 ISETP.GE.AND P5, PT, R100.reuse, R166, PT ;  /* 0x000000a66400b20c */ /* 0x040fe20003fa6270 */
[----:B------:R-:W-:Y:S01]  /*4900*/  FFMA.FTZ R29, R29, UR8, -R163 ;  /* 0x000000081d1d7c23 */ /* 0x000fe200080108a3 */
[CC--:B------:R-:W-:Y:S01]  /*4910*/  @!P3 ISETP.GE.AND P6, PT, R100.reuse, R169.reuse, PT ;  /* 0x000000a96400b20c */ /* 0x0c0fe20003fc6270 */
[----:B------:R-:W-:Y:S01]  /*4920*/  MUFU.EX2 R207, R27 ;  /* 0x0000001b00cf7308 */ /* 0x000fe20000000800 */
[-C--:B------:R-:W-:Y:S01]  /*4930*/  @!P3 ISETP.GE.AND P2, PT, R100, R168.reuse, PT ;  /* 0x000000a86400b20c */ /* 0x080fe20003f46270 */
[----:B------:R-:W-:Y:S01]  /*4940*/  @!P3 VIADD R4, R0, 0x20 ;  /* 0x000000200004b836 */ /* 0x000fe20000000000 */
[----:B------:R-:W-:Y:S01]  /*4950*/  @!P3 FSEL R30, R30, -INF , !P4 ;  /* 0xff8000001e1eb808 */ /* 0x000fe20006000000 */
[----:B------:R-:W4:Y:S01]  /*4960*/  LDSM.16.M88.4 R100, [R149+-0x1400] ;  /* 0xffec00009564783b */ /* 0x000f220000000200 */
[----:B------:R-:W-:Y:S01]  /*4970*/  @!P3 FSEL R31, R31, -INF , !P5 ;  /* 0xff8000001f1fb808 */ /* 0x000fe20006800000 */
[----:B------:R-:W-:Y:S01]  /*4980*/  @!P3 VIADD R108, R0, 0x21 ;  /* 0x00000021006cb836 */ /* 0x000fe20000000000 */
[----:B------:R-:W-:Y:S01]  /*4990*/  @!P3 FSEL R32, R32, -INF , !P0 ;  /* 0xff8000002020b808 */ /* 0x000fe20004000000 */
[--C-:B------:R-:W-:Y:S01]  /*49a0*/  FFMA.FTZ R30, R30, UR8, -R162.reuse ;  /* 0x000000081e1e7c23 */ /* 0x100fe200080108a2 */
[----:B------:R-:W-:Y:S01]  /*49b0*/  @!P3 FSEL R33, R33, -INF , !P6 ;  /* 0xff8000002121b808 */ /* 0x000fe20007000000 */
[----:B------:R-:W-:Y:S01]  /*49c0*/  FFMA.FTZ R31, R31, UR8, -R162 ;  /* 0x000000081f1f7c23 */ /* 0x000fe200080108a2 */
[----:B------:R-:W-:Y:S01]  /*49d0*/  @!P3 ISETP.GE.AND P4, PT, R4, R169, PT ;  /* 0x000000a90400b20c */ /* 0x000fe20003f86270 */
[--C-:B------:R-:W-:Y:S01]  /*49e0*/  FFMA.FTZ R32, R32, UR8, -R165.reuse ;  /* 0x0000000820207c23 */ /* 0x100fe200080108a5 */
[C---:B------:R-:W-:Y:S01]  /*49f0*/  @!P3 ISETP.GE.AND P5, PT, R4.reuse, R168, PT ;  /* 0x000000a80400b20c */ /* 0x040fe20003fa6270 */
[--C-:B------:R-:W-:Y:S01]  /*4a00*/  FFMA.FTZ R33, R33, UR8, -R165.reuse ;  /* 0x0000000821217c23 */ /* 0x100fe200080108a5 */
[C---:B------:R-:W-:Y:S01]  /*4a10*/  @!P3 ISETP.GE.AND P0, PT, R4.reuse, R167, PT ;  /* 0x000000a70400b20c */ /* 0x040fe20003f06270 */
[----:B------:R-:W-:Y:S01]  /*4a20*/  MUFU.EX2 R201, R18 ;  /* 0x0000001200c97308 */ /* 0x000fe20000000800 */
[----:B------:R-:W-:Y:S01]  /*4a30*/  @!P3 ISETP.GE.AND P6, PT, R4, R166, PT ;  /* 0x000000a60400b20c */ /* 0x000fe20003fc6270 */
[----:B---3--:R-:W-:Y:S01]  /*4a40*/  IMAD.WIDE.U32 R6, R189, -0x326172a9, RZ ;  /* 0xcd9e8d57bd067825 */ /* 0x008fe200078e00ff */
[----:B------:R-:W-:Y:S02]  /*4a50*/  @!P3 FSEL R34, R34, -INF , !P1 ;  /* 0xff8000002222b808 */ /* 0x000fe40004800000 */
[----:B------:R-:W-:Y:S01]  /*4a60*/  @!P3 ISETP.GE.AND P1, PT, R108, R169, PT ;  /* 0x000000a96c00b20c */ /* 0x000fe20003f26270 */
[----:B------:R-:W-:Y:S01]  /*4a70*/  @!P3 VIADD R4, R0, 0x28 ;  /* 0x000000280004b836 */ /* 0x000fe20000000000 */
[----:B------:R-:W-:Y:S01]  /*4a80*/  @!P3 FSEL R35, R35, -INF , !P2 ;  /* 0xff8000002323b808 */ /* 0x000fe20005000000 */
[--C-:B------:R-:W-:Y:S01]  /*4a90*/  FFMA.FTZ R34, R34, UR8, -R164.reuse ;  /* 0x0000000822227c23 */ /* 0x100fe200080108a4 */
[----:B------:R-:W-:Y:S01]  /*4aa0*/  @!P3 FSEL R36, R36, -INF , !P4 ;  /* 0xff8000002424b808 */ /* 0x000fe20006000000 */
[----:B------:R-:W-:Y:S01]  /*4ab0*/  MUFU.EX2 R197, R28 ;  /* 0x0000001c00c57308 */ /* 0x000fe20000000800 */
[C---:B------:R-:W-:Y:S01]  /*4ac0*/  @!P3 ISETP.GE.AND P2, PT, R108.reuse, R168, PT ;  /* 0x000000a86c00b20c */ /* 0x040fe20003f46270 */
[--C-:B------:R-:W-:Y:S01]  /*4ad0*/  FFMA.FTZ R35, R35, UR8, -R164.reuse ;  /* 0x0000000823237c23 */ /* 0x100fe200080108a4 */
[-C--:B------:R-:W-:Y:S01]  /*4ae0*/  @!P3 ISETP.GE.AND P4, PT, R108, R167.reuse, PT ;  /* 0x000000a76c00b20c */ /* 0x080fe20003f86270 */
[--C-:B------:R-:W-:Y:S01]  /*4af0*/  FFMA.FTZ R36, R36, UR8, -R165.reuse ;  /* 0x0000000824247c23 */ /* 0x100fe200080108a5 */
[----:B------:R-:W-:Y:S01]  /*4b00*/  @!P3 FSEL R37, R37, -INF , !P1 ;  /* 0xff8000002525b808 */ /* 0x000fe20004800000 */
[----:B-1----:R-:W-:Y:S01]  /*4b10*/  IMAD.WIDE.U32 R8, R173, -0x2daee0ad, RZ ;  /* 0xd2511f53ad087825 */ /* 0x002fe200078e00ff */
[----:B------:R-:W-:Y:S03]  /*4b20*/  @!P3 FSEL R38, R38, -INF , !P5 ;  /* 0xff8000002626b808 */ /* 0x000fe60006800000 */
[----:B------:R-:W-:Y:S01]  /*4b30*/  MUFU.EX2 R198, R19 ;  /* 0x0000001300c67308 */ /* 0x000fe20000000800 */
[-C--:B------:R-:W-:Y:S01]  /*4b40*/  @!P3 ISETP.GE.AND P1, PT, R108, R166.reuse, PT ;  /* 0x000000a66c00b20c */ /* 0x080fe20003f26270 */
[----:B--2---:R-:W-:Y:S01]  /*4b50*/  IMAD.WIDE.U32 R108, R175, -0x326172a9, RZ ;  /* 0xcd9e8d57af6c7825 */ /* 0x004fe200078e00ff */
[----:B------:R-:W-:Y:S02]  /*4b60*/  @!P3 ISETP.GE.AND P5, PT, R4, R167, PT ;  /* 0x000000a70400b20c */ /* 0x000fe40003fa6270 */
[----:B------:R-:W-:Y:S01]  /*4b70*/  @!P3 FSEL R39, R39, -INF , !P2 ;  /* 0xff8000002727b808 */ /* 0x000fe20005000000 */
[----:B------:R-:W-:Y:S01]  /*4b80*/  FFMA.FTZ R37, R37, UR8, -R165 ;  /* 0x0000000825257c23 */ /* 0x000fe200080108a5 */
[----:B------:R-:W-:Y:S01]  /*4b90*/  @!P3 FSEL R40, R40, -INF , !P0 ;  /* 0xff8000002828b808 */ /* 0x000fe20004000000 */
[--C-:B------:R-:W-:Y:S01]  /*4ba0*/  FFMA.FTZ R38, R38, UR8, -R164.reuse ;  /* 0x0000000826267c23 */ /* 0x100fe200080108a4 */
[----:B------:R-:W-:Y:S01]  /*4bb0*/  @!P3 FSEL R41, R41, -INF , !P4 ;  /* 0xff8000002929b808 */ /* 0x000fe20006000000 */
[-C--:B----4-:R-:W-:Y:S01]  /*4bc0*/  HMMA.16816.F32.BF16 R52, R104, R100.reuse, R52 ;  /* 0x000000646834723c */ /* 0x090fe20000041834 */
[----:B------:R-:W-:Y:S02]  /*4bd0*/  MUFU.EX2 R200, R25 ;  /* 0x0000001900c87308 */ /* 0x000fe40000000800 */
[C---:B------:R-:W-:Y:S01]  /*4be0*/  @!P3 ISETP.GE.AND P2, PT, R4.reuse, R166, PT ;  /* 0x000000a60400b20c */ /* 0x040fe20003f46270 */
[----:B------:R-:W-:Y:S01]  /*4bf0*/  FFMA.FTZ R39, R39, UR8, -R164 ;  /* 0x0000000827277c23 */ /* 0x000fe200080108a4 */
[CC--:B------:R-:W-:Y:S01]  /*4c00*/  @!P3 ISETP.GE.AND P0, PT, R4.reuse, R169.reuse, PT ;  /* 0x000000a90400b20c */ /* 0x0c0fe20003f06270 */
[C---:B------:R-:W-:Y:S05]  /*4c10*/  HMMA.16816.F32.BF16 R56, R112.reuse, R100, R56 ;  /* 0x000000647038723c */ /* 0x040fea0000041838 */
[----:B------:R-:W1:Y:S01]  /*4c20*/  MUFU.EX2 R218, R10 ;  /* 0x0000000a00da7308 */ /* 0x000e620000000800 */
[----:B------:R-:W-:Y:S01]  /*4c30*/  @!P3 ISETP.GE.AND P4, PT, R4, R168, PT ;  /* 0x000000a80400b20c */ /* 0x000fe20003f86270 */
[--C-:B------:R-:W-:Y:S01]  /*4c40*/  FFMA.FTZ R41, R41, UR8, -R163.reuse ;  /* 0x0000000829297c23 */ /* 0x100fe200080108a3 */
[----:B------:R-:W-:Y:S01]  /*4c50*/  @!P3 FSEL R43, R43, -INF , !P1 ;  /* 0xff8000002b2bb808 */ /* 0x000fe20004800000 */
[-C--:B------:R-:W-:Y:S03]  /*4c60*/  HMMA.16816.F32.BF16 R60, R112, R102.reuse, R60 ;  /* 0x00000066703c723c */ /* 0x080fe6000004183c */
[C---:B------:R-:W-:Y:S01]  /*4c70*/  @!P3 ISETP.GE.AND P1, PT, R5.reuse, R166, PT ;  /* 0x000000a60500b20c */ /* 0x040fe20003f26270 */
[--C-:B------:R-:W-:Y:S01]  /*4c80*/  FFMA.FTZ R40, R40, UR8, -R163.reuse ;  /* 0x0000000828287c23 */ /* 0x100fe200080108a3 */
[----:B------:R-:W-:Y:S01]  /*4c90*/  @!P3 FSEL R44, R44, -INF , !P5 ;  /* 0xff8000002c2cb808 */ /* 0x000fe20006800000 */
[----:B------:R-:W-:Y:S01]  /*4ca0*/  HMMA.16816.F32.BF16 R64, R104, R102, R64 ;  /* 0x000000666840723c */ /* 0x000fe20000041840 */
[----:B------:R-:W-:Y:S03]  /*4cb0*/  MUFU.EX2 R196, R29 ;  /* 0x0000001d00c47308 */ /* 0x000fe60000000800 */
[-C--:B------:R-:W-:Y:S01]  /*4cc0*/  @!P3 ISETP.GE.AND P5, PT, R5, R169.reuse, PT ;  /* 0x000000a90500b20c */ /* 0x080fe20003fa6270 */
[----:B------:R-:W-:Y:S01]  /*4cd0*/  @!P3 VIADD R4, R0, 0x30 ;  /* 0x000000300004b836 */ /* 0x000fe20000000000 */
[----:B------:R-:W-:Y:S01]  /*4ce0*/  @!P3 FSEL R46, R46, -INF , !P2 ;  /* 0xff8000002e2eb808 */ /* 0x000fe20005000000 */
[--C-:B------:R-:W-:Y:S01]  /*4cf0*/  FFMA.FTZ R43, R43, UR8, -R162.reuse ;  /* 0x000000082b2b7c23 */ /* 0x100fe200080108a2 */
[----:B------:R-:W-:Y:S03]  /*4d00*/  @!P3 FSEL R47, R47, -INF , !P1 ;  /* 0xff8000002f2fb808 */ /* 0x000fe60004800000 */
[----:B------:R2:W3:Y:S01]  /*4d10*/  MUFU.EX2 R217, R11 ;  /* 0x0000000b00d97308 */ /* 0x0004e20000000800 */
[----:B------:R-:W-:Y:S01]  /*4d20*/  @!P3 ISETP.GE.AND P2, PT, R4, R169, PT ;  /* 0x000000a90400b20c */ /* 0x000fe20003f46270 */
[--C-:B------:R-:W-:Y:S01]  /*4d30*/  FFMA.FTZ R46, R46, UR8, -R162.reuse ;  /* 0x000000082e2e7c23 */ /* 0x100fe200080108a2 */
[----:B------:R-:W-:Y:S01]  /*4d40*/  @!P3 FSEL R48, R48, -INF , !P0 ;  /* 0xff8000003030b808 */ /* 0x000fe20004000000 */
[--C-:B------:R-:W-:Y:S01]  /*4d50*/  FFMA.FTZ R47, R47, UR8, -R162.reuse ;  /* 0x000000082f2f7c23 */ /* 0x100fe200080108a2 */
[----:B------:R-:W-:Y:S01]  /*4d60*/  @!P3 FSEL R49, R49, -INF , !P5 ;  /* 0xff8000003131b808 */ /* 0x000fe20006800000 */
[----:B------:R-:W-:Y:S01]  /*4d70*/  FFMA.FTZ R44, R44, UR8, -R163 ;  /* 0x000000082c2c7c23 */ /* 0x000fe200080108a3 */
[----:B------:R-:W-:Y:S01]  /*4d80*/  @!P3 FSEL R42, R42, -INF , !P6 ;  /* 0xff8000002a2ab808 */ /* 0x000fe20007000000 */
[--C-:B------:R-:W-:Y:S01]  /*4d90*/  FFMA.FTZ R48, R48, UR8, -R165.reuse ;  /* 0x0000000830307c23 */ /* 0x100fe200080108a5 */
[C---:B------:R-:W-:Y:S01]  /*4da0*/  @!P3 ISETP.GE.AND P1, PT, R4.reuse, R168, PT ;  /* 0x000000a80400b20c */ /* 0x040fe20003f26270 */
[----:B------:R-:W-:Y:S01]  /*4db0*/  FFMA.FTZ R49, R49, UR8, -R165 ;  /* 0x0000000831317c23 */ /* 0x000fe200080108a5 */
[-C--:B------:R-:W-:Y:S01]  /*4dc0*/  @!P3 ISETP.GE.AND P0, PT, R4, R167.reuse, PT ;  /* 0x000000a70400b20c */ /* 0x080fe20003f06270 */
[----:B------:R-:W-:Y:S01]  /*4dd0*/  FFMA.FTZ R42, R42, UR8, -R162 ;  /* 0x000000082a2a7c23 */ /* 0x000fe200080108a2 */
[----:B------:R-:W-:Y:S01]  /*4de0*/  @!P3 ISETP.GE.AND P5, PT, R4, R166, PT ;  /* 0x000000a60400b20c */ /* 0x000fe20003fa6270 */
[----:B------:R-:W-:Y:S01]  /*4df0*/  MUFU.EX2 R206, R30 ;  /* 0x0000001e00ce7308 */ /* 0x000fe20000000800 */
[----:B------:R-:W-:Y:S01]  /*4e00*/  @!P3 ISETP.GE.AND P6, PT, R5, R167, PT ;  /* 0x000000a70500b20c */ /* 0x000fe20003fc6270 */
[----:B------:R-:W-:Y:S01]  /*4e10*/  @!P3 VIADD R4, R0, 0x31 ;  /* 0x000000310004b836 */ /* 0x000fe20000000000 */
[----:B------:R-:W-:Y:S01]  /*4e20*/  @!P3 FSEL R50, R50, -INF , !P4 ;  /* 0xff8000003232b808 */ /* 0x000fe20006000000 */
[----:B--2---:R-:W-:Y:S01]  /*4e30*/  IMAD.WIDE.U32 R10, R185, -0x326172a9, RZ ;  /* 0xcd9e8d57b90a7825 */ /* 0x004fe200078e00ff */
[----:B------:R-:W-:Y:S02]  /*4e40*/  @!P3 FSEL R45, R45, -INF , !P6 ;  /* 0xff8000002d2db808 */ /* 0x000fe40007000000 */
[-C--:B------:R-:W-:Y:S01]  /*4e50*/  @!P3 ISETP.GE.AND P6, PT, R5, R168.reuse, PT ;  /* 0x000000a80500b20c */ /* 0x080fe20003fc6270 */
[--C-:B------:R-:W-:Y:S01]  /*4e60*/  FFMA.FTZ R50, R50, UR8, -R164.reuse ;  /* 0x0000000832327c23 */ /* 0x100fe200080108a4 */
[----:B------:R-:W-:Y:S01]  /*4e70*/  @!P3 ISETP.GE.AND P4, PT, R4, R169, PT ;  /* 0x000000a90400b20c */ /* 0x000fe20003f86270 */
[----:B------:R-:W-:Y:S01]  /*4e80*/  FFMA.FTZ R45, R45, UR8, -R163 ;  /* 0x000000082d2d7c23 */ /* 0x000fe200080108a3 */
[----:B------:R-:W-:Y:S01]  /*4e90*/  @!P3 FSEL R51, R51, -INF , !P6 ;  /* 0xff8000003333b808 */ /* 0x000fe20007000000 */
[----:B------:R2:W-:Y:S01]  /*4ea0*/  MUFU.EX2 R189, R16 ;  /* 0x0000001000bd7308 */ /* 0x0005e20000000800 */
[----:B------:R-:W-:Y:S01]  /*4eb0*/  @!P3 FSEL R52, R52, -INF , !P2 ;  /* 0xff8000003434b808 */ /* 0x000fe20005000000 */
[----:B------:R-:W-:Y:S01]  /*4ec0*/  IMAD.U32 R104, RZ, RZ, UR4 ;  /* 0x00000004ff687e24 */ /* 0x000fe2000f8e00ff */
[----:B------:R-:W-:Y:S01]  /*4ed0*/  @!P3 FSEL R53, R53, -INF , !P4 ;  /* 0xff8000003535b808 */ /* 0x000fe20006000000 */
[--C-:B------:R-:W-:Y:S01]  /*4ee0*/  FFMA.FTZ R51, R51, UR8, -R164.reuse ;  /* 0x0000000833337c23 */ /* 0x100fe200080108a4 */
[----:B------:R-:W-:Y:S01]  /*4ef0*/  @!P3 ISETP.GE.AND P6, PT, R4, R168, PT ;  /* 0x000000a80400b20c */ /* 0x000fe20003fc6270 */
[--C-:B------:R-:W-:Y:S01]  /*4f00*/  FFMA.FTZ R52, R52, UR8, -R165.reuse ;  /* 0x0000000834347c23 */ /* 0x100fe200080108a5 */
[CC--:B------:R-:W-:Y:S01]  /*4f10*/  @!P3 ISETP.GE.AND P2, PT, R4.reuse, R167.reuse, PT ;  /* 0x000000a70400b20c */ /* 0x0c0fe20003f46270 */
[----:B------:R-:W-:Y:S01]  /*4f20*/  FFMA.FTZ R53, R53, UR8, -R165 ;  /* 0x0000000835357c23 */ /* 0x000fe200080108a5 */
[-C--:B------:R-:W-:Y:S01]  /*4f30*/  @!P3 ISETP.GE.AND P4, PT, R4, R166.reuse, PT ;  /* 0x000000a60400b20c */ /* 0x080fe20003f86270 */
[C---:B------:R-:W-:Y:S01]  /*4f40*/  @!P3 VIADD R4, R0.reuse, 0x38 ;  /* 0x000000380004b836 */ /* 0x040fe20000000000 */
[----:B------:R-:W-:Y:S01]  /*4f50*/  @!P3 FSEL R55, R55, -INF , !P6 ;  /* 0xff8000003737b808 */ /* 0x000fe20007000000 */
[----:B------:R-:W-:Y:S01]  /*4f60*/  @!P3 VIADD R0, R0, 0x39 ;  /* 0x000000390000b836 */ /* 0x000fe20000000000 */
[----:B------:R-:W-:Y:S01]  /*4f70*/  @!P3 FSEL R54, R54, -INF , !P1 ;  /* 0xff8000003636b808 */ /* 0x000fe20004800000 */
[----:B------:R-:W-:Y:S01]  /*4f80*/  MUFU.EX2 R205, R31 ;  /* 0x0000001f00cd7308 */ /* 0x000fe20000000800 */
[-C--:B------:R-:W-:Y:S01]  /*4f90*/  @!P3 ISETP.GE.AND P1, PT, R4, R167.reuse, PT ;  /* 0x000000a70400b20c */ /* 0x080fe20003f26270 */
[--C-:B------:R-:W-:Y:S01]  /*4fa0*/  FFMA.FTZ R55, R55, UR8, -R164.reuse ;  /* 0x0000000837377c23 */ /* 0x100fe200080108a4 */
[----:B------:R-:W-:Y:S01]  /*4fb0*/  @!P3 ISETP.GE.AND P6, PT, R0, R167, PT ;  /* 0x000000a70000b20c */ /* 0x000fe20003fc6270 */
[----:B------:R-:W-:Y:S01]  /*4fc0*/  FFMA.FTZ R54, R54, UR8, -R164 ;  /* 0x0000000836367c23 */ /* 0x000fe200080108a4 */
[----:B------:R-:W-:Y:S02]  /*4fd0*/  @!P3 FSEL R57, R57, -INF , !P2 ;  /* 0xff8000003939b808 */ /* 0x000fe40005000000 */
[----:B------:R-:W-:Y:S03]  /*4fe0*/  @!P3 FSEL R59, R59, -INF , !P4 ;  /* 0xff8000003b3bb808 */ /* 0x000fe60006000000 */
[----:B------:R-:W4:Y:S01]  /*4ff0*/  MUFU.EX2 R212, R12 ;  /* 0x0000000c00d47308 */ /* 0x000f220000000800 */
[----:B------:R-:W-:Y:S01]  /*5000*/  @!P3 FSEL R61, R61, -INF , !P6 ;  /* 0xff8000003d3db808 */ /* 0x000fe20007000000 */
[----:B------:R-:W-:Y:S01]  /*5010*/  FFMA.FTZ R57, R57, UR8, -R163 ;  /* 0x0000000839397c23 */ /* 0x000fe200080108a3 */
[C---:B------:R-:W-:Y:S01]  /*5020*/  @!P3 ISETP.GE.AND P2, PT, R0.reuse, R166, PT ;  /* 0x000000a60000b20c */ /* 0x040fe20003f46270 */
[--C-:B------:R-:W-:Y:S01]  /*5030*/  FFMA.FTZ R59, R59, UR8, -R162.reuse ;  /* 0x000000083b3b7c23 */ /* 0x100fe200080108a2 */
[CC--:B------:R-:W-:Y:S02]  /*5040*/  @!P3 ISETP.GE.AND P4, PT, R0.reuse, R169.reuse, PT ;  /* 0x000000a90000b20c */ /* 0x0c0fe40003f86270 */
[----:B------:R-:W-:Y:S01]  /*5050*/  @!P3 ISETP.GE.AND P6, PT, R0, R168, PT ;  /* 0x000000a80000b20c */ /* 0x000fe20003fc6270 */
[----:B------:R-:W-:Y:S01]  /*5060*/  FFMA.FTZ R0, R17, UR8, -R165 ;  /* 0x0000000811007c23 */ /* 0x000fe200080108a5 */
[----:B------:R-:W-:Y:S01]  /*5070*/  @!P3 FSEL R56, R56, -INF , !P0 ;  /* 0xff8000003838b808 */ /* 0x000fe20004000000 */
[----:B--2---:R-:W-:Y:S01]  /*5080*/  IMAD.WIDE.U32 R16, R171, -0x2daee0ad, RZ ;  /* 0xd2511f53ab107825 */ /* 0x004fe200078e00ff */
[----:B------:R-:W-:Y:S01]  /*5090*/  @!P3 FSEL R58, R58, -INF , !P5 ;  /* 0xff8000003a3ab808 */ /* 0x000fe20006800000 */
[----:B------:R-:W-:Y:S01]  /*50a0*/  MUFU.EX2 R179, R35 ;  /* 0x0000002300b37308 */ /* 0x000fe20000000800 */
[----:B------:R-:W-:Y:S01]  /*50b0*/  @!P3 FSEL R60, R60, -INF , !P1 ;  /* 0xff8000003c3cb808 */ /* 0x000fe20004800000 */
[--C-:B------:R-:W-:Y:S01]  /*50c0*/  FFMA.FTZ R56, R56, UR8, -R163.reuse ;  /* 0x0000000838387c23 */ /* 0x100fe200080108a3 */
[----:B------:R-:W-:Y:S01]  /*50d0*/  @!P3 ISETP.GE.AND P0, PT, R4, R166, PT ;  /* 0x000000a60400b20c */ /* 0x000fe20003f06270 */
[----:B------:R-:W-:Y:S01]  /*50e0*/  FFMA.FTZ R58, R58, UR8, -R162 ;  /* 0x000000083a3a7c23 */ /* 0x000fe200080108a2 */
[----:B------:R-:W-:Y:S01]  /*50f0*/  @!P3 ISETP.GE.AND P5, PT, R4, R169, PT ;  /* 0x000000a90400b20c */ /* 0x000fe20003fa6270 */
[--C-:B------:R-:W-:Y:S01]  /*5100*/  FFMA.FTZ R60, R60, UR8, -R163.reuse ;  /* 0x000000083c3c7c23 */ /* 0x100fe200080108a3 */
[----:B------:R-:W-:Y:S01]  /*5110*/  @!P3 ISETP.GE.AND P1, PT, R4, R168, PT ;  /* 0x000000a80400b20c */ /* 0x000fe20003f26270 */
[----:B------:R-:W-:Y:S01]  /*5120*/  IMAD.WIDE.U32 R4, R188, -0x2daee0ad, RZ ;  /* 0xd2511f53bc047825 */ /* 0x000fe200078e00ff */
[----:B------:R-:W-:Y:S01]  /*5130*/  LOP3.LUT R14, R7, UR6, R176, 0x96, !PT ;  /* 0x00000006070e7c12 */ /* 0x000fe2000f8e96b0 */
[----:B------:R2:W-:Y:S01]  /*5140*/  MUFU.EX2 R188, R0 ;  /* 0x0000000000bc7308 */ /* 0x0005e20000000800 */
[----:B------:R-:W-:Y:S01]  /*5150*/  LOP3.LUT R100, R9, UR5, R184, 0x96, !PT ;  /* 0x0000000509647c12 */ /* 0x000fe2000f8e96b8 */
[----:B------:R-:W-:Y:S01]  /*5160*/  FFMA.FTZ R163, R61, UR8, -R163 ;  /* 0x000000083da37c23 */ /* 0x000fe200080108a3 */
[----:B------:R-:W-:Y:S01]  /*5170*/  LOP3.LUT R112, R11, UR6, R178, 0x96, !PT ;  /* 0x000000060b707c12 */ /* 0x000fe2000f8e96b2 */
[----:B------:R-:W-:Y:S01]  /*5180*/  UIADD3 UR6, UR13, -0x4ab325aa, URZ ;  /* 0xb54cda560d067890 */ /* 0x000fe2000fffe03f */
[----:B------:R-:W-:Y:S01]  /*5190*/  LOP3.LUT R7, R17, UR7, R180, 0x96, !PT ;  /* 0x0000000711077c12 */ /* 0x000fe2000f8e96b4 */
[----:B------:R-:W-:Y:S01]  /*51a0*/  IMAD.WIDE.U32 R100, R100, -0x326172a9, RZ ;  /* 0xcd9e8d5764647825 */ /* 0x000fe200078e00ff */
[----:B------:R-:W-:Y:S03]  /*51b0*/  @!P3 FSEL R65, R65, -INF , !P4 ;  /* 0xff8000004141b808 */ /* 0x000fe60006000000 */
[----:B------:R-:W-:Y:S01]  /*51c0*/  MUFU.EX2 R178, R32 ;  /* 0x0000002000b27308 */ /* 0x000fe20000000800 */
[----:B------:R-:W-:Y:S01]  /*51d0*/  @!P3 FSEL R66, R66, -INF , !P1 ;  /* 0xff8000004242b808 */ /* 0x000fe20004800000 */
[----:B------:R-:W-:Y:S01]  /*51e0*/  IMAD.WIDE.U32 R14, R14, -0x2daee0ad, RZ ;  /* 0xd2511f530e0e7825 */ /* 0x000fe200078e00ff */
[----:B------:R-:W-:Y:S02]  /*51f0*/  @!P3 FSEL R62, R62, -INF , !P0 ;  /* 0xff8000003e3eb808 */ /* 0x000fe40004000000 */
[----:B------:R-:W-:Y:S01]  /*5200*/  @!P3 FSEL R63, R63, -INF , !P2 ;  /* 0xff8000003f3fb808 */ /* 0x000fe20005000000 */
[----:B------:R-:W-:Y:S01]  /*5210*/  FFMA.FTZ R66, R66, UR8, -R164 ;  /* 0x0000000842427c23 */ /* 0x000fe200080108a4 */
[----:B------:R-:W-:Y:S01]  /*5220*/  @!P3 FSEL R64, R64, -INF , !P5 ;  /* 0xff8000004040b808 */ /* 0x000fe20006800000 */
[----:B------:R-:W-:Y:S01]  /*5230*/  FFMA.FTZ R62, R62, UR8, -R162 ;  /* 0x000000083e3e7c23 */ /* 0x000fe200080108a2 */
[----:B--2---:R-:W-:Y:S01]  /*5240*/  LOP3.LUT R0, R5, UR5, R192, 0x96, !PT ;  /* 0x0000000505007c12 */ /* 0x004fe2000f8e96c0 */
[----:B------:R2:W4:Y:S01]  /*5250*/  MUFU.EX2 R211, R13 ;  /* 0x0000000d00d37308 */ /* 0x0005220000000800 */
[----:B------:R-:W-:Y:S01]  /*5260*/  @!P3 FSEL R67, R67, -INF , !P6 ;  /* 0xff8000004343b808 */ /* 0x000fe20007000000 */
[----:B------:R-:W-:Y:S01]  /*5270*/  UIADD3 UR5, UR13, 0x1715609d, URZ ;  /* 0x1715609d0d057890 */ /* 0x000fe2000fffe03f */
[----:B------:R-:W-:Y:S01]  /*5280*/  IADD3 R104, R153, 0x4000, R104 ;  /* 0x0000400099687810 */ /* 0x000fe20007ffe068 */
[--C-:B------:R-:W-:Y:S01]  /*5290*/  FFMA.FTZ R64, R64, UR8, -R165.reuse ;  /* 0x0000000840407c23 */ /* 0x100fe200080108a5 */
[----:B------:R-:W-:Y:S01]  /*52a0*/  FFMA.FTZ R165, R65, UR8, -R165 ;  /* 0x0000000841a57c23 */ /* 0x000fe200080108a5 */
[----:B------:R-:W-:Y:S01]  /*52b0*/  FFMA.FTZ R164, R67, UR8, -R164 ;  /* 0x0000000843a47c23 */ /* 0x000fe200080108a4 */
[----:B------:R-:W-:Y:S01]  /*52c0*/  FFMA.FTZ R162, R63, UR8, -R162 ;  /* 0x000000083fa27c23 */ /* 0x000fe200080108a2 */
[----:B------:R-:W-:Y:S02]  /*52d0*/  LOP3.LUT R5, R109, UR5, R6, 0x96, !PT ;  /* 0x000000056d057c12 */ /* 0x000fe4000f8e9606 */
[----:B------:R-:W-:Y:S01]  /*52e0*/  MUFU.EX2 R171, R62 ;  /* 0x0000003e00ab7308 */ /* 0x000fe20000000800 */
[----:B------:R-:W-:Y:S01]  /*52f0*/  LOP3.LUT R109, R111, UR7, R4, 0x96, !PT ;  /* 0x000000076f6d7c12 */ /* 0x000fe2000f8e9604 */
[----:B------:R-:W-:Y:S01]  /*5300*/  IMAD.IADD R104, R104, 0x1, R154 ;  /* 0x0000000168687824 */ /* 0x000fe200078e029a */
[----:B------:R-:W-:Y:S01]  /*5310*/  LOP3.LUT R111, R15, UR7, R186, 0x96, !PT ;  /* 0x000000070f6f7c12 */ /* 0x000fe2000f8e96ba */
[----:B------:R-:W-:Y:S01]  /*5320*/  IMAD.WIDE.U32 R18, R0, -0x326172a9, RZ ;  /* 0xcd9e8d5700127825 */ /* 0x000fe200078e00ff */
[----:B------:R-:W-:Y:S05]  /*5330*/  LOP3.LUT R166, R101, UR5, R10, 0x96, !PT ;  /* 0x0000000565a67c12 */ /* 0x000fea000f8e960a */
[----:B------:R1:W4:Y:S01]  /*5340*/  MUFU.EX2 R186, R21 ;  /* 0x0000001500ba7308 */ /* 0x0003220000000800 */
[----:B------:R-:W-:Y:S01]  /*5350*/  LOP3.LUT R191, R19, UR5, R190, 0x96, !PT ;  /* 0x0000000513bf7c12 */ /* 0x000fe2000f8e96be */
[----:B--2---:R-:W-:Y:S04]  /*5360*/  IMAD.WIDE.U32 R12, R174, -0x326172a9, RZ ;  /* 0xcd9e8d57ae0c7825 */ /* 0x004fe800078e00ff */
[----:B------:R-:W-:Y:S01]  /*5370*/  IMAD.WIDE.U32 R6, R7, -0x326172a9, RZ ;  /* 0xcd9e8d5707067825 */ /* 0x000fe200078e00ff */
[----:B------:R-:W-:Y:S03]  /*5380*/  LOP3.LUT R9, R13, UR5, R182, 0x96, !PT ;  /* 0x000000050d097c12 */ /* 0x000fe6000f8e96b6 */
[----:B------:R2:W4:Y:S01]  /*5390*/  MUFU.EX2 R187, R20 ;  /* 0x0000001400bb7308 */ /* 0x0005220000000800 */
[----:B------:R-:W-:Y:S01]  /*53a0*/  UIADD3 UR5, UR11, 0x646e171e, URZ ;  /* 0x646e171e0b057890 */ /* 0x000fe2000fffe03f */
[----:B------:R-:W-:Y:S01]  /*53b0*/  IMAD.WIDE.U32 R112, R112, -0x2daee0ad, RZ ;  /* 0xd2511f5370707825 */ /* 0x000fe200078e00ff */
[----:B------:R-:W-:Y:S02]  /*53c0*/  LOP3.LUT R12, R7, UR6, R12, 0x96, !PT ;  /* 0x00000006070c7c12 */ /* 0x000fe4000f8e960c */
[C---:B------:R-:W-:Y:S01]  /*53d0*/  LOP3.LUT R17, R6.reuse, 0xff, RZ, 0xc0, !PT ;  /* 0x000000ff06117812 */ /* 0x040fe200078ec0ff */
[----:B------:R-:W-:Y:S01]  /*53e0*/  IMAD.WIDE.U32 R4, R5, -0x2daee0ad, RZ ;  /* 0xd2511f5305047825 */ /* 0x000fe200078e00ff */
[----:B------:R-:W-:Y:S03]  /*53f0*/  LOP3.LUT R113, R113, UR7, R8, 0x96, !PT ;  /* 0x0000000771717c12 */ /* 0x000fe6000f8e9608 */
[----:B------:R3:W4:Y:S01]  /*5400*/  MUFU.EX2 R193, R22 ;  /* 0x0000001600c17308 */ /* 0x0007220000000800 */
[--C-:B------:R-:W-:Y:S01]  /*5410*/  SHF.R.U32.HI R15, RZ, 0x18, R6.reuse ;  /* 0x00000018ff0f7819 */ /* 0x100fe20000011606 */
[----:B------:R-:W-:Y:S01]  /*5420*/  IMAD.WIDE.U32 R8, R9, -0x2daee0ad, RZ ;  /* 0xd2511f5309087825 */ /* 0x000fe200078e00ff */
[----:B-1----:R-:W-:Y:S02]  /*5430*/  LOP3.LUT R21, R6, 0xffff, RZ, 0xc0, !PT ;  /* 0x0000ffff06157812 */ /* 0x002fe400078ec0ff */
[----:B------:R-:W-:Y:S01]  /*5440*/  SHF.R.U32.HI R101, RZ, 0x10, R6 ;  /* 0x00000010ff657819 */ /* 0x000fe20000011606 */
[----:B------:R-:W-:Y:S01]  /*5450*/  IMAD.WIDE.U32 R6, R109, -0x326172a9, RZ ;  /* 0xcd9e8d576d067825 */ /* 0x000fe200078e00ff */
[----:B------:R-:W-:Y:S03]  /*5460*/  LOP3.LUT R13, R5, UR5, R14, 0x96, !PT ;  /* 0x00000005050d7c12 */ /* 0x000fe6000f8e960e */
[----:B------:R1:W-:Y:S01]  /*5470*/  MUFU.EX2 R190, R23 ;  /* 0x0000001700be7308 */ /* 0x0003e20000000800 */
[C---:B------:R-:W-:Y:S02]  /*5480*/  LOP3.LUT R14, R4.reuse, 0xff, RZ, 0xc0, !PT ;  /* 0x000000ff040e7812 */ /* 0x040fe400078ec0ff */
[----:B------:R-:W-:Y:S02]  /*5490*/  LOP3.LUT R10, R7, UR6, R18, 0x96, !PT ;  /* 0x00000006070a7c12 */ /* 0x000fe4000f8e9612 */
[----:B--2---:R-:W-:Y:S02]  /*54a0*/  SHF.R.U32.HI R20, RZ, 0x18, R4 ;  /* 0x00000018ff147819 */ /* 0x004fe40000011604 */
[----:B------:R-:W-:Y:S03]  /*54b0*/  LOP3.LUT R114, R4, 0xffff, RZ, 0xc0, !PT ;  /* 0x0000ffff04727812 */ /* 0x000fe600078ec0ff */
[----:B------:R2:W4:Y:S01]  /*54c0*/  MUFU.EX2 R199, R24 ;  /* 0x0000001800c77308 */ /* 0x0005220000000800 */
[----:B---3--:R-:W-:Y:S02]  /*54d0*/  SHF.R.U32.HI R22, RZ, 0x18, R6 ;  /* 0x00000018ff167819 */ /* 0x008fe40000011606 */
[----:B------:R-:W-:Y:S01]  /*54e0*/  SHF.R.U32.HI R115, RZ, 0x10, R4 ;  /* 0x00000010ff737819 */ /* 0x000fe20000011604 */
[----:B------:R-:W-:Y:S01]  /*54f0*/  IMAD.WIDE.U32 R4, R111, -0x326172a9, RZ ;  /* 0xcd9e8d576f047825 */ /* 0x000fe200078e00ff */
[----:B------:R-:W-:Y:S02]  /*5500*/  LOP3.LUT R11, R9, UR5, R16, 0x96, !PT ;  /* 0x00000005090b7c12 */ /* 0x000fe4000f8e9610 */
[C---:B------:R-:W-:Y:S03]  /*5510*/  LOP3.LUT R16, R8.reuse, 0xff, RZ, 0xc0, !PT ;  /* 0x000000ff08107812 */ /* 0x040fe600078ec0ff */
[----:B------:R-:W-:Y:S01]  /*5520*/  MUFU.EX2 R109, R60 ;  /* 0x0000003c006d7308 */ /* 0x000fe20000000800 */
[--C-:B------:R-:W-:Y:S02]  /*5530*/  SHF.R.U32.HI R19, RZ, 0x18, R8.reuse ;  /* 0x00000018ff137819 */ /* 0x100fe40000011608 */
[----:B-1----:R-:W-:Y:S02]  /*5540*/  LOP3.LUT R23, R8, 0xffff, RZ, 0xc0, !PT ;  /* 0x0000ffff08177812 */ /* 0x002fe400078ec0ff */
[----:B------:R-:W-:Y:S02]  /*5550*/  SHF.R.U32.HI R102, RZ, 0x10, R8 ;  /* 0x00000010ff667819 */ /* 0x000fe40000011608 */
[C---:B------:R-:W-:Y:S03]  /*5560*/  LOP3.LUT R18, R6.reuse, 0xff, RZ, 0xc0, !PT ;  /* 0x000000ff06127812 */ /* 0x040fe600078ec0ff */
[----:B------:R-:W-:Y:S01]  /*5570*/  MUFU.EX2 R180, R34 ;  /* 0x0000002200b47308 */ /* 0x000fe20000000800 */
[----:B--2---:R-:W-:Y:S02]  /*5580*/  SHF.R.U32.HI R24, RZ, 0x10, R6 ;  /* 0x00000010ff187819 */ /* 0x004fe40000011606 */
[----:B------:R-:W-:Y:S02]  /*5590*/  LOP3.LUT R103, R6, 0xffff, RZ, 0xc0, !PT ;  /* 0x0000ffff06677812 */ /* 0x000fe400078ec0ff */
[----:B------:R-:W-:Y:S02]  /*55a0*/  LOP3.LUT R6, R4, 0xffff, RZ, 0xc0, !PT ;  /* 0x0000ffff04067812 */ /* 0x000fe400078ec0ff */
[----:B------:R-:W-:Y:S03]  /*55b0*/  LOP3.LUT R0, R5, UR6, R108, 0x96, !PT ;  /* 0x0000000605007c12 */ /* 0x000fe6000f8e966c */
[----:B------:R-:W-:Y:S01]  /*55c0*/  MUFU.EX2 R165, R165 ;  /* 0x000000a500a57308 */ /* 0x000fe20000000800 */
[----:B------:R-:W-:Y:S02]  /*55d0*/  LOP3.LUT R5, R12, 0xff, RZ, 0xc0, !PT ;  /* 0x000000ff0c057812 */ /* 0x000fe400078ec0ff */
[----:B------:R-:W-:Y:S02]  /*55e0*/  LOP3.LUT R7, R4, 0xff, RZ, 0xc0, !PT ;  /* 0x000000ff04077812 */ /* 0x000fe400078ec0ff */
[----:B------:R-:W-:Y:S02]  /*55f0*/  ISETP.LE.U32.AND P4, PT, R5, UR9, PT ;  /* 0x0000000905007c0c */ /* 0x000fe4000bf83070 */
[----:B------:R-:W-:Y:S03]  /*5600*/  SHF.R.U32.HI R9, RZ, 0x10, R4 ;  /* 0x00000010ff097819 */ /* 0x000fe60000011604 */
[----:B------:R-:W-:Y:S01]  /*5610*/  MUFU.EX2 R108, R66 ;  /* 0x00000042006c7308 */ /* 0x000fe20000000800 */
[----:B------:R-:W-:Y:S02]  /*5620*/  SHF.R.U32.HI R5, RZ, 0x10, R12 ;  /* 0x00000010ff057819 */ /* 0x000fe4000001160c */
[----:B------:R-:W-:Y:S02]  /*5630*/  SHF.R.U32.HI R8, RZ, 0x18, R4 ;  /* 0x00000018ff087819 */ /* 0x000fe40000011604 */
[----:B------:R-:W-:Y:S02]  /*5640*/  LOP3.LUT R4, R12, 0xffff, RZ, 0xc0, !PT ;  /* 0x0000ffff0c047812 */ /* 0x000fe400078ec0ff */
[----:B------:R-:W-:Y:S03]  /*5650*/  LOP3.LUT R5, R5, 0xff, RZ, 0xc0, !PT ;  /* 0x000000ff05057812 */ /* 0x000fe600078ec0ff */
[----:B------:R-:W-:Y:S01]  /*5660*/  MUFU.EX2 R174, R36 ;  /* 0x0000002400ae7308 */ /* 0x000fe20000000800 */
[----:B------:R-:W-:Y:S01]  /*5670*/  SHF.R.U32.HI R4, RZ, 0x8, R4 ;  /* 0x00000008ff047819 */ /* 0x000fe20000011604 */
[----:B------:R-:W-:Y:S01]  /*5680*/  @!P4 FADD.FTZ R202, -R202, -RZ ;  /* 0x800000ffcacac221 */ /* 0x000fe20000010100 */
[----:B------:R-:W-:Y:S02]  /*5690*/  ISETP.LE.U32.AND P3, PT, R5, UR9, PT ;  /* 0x0000000905007c0c */ /* 0x000fe4000bf63070 */
[----:B------:R-:W-:Y:S02]  /*56a0*/  LOP3.LUT R4, R4, 0xffff, RZ, 0xc0, !PT ;  /* 0x0000ffff04047812 */ /* 0x000fe400078ec0ff */
[----:B------:R-:W-:Y:S03]  /*56b0*/  LOP3.LUT R5, R0, 0xff, RZ, 0xc0, !PT ;  /* 0x000000ff00057812 */ /* 0x000fe600078ec0ff */
[----:B------:R-:W-:Y:S01]  /*56c0*/  MUFU.EX2 R164, R164 ;  /* 0x000000a400a47308 */ /* 0x000fe20000000800 */
[----:B------:R-:W-:Y:S02]  /*56d0*/  ISETP.LE.U32.AND P1, PT, R4, UR9, PT ;  /* 0x0000000904007c0c */ /* 0x000fe4000bf23070 */
[----:B------:R-:W-:Y:S02]  /*56e0*/  LOP3.LUT R4, R0, 0xffff, RZ, 0xc0, !PT ;  /* 0x0000ffff00047812 */ /* 0x000fe400078ec0ff */
[----:B------:R-:W-:Y:S02]  /*56f0*/  SHF.R.U32.HI R12, RZ, 0x18, R12 ;  /* 0x00000018ff0c7819 */ /* 0x000fe4000001160c */
[----:B------:R-:W-:Y:S01]  /*5700*/  SHF.R.U32.HI R4, RZ, 0x8, R4 ;  /* 0x00000008ff047819 */ /* 0x000fe20000011604 */
[----:B------:R-:W-:Y:S01]  /*5710*/  @!P3 FADD.FTZ R210, -R210, -RZ ;  /* 0x800000ffd2d2b221 */ /* 0x000fe20000010100 */
[----:B------:R-:W-:Y:S01]  /*5720*/  ISETP.LE.U32.AND P6, PT, R12, UR9, PT ;  /* 0x000000090c007c0c */ /* 0x000fe2000bfc3070 */
[----:B------:R-:W-:Y:S01]  /*5730*/  MUFU.EX2 R173, R37 ;  /* 0x0000002500ad7308 */ /* 0x000fe20000000800 */
[----:B------:R-:W-:Y:S02]  /*5740*/  ISETP.LE.U32.AND P4, PT, R5, UR9, PT ;  /* 0x0000000905007c0c */ /* 0x000fe4000bf83070 */
[--C-:B------:R-:W-:Y:S01]  /*5750*/  SHF.R.U32.HI R5, RZ, 0x10, R0.reuse ;  /* 0x00000010ff057819 */ /* 0x100fe20000011600 */
[----:B------:R-:W-:Y:S01]  /*5760*/  @!P1 FADD.FTZ R203, -R203, -RZ ;  /* 0x800000ffcbcb9221 */ /* 0x000fe20000010100 */
[----:B------:R-:W-:Y:S02]  /*5770*/  LOP3.LUT R4, R4, 0xffff, RZ, 0xc0, !PT ;  /* 0x0000ffff04047812 */ /* 0x000fe400078ec0ff */
[----:B------:R-:W-:Y:S03]  /*5780*/  LOP3.LUT R5, R5, 0xff, RZ, 0xc0, !PT ;  /* 0x000000ff05057812 */ /* 0x000fe600078ec0ff */
[----:B------:R-:W-:Y:S01]  /*5790*/  MUFU.EX2 R163, R163 ;  /* 0x000000a300a37308 */ /* 0x000fe20000000800 */
[----:B------:R-:W-:Y:S02]  /*57a0*/  ISETP.LE.U32.AND P1, PT, R4, UR9, PT ;  /* 0x0000000904007c0c */ /* 0x000fe4000bf23070 */
[----:B------:R-:W-:Y:S01]  /*57b0*/  SHF.R.U32.HI R0, RZ, 0x18, R0 ;  /* 0x00000018ff007819 */ /* 0x000fe20000011600 */
[----:B------:R-:W-:Y:S01]  /*57c0*/  @!P6 FADD.FTZ R209, -R209, -RZ ;  /* 0x800000ffd1d1e221 */ /* 0x000fe20000010100 */
[----:B------:R-:W-:Y:S01]  /*57d0*/  ISETP.LE.U32.AND P3, PT, R5, UR9, PT ;  /* 0x0000000905007c0c */ /* 0x000fe2000bf63070 */
[----:B------:R-:W-:Y:S01]  /*57e0*/  @!P4 FADD.FTZ R213, -R213, -RZ ;  /* 0x800000ffd5d5c221 */ /* 0x000fe20000010100 */
[----:B------:R-:W-:Y:S03]  /*57f0*/  ISETP.LE.U32.AND P6, PT, R0, UR9, PT ;  /* 0x0000000900007c0c */ /* 0x000fe6000bfc3070 */
[----:B------:R-:W-:Y:S01]  /*5800*/  MUFU.EX2 R175, R38 ;  /* 0x0000002600af7308 */ /* 0x000fe20000000800 */
[----:B------:R-:W-:Y:S02]  /*5810*/  SHF.R.U32.HI R0, RZ, 0x8, R6 ;  /* 0x00000008ff007819 */ /* 0x000fe40000011606 */
[----:B------:R-:W-:Y:S02]  /*5820*/  LOP3.LUT R4, R9, 0xff, RZ, 0xc0, !PT ;  /* 0x000000ff09047812 */ /* 0x000fe400078ec0ff */
[----:B------:R-:W-:Y:S01]  /*5830*/  LOP3.LUT R0, R0, 0xffff, RZ, 0xc0, !PT ;  /* 0x0000ffff00007812 */ /* 0x000fe200078ec0ff */
[----:B------:R-:W-:Y:S01]  /*5840*/  @!P1 FADD.FTZ R214, -R214, -RZ ;  /* 0x800000ffd6d69221 */ /* 0x000fe20000010100 */
[----:B------:R-:W-:Y:S03]  /*5850*/  ISETP.LE.U32.AND P4, PT, R7, UR9, PT ;  /* 0x0000000907007c0c */ /* 0x000fe6000bf83070 */
[----:B------:R-:W-:Y:S01]  /*5860*/  MUFU.EX2 R172, R39 ;  /* 0x0000002700ac7308 */ /* 0x000fe20000000800 */
[----:B------:R-:W-:Y:S01]  /*5870*/  ISETP.LE.U32.AND P1, PT, R0, UR9, PT ;  /* 0x0000000900007c0c */ /* 0x000fe2000bf23070 */
[----:B------:R-:W-:Y:S01]  /*5880*/  @!P3 FADD.FTZ R218, -R218, -RZ ;  /* 0x800000ffdadab221 */ /* 0x000fe20000010100 */
[----:B------:R-:W-:Y:S01]  /*5890*/  SHF.R.U32.HI R0, RZ, 0x8, R21 ;  /* 0x00000008ff007819 */ /* 0x000fe20000011615 */
[----:B------:R-:W-:Y:S01]  /*58a0*/  @!P6 FADD.FTZ R217, -R217, -RZ ;  /* 0x800000ffd9d9e221 */ /* 0x000fe20000010100 */
[----:B------:R-:W-:Y:S02]  /*58b0*/  ISETP.LE.U32.AND P3, PT, R4, UR9, PT ;  /* 0x0000000904007c0c */ /* 0x000fe4000bf63070 */
[----:B------:R-:W-:Y:S03]  /*58c0*/  LOP3.LUT R4, R101, 0xff, RZ, 0xc0, !PT ;  /* 0x000000ff65047812 */ /* 0x000fe600078ec0ff */
[----:B------:R-:W-:Y:S01]  /*58d0*/  MUFU.EX2 R184, R41 ;  /* 0x0000002900b87308 */ /* 0x000fe20000000800 */
[----:B------:R-:W-:Y:S02]  /*58e0*/  LOP3.LUT R0, R0, 0xffff, RZ, 0xc0, !PT ;  /* 0x0000ffff00007812 */ /* 0x000fe400078ec0ff */
[----:B------:R-:W-:Y:S01]  /*58f0*/  ISETP.LE.U32.AND P6, PT, R8, UR9, PT ;  /* 0x0000000908007c0c */ /* 0x000fe2000bfc3070 */
[----:B----4-:R-:W-:Y:S01]  /*5900*/  @!P4 FADD.FTZ R212, -R212, -RZ ;  /* 0x800000ffd4d4c221 */ /* 0x010fe20000010100 */
[----:B------:R-:W-:Y:S01]  /*5910*/  ISETP.LE.U32.AND P2, PT, R15, UR9, PT ;  /* 0x000000090f007c0c */ /* 0x000fe2000bf43070 */
[----:B------:R-:W-:Y:S01]  /*5920*/  @!P1 FADD.FTZ R211, -R211, -RZ ;  /* 0x800000ffd3d39221 */ /* 0x000fe20000010100 */
[----:B------:R-:W-:Y:S01]  /*5930*/  ISETP.LE.U32.AND P1, PT, R4, UR9, PT ;  /* 0x0000000904007c0c */ /* 0x000fe2000bf23070 */
[----:B------:R-:W-:Y:S01]  /*5940*/  IMAD.WIDE.U32 R4, R113, -0x326172a9, RZ ;  /* 0xcd9e8d5771047825 */ /* 0x000fe200078e00ff */
[----:B------:R-:W-:Y:S01]  /*5950*/  ISETP.LE.U32.AND P5, PT, R14, UR9, PT ;  /* 0x000000090e007c0c */ /* 0x000fe2000bfa3070 */
[----:B------:R-:W-:Y:S01]  /*5960*/  MUFU.EX2 R195, R42 ;  /* 0x0000002a00c37308 */ /* 0x000fe20000000800 */
[----:B------:R-:W-:Y:S01]  /*5970*/  ISETP.LE.U32.AND P4, PT, R20, UR9, PT ;  /* 0x0000000914007c0c */ /* 0x000fe2000bf83070 */
[----:B------:R-:W-:Y:S01]  /*5980*/  @!P3 FADD.FTZ R216, -R216, -RZ ;  /* 0x800000ffd8d8b221 */ /* 0x000fe20000010100 */
[----:B------:R-:W-:Y:S02]  /*5990*/  LOP3.LUT R14, R4, 0xff, RZ, 0xc0, !PT ;  /* 0x000000ff040e7812 */ /* 0x000fe400078ec0ff */
[----:B------:R-:W-:Y:S01]  /*59a0*/  ISETP.LE.U32.AND P3, PT, R0, UR9, PT ;  /* 0x0000000900007c0c */ /* 0x000fe2000bf63070 */
[----:B------:R-:W-:Y:S01]  /*59b0*/  @!P6 FADD.FTZ R215, -R215, -RZ ;  /* 0x800000ffd7d7e221 */ /* 0x000fe20000010100 */
[----:B------:R-:W-:Y:S01]  /*59c0*/  SHF.R.U32.HI R20, RZ, 0x18, R4 ;  /* 0x00000018ff147819 */ /* 0x000fe20000011604 */
[----:B------:R-:W-:Y:S01]  /*59d0*/  @!P2 FADD.FTZ R198, -R198, -RZ ;  /* 0x800000ffc6c6a221 */ /* 0x000fe20000010100 */
[----:B------:R-:W-:Y:S01]  /*59e0*/  LOP3.LUT R0, R11, 0xffff, RZ, 0xc0, !PT ;  /* 0x0000ffff0b007812 */ /* 0x000fe200078ec0ff */
[----:B------:R-:W-:Y:S01]  /*59f0*/  @!P1 FADD.FTZ R201, -R201, -RZ ;  /* 0x800000ffc9c99221 */ /* 0x000fe20000010100 */
[----:B------:R-:W-:Y:S01]  /*5a00*/  ISETP.LE.U32.AND P6, PT, R16, UR9, PT ;  /* 0x0000000910007c0c */ /* 0x000fe2000bfc3070 */
[----:B------:R-:W-:Y:S01]  /*5a10*/  @!P5 FADD.FTZ R197, -R197, -RZ ;  /* 0x800000ffc5c5d221 */ /* 0x000fe20000010100 */
[----:B------:R-:W-:Y:S01]  /*5a20*/  SHF.R.U32.HI R0, RZ, 0x8, R0 ;  /* 0x00000008ff007819 */ /* 0x000fe20000011600 */
[----:B------:R-:W-:Y:S01]  /*5a30*/  @!P4 FADD.FTZ R205, -R205, -RZ ;  /* 0x800000ffcdcdc221 */ /* 0x000fe20000010100 */
[----:B------:R-:W-:Y:S01]  /*5a40*/  LOP3.LUT R15, R4, 0xffff, RZ, 0xc0, !PT ;  /* 0x0000ffff040f7812 */ /* 0x000fe200078ec0ff */
[----:B------:R-:W-:Y:S01]  /*5a50*/  MUFU.EX2 R185, R40 ;  /* 0x0000002800b97308 */ /* 0x000fe20000000800 */
[----:B------:R-:W-:Y:S01]  /*5a60*/  LOP3.LUT R0, R0, 0xffff, RZ, 0xc0, !PT ;  /* 0x0000ffff00007812 */ /* 0x000fe200078ec0ff */
[----:B------:R-:W-:Y:S01]  /*5a70*/  @!P3 FADD.FTZ R188, -R188, -RZ ;  /* 0x800000ffbcbcb221 */ /* 0x000fe20000010100 */
[----:B------:R-:W-:Y:S02]  /*5a80*/  SHF.R.U32.HI R16, RZ, 0x10, R4 ;  /* 0x00000010ff107819 */ /* 0x000fe40000011604 */
[----:B------:R-:W-:Y:S02]  /*5a90*/  ISETP.LE.U32.AND P1, PT, R0, UR9, PT ;  /* 0x0000000900007c0c */ /* 0x000fe4000bf23070 */
[----:B------:R-:W-:Y:S01]  /*5aa0*/  LOP3.LUT R4, R13, 0xff, RZ, 0xc0, !PT ;  /* 0x000000ff0d047812 */ /* 0x000fe200078ec0ff */
[----:B------:R-:W-:Y:S01]  /*5ab0*/  @!P6 FADD.FTZ R178, -R178, -RZ ;  /* 0x800000ffb2b2e221 */ /* 0x000fe20000010100 */
[----:B------:R-:W-:Y:S01]  /*5ac0*/  SHF.R.U32.HI R0, RZ, 0x10, R11 ;  /* 0x00000010ff007819 */ /* 0x000fe2000001160b */
[----:B------:R-:W-:Y:S01]  /*5ad0*/  MUFU.EX2 R194, R43 ;  /* 0x0000002b00c27308 */ /* 0x000fe20000000800 */
[----:B------:R-:W-:Y:S02]  /*5ae0*/  LOP3.LUT R6, R11, 0xff, RZ, 0xc0, !PT ;  /* 0x000000ff0b067812 */ /* 0x000fe400078ec0ff */
[----:B------:R-:W-:Y:S02]  /*5af0*/  LOP3.LUT R0, R0, 0xff, RZ, 0xc0, !PT ;  /* 0x000000ff00007812 */ /* 0x000fe400078ec0ff */
[----:B------:R-:W-:Y:S01]  /*5b00*/  ISETP.LE.U32.AND P3, PT, R6, UR9, PT ;  /* 0x0000000906007c0c */ /* 0x000fe2000bf63070 */
[----:B------:R-:W-:Y:S01]  /*5b10*/  IMAD.WIDE.U32 R6, R191, -0x2daee0ad, RZ ;  /* 0xd2511f53bf067825 */ /* 0x000fe200078e00ff */
[----:B------:R-:W-:Y:S03]  /*5b20*/  ISETP.LE.U32.AND P2, PT, R0, UR9, PT ;  /* 0x0000000900007c0c */ /* 0x000fe6000bf43070 */
[----:B------:R-:W-:Y:S01]  /*5b30*/  MUFU.EX2 R192, R46 ;  /* 0x0000002e00c07308 */ /* 0x000fe20000000800 */
[----:B------:R-:W-:Y:S01]  /*5b40*/  LOP3.LUT R0, R13, 0xffff, RZ, 0xc0, !PT ;  /* 0x0000ffff0d007812 */ /* 0x000fe200078ec0ff */
[----:B------:R-:W-:Y:S01]  /*5b50*/  @!P1 FADD.FTZ R186, -R186, -RZ ;  /* 0x800000ffbaba9221 */ /* 0x000fe20000010100 */
[----:B------:R-:W-:Y:S02]  /*5b60*/  ISETP.LE.U32.AND P1, PT, R4, UR9, PT ;  /* 0x0000000904007c0c */ /* 0x000fe4000bf23070 */
[----:B------:R-:W-:Y:S02]  /*5b70*/  LOP3.LUT R12, R6, 0xff, RZ, 0xc0, !PT ;  /* 0x000000ff060c7812 */ /* 0x000fe400078ec0ff */
[--C-:B------:R-:W-:Y:S03]  /*5b80*/  SHF.R.U32.HI R4, RZ, 0x10, R13.reuse ;  /* 0x00000010ff047819 */ /* 0x100fe6000001160d */
[----:B------:R-:W-:Y:S01]  /*5b90*/  MUFU.EX2 R191, R47 ;  /* 0x0000002f00bf7308 */ /* 0x000fe20000000800 */
[----:B------:R-:W-:Y:S01]  /*5ba0*/  SHF.R.U32.HI R13, RZ, 0x18, R13 ;  /* 0x00000018ff0d7819 */ /* 0x000fe2000001160d */
[----:B------:R-:W-:Y:S01]  /*5bb0*/  @!P3 FADD.FTZ R187, -R187, -RZ ;  /* 0x800000ffbbbbb221 */ /* 0x000fe20000010100 */
[----:B------:R-:W-:Y:S01]  /*5bc0*/  SHF.R.U32.HI R11, RZ, 0x18, R11 ;  /* 0x00000018ff0b7819 */ /* 0x000fe2000001160b */
[----:B------:R-:W-:Y:S01]  /*5bd0*/  @!P2 FADD.FTZ R193, -R193, -RZ ;  /* 0x800000ffc1c1a221 */ /* 0x000fe20000010100 */
[----:B------:R-:W-:Y:S02]  /*5be0*/  SHF.R.U32.HI R21, RZ, 0x10, R6 ;  /* 0x00000010ff157819 */ /* 0x000fe40000011606 */
[----:B------:R-:W-:Y:S01]  /*5bf0*/  ISETP.LE.U32.AND P3, PT, R11, UR9, PT ;  /* 0x000000090b007c0c */ /* 0x000fe2000bf63070 */
[----:B------:R-:W-:Y:S01]  /*5c00*/  @!P1 FADD.FTZ R199, -R199, -RZ ;  /* 0x800000ffc7c79221 */ /* 0x000fe20000010100 */
[----:B------:R-:W-:Y:S01]  /*5c10*/  SHF.R.U32.HI R11, RZ, 0x8, R114 ;  /* 0x00000008ff0b7819 */ /* 0x000fe20000011672 */
[----:B------:R-:W-:Y:S01]  /*5c20*/  MUFU.EX2 R169, R48 ;  /* 0x0000003000a97308 */ /* 0x000fe20000000800 */
[----:B------:R-:W-:Y:S02]  /*5c30*/  ISETP.LE.U32.AND P1, PT, R13, UR9, PT ;  /* 0x000000090d007c0c */ /* 0x000fe4000bf23070 */
[----:B------:R-:W-:Y:S02]  /*5c40*/  SHF.R.U32.HI R13, RZ, 0x18, R6 ;  /* 0x00000018ff0d7819 */ /* 0x000fe40000011606 */
[----:B------:R-:W-:Y:S02]  /*5c50*/  SHF.R.U32.HI R0, RZ, 0x8, R0 ;  /* 0x00000008ff007819 */ /* 0x000fe40000011600 */
[----:B------:R-:W-:Y:S03]  /*5c60*/  LOP3.LUT R11, R11, 0xffff, RZ, 0xc0, !PT ;  /* 0x0000ffff0b0b7812 */ /* 0x000fe600078ec0ff */
[----:B------:R-:W1:Y:S01]  /*5c70*/  MUFU.EX2 R208, R26 ;  /* 0x0000001a00d07308 */ /* 0x000e620000000800 */
[----:B------:R-:W-:Y:S01]  /*5c80*/  LOP3.LUT R0, R0, 0xffff, RZ, 0xc0, !PT ;  /* 0x0000ffff00007812 */ /* 0x000fe200078ec0ff */
[----:B------:R-:W-:Y:S01]  /*5c90*/  @!P3 FADD.FTZ R190, -R190, -RZ ;  /* 0x800000ffbebeb221 */ /* 0x000fe20000010100 */
[----:B------:R-:W-:Y:S02]  /*5ca0*/  ISETP.LE.U32.AND P0, PT, R17, UR9, PT ;  /* 0x0000000911007c0c */ /* 0x000fe4000bf03070 */
[----:B------:R-:W-:Y:S01]  /*5cb0*/  ISETP.LE.U32.AND P2, PT, R0, UR9, PT ;  /* 0x0000000900007c0c */ /* 0x000fe2000bf43070 */
[----:B------:R-:W-:Y:S01]  /*5cc0*/  @!P1 FADD.FTZ R207, -R207, -RZ ;  /* 0x800000ffcfcf9221 */ /* 0x000fe20000010100 */
[----:B------:R-:W-:Y:S03]  /*5cd0*/  ISETP.LE.U32.AND P1, PT, R11, UR9, PT ;  /* 0x000000090b007c0c */ /* 0x000fe6000bf23070 */
[----:B------:R-:W-:Y:S01]  /*5ce0*/  MUFU.EX2 R168, R49 ;  /* 0x0000003100a87308 */ /* 0x000fe20000000800 */
[----:B------:R-:W-:Y:S02]  /*5cf0*/  LOP3.LUT R11, R115, 0xff, RZ, 0xc0, !PT ;  /* 0x000000ff730b7812 */ /* 0x000fe400078ec0ff */
[----:B------:R-:W-:Y:S02]  /*5d00*/  LOP3.LUT R9, R5, UR6, R100, 0x96, !PT ;  /* 0x0000000605097c12 */ /* 0x000fe4000f8e9664 */
[----:B------:R-:W-:Y:S02]  /*5d10*/  ISETP.LE.U32.AND P5, PT, R11, UR9, PT ;  /* 0x000000090b007c0c */ /* 0x000fe4000bfa3070 */
[----:B------:R-:W-:Y:S01]  /*5d20*/  LOP3.LUT R0, R4, 0xff, RZ, 0xc0, !PT ;  /* 0x000000ff04007812 */ /* 0x000fe200078ec0ff */
[----:B------:R-:W-:Y:S01]  /*5d30*/  IMAD.WIDE.U32 R4, R166, -0x2daee0ad, RZ ;  /* 0xd2511f53a6047825 */ /* 0x000fe200078e00ff */
[----:B------:R-:W-:Y:S01]  /*5d40*/  LOP3.LUT R17, R6, 0xffff, RZ, 0xc0, !PT ;  /* 0x0000ffff06117812 */ /* 0x000fe200078ec0ff */
[----:B------:R-:W-:Y:S01]  /*5d50*/  MUFU.EX2 R167, R50 ;  /* 0x0000003200a77308 */ /* 0x000fe20000000800 */
[----:B------:R-:W-:Y:S01]  /*5d60*/  SHF.R.U32.HI R6, RZ, 0x8, R23 ;  /* 0x00000008ff067819 */ /* 0x000fe20000011617 */
[----:B------:R-:W-:Y:S01]  /*5d70*/  @!P0 FADD.FTZ R189, -R189, -RZ ;  /* 0x800000ffbdbd8221 */ /* 0x000fe20000010100 */
[----:B------:R-:W-:Y:S01]  /*5d80*/  ISETP.LE.U32.AND P0, PT, R19, UR9, PT ;  /* 0x0000000913007c0c */ /* 0x000fe2000bf03070 */
[----:B------:R-:W-:Y:S01]  /*5d90*/  @!P2 FADD.FTZ R200, -R200, -RZ ;  /* 0x800000ffc8c8a221 */ /* 0x000fe20000010100 */
[----:B------:R-:W-:Y:S01]  /*5da0*/  ISETP.LE.U32.AND P3, PT, R0, UR9, PT ;  /* 0x0000000900007c0c */ /* 0x000fe2000bf63070 */
[----:B------:R-:W-:Y:S01]  /*5db0*/  @!P1 FADD.FTZ R196, -R196, -RZ ;  /* 0x800000ffc4c49221 */ /* 0x000fe20000010100 */
[----:B------:R-:W-:Y:S01]  /*5dc0*/  LOP3.LUT R8, R7, UR5, R110, 0x96, !PT ;  /* 0x0000000507087c12 */ /* 0x000fe2000f8e966e */
[----:B------:R-:W-:Y:S01]  /*5dd0*/  @!P5 FADD.FTZ R206, -R206, -RZ ;  /* 0x800000ffceced221 */ /* 0x000fe20000010100 */
[----:B------:R-:W-:Y:S01]  /*5de0*/  ISETP.LE.U32.AND P2, PT, R18, UR9, PT ;  /* 0x0000000912007c0c */ /* 0x000fe2000bf43070 */
[----:B------:R-:W-:Y:S01]  /*5df0*/  MUFU.EX2 R110, R64 ;  /* 0x00000040006e7308 */ /* 0x000fe20000000800 */
[----:B------:R-:W-:Y:S02]  /*5e00*/  LOP3.LUT R0, R5, UR5, R112, 0x96, !PT ;  /* 0x0000000505007c12 */ /* 0x000fe4000f8e9670 */
[----:B------:R-:W-:Y:S02]  /*5e10*/  LOP3.LUT R19, R4, 0xffff, RZ, 0xc0, !PT ;  /* 0x0000ffff04137812 */ /* 0x000fe400078ec0ff */
[----:B------:R-:W-:Y:S01]  /*5e20*/  LOP3.LUT R5, R6, 0xffff, RZ, 0xc0, !PT ;  /* 0x0000ffff06057812 */ /* 0x000fe200078ec0ff */
[----:B------:R-:W-:Y:S01]  /*5e30*/  @!P0 FADD.FTZ R179, -R179, -RZ ;  /* 0x800000ffb3b38221 */ /* 0x000fe20000010100 */
[----:B------:R-:W-:Y:S01]  /*5e40*/  LOP3.LUT R11, R4, 0xff, RZ, 0xc0, !PT ;  /* 0x000000ff040b7812 */ /* 0x000fe200078ec0ff */
[----:B-1----:R-:W-:Y:S01]  /*5e50*/  @!P3 FADD.FTZ R208, -R208, -RZ ;  /* 0x800000ffd0d0b221 */ /* 0x002fe20000010100 */
[--C-:B------:R-:W-:Y:S01]  /*5e60*/  SHF.R.U32.HI R6, RZ, 0x10, R9.reuse ;  /* 0x00000010ff067819 */ /* 0x100fe20000011609 */
[----:B------:R-:W1:Y:S01]  /*5e70*/  MUFU.EX2 R166, R51 ;  /* 0x0000003300a67308 */ /* 0x000e620000000800 */
[--C-:B------:R-:W-:Y:S01]  /*5e80*/  SHF.R.U32.HI R18, RZ, 0x18, R4.reuse ;  /* 0x00000018ff127819 */ /* 0x100fe20000011604 */
[----:B------:R-:W-:Y:S01]  /*5e90*/  @!P2 FADD.FTZ R169, -R169, -RZ ;  /* 0x800000ffa9a9a221 */ /* 0x000fe20000010100 */
[----:B------:R-:W-:Y:S02]  /*5ea0*/  ISETP.LE.U32.AND P3, PT, R22, UR9, PT ;  /* 0x0000000916007c0c */ /* 0x000fe4000bf63070 */
[----:B------:R-:W-:Y:S02]  /*5eb0*/  SHF.R.U32.HI R7, RZ, 0x10, R4 ;  /* 0x00000010ff077819 */ /* 0x000fe40000011604 */
[----:B------:R-:W-:Y:S03]  /*5ec0*/  LOP3.LUT R4, R102, 0xff, RZ, 0xc0, !PT ;  /* 0x000000ff66047812 */ /* 0x000fe600078ec0ff */
[----:B------:R-:W-:Y:S01]  /*5ed0*/  MUFU.EX2 R115, R52 ;  /* 0x0000003400737308 */ /* 0x000fe20000000800 */
[----:B------:R-:W-:Y:S02]  /*5ee0*/  ISETP.LE.U32.AND P1, PT, R5, UR9, PT ;  /* 0x0000000905007c0c */ /* 0x000fe4000bf23070 */
[----:B------:R-:W-:Y:S02]  /*5ef0*/  LOP3.LUT R5, R10, 0xff, RZ, 0xc0, !PT ;  /* 0x000000ff0a057812 */ /* 0x000fe400078ec0ff */
[----:B------:R-:W-:Y:S02]  /*5f00*/  ISETP.LE.U32.AND P5, PT, R4, UR9, PT ;  /* 0x0000000904007c0c */ /* 0x000fe4000bfa3070 */
[----:B------:R-:W-:Y:S03]  /*5f10*/  LOP3.LUT R4, R10, 0xffff, RZ, 0xc0, !PT ;  /* 0x0000ffff0a047812 */ /* 0x000fe600078ec0ff */
[----:B------:R-:W-:Y:S01]  /*5f20*/  MUFU.EX2 R114, R53 ;  /* 0x0000003500727308 */ /* 0x000fe20000000800 */
[----:B------:R-:W-:Y:S01]  /*5f30*/  ISETP.LE.U32.AND P4, PT, R5, UR9, PT ;  /* 0x0000000905007c0c */ /* 0x000fe2000bf83070 */
[----:B-1----:R-:W-:Y:S01]  /*5f40*/  @!P3 FADD.FTZ R166, -R166, -RZ ;  /* 0x800000ffa6a6b221 */ /* 0x002fe20000010100 */
[----:B------:R-:W-:Y:S02]  /*5f50*/  SHF.R.U32.HI R5, RZ, 0x18, R10 ;  /* 0x00000018ff057819 */ /* 0x000fe4000001160a */
[----:B------:R-:W-:Y:S02]  /*5f60*/  SHF.R.U32.HI R4, RZ, 0x8, R4 ;  /* 0x00000008ff047819 */ /* 0x000fe40000011604 */
[----:B------:R-:W-:Y:S03]  /*5f70*/  ISETP.LE.U32.AND P6, PT, R5, UR9, PT ;  /* 0x0000000905007c0c */ /* 0x000fe6000bfc3070 */
[----:B------:R-:W-:Y:S01]  /*5f80*/  MUFU.EX2 R112, R55 ;  /* 0x0000003700707308 */ /* 0x000fe20000000800 */
[----:B------:R-:W-:Y:S01]  /*5f90*/  SHF.R.U32.HI R5, RZ, 0x10, R10 ;  /* 0x00000010ff057819 */ /* 0x000fe2000001160a */
[----:B------:R-:W-:Y:S01]  /*5fa0*/  @!P5 FADD.FTZ R180, -R180, -RZ ;  /* 0x800000ffb4b4d221 */ /* 0x000fe20000010100 */
[----:B------:R-:W-:Y:S02]  /*5fb0*/  LOP3.LUT R4, R4, 0xffff, RZ, 0xc0, !PT ;  /* 0x0000ffff04047812 */ /* 0x000fe400078ec0ff */
[----:B------:R-:W-:Y:S01]  /*5fc0*/  LOP3.LUT R5, R5, 0xff, RZ, 0xc0, !PT ;  /* 0x000000ff05057812 */ /* 0x000fe200078ec0ff */
[----:B------:R-:W-:Y:S01]  /*5fd0*/  @!P4 FADD.FTZ R174, -R174, -RZ ;  /* 0x800000ffaeaec221 */ /* 0x000fe20000010100 */
[----:B------:R-:W-:Y:S03]  /*5fe0*/  ISETP.LE.U32.AND P5, PT, R4, UR9, PT ;  /* 0x0000000904007c0c */ /* 0x000fe6000bfa3070 */
[----:B------:R-:W-:Y:S01]  /*5ff0*/  MUFU.EX2 R111, R57 ;  /* 0x00000039006f7308 */ /* 0x000fe20000000800 */
[----:B------:R-:W-:Y:S02]  /*6000*/  LOP3.LUT R4, R9, 0xffff, RZ, 0xc0, !PT ;  /* 0x0000ffff09047812 */ /* 0x000fe400078ec0ff */
[----:B------:R-:W-:Y:S01]  /*6010*/  ISETP.LE.U32.AND P0, PT, R5, UR9, PT ;  /* 0x0000000905007c0c */ /* 0x000fe2000bf03070 */
[----:B------:R-:W-:Y:S01]  /*6020*/  @!P6 FADD.FTZ R172, -R172, -RZ ;  /* 0x800000ffacace221 */ /* 0x000fe20000010100 */
[----:B------:R-:W-:Y:S02]  /*6030*/  LOP3.LUT R5, R9, 0xff, RZ, 0xc0, !PT ;  /* 0x000000ff09057812 */ /* 0x000fe400078ec0ff */
[----:B------:R-:W-:Y:S03]  /*6040*/  SHF.R.U32.HI R4, RZ, 0x8, R4 ;  /* 0x00000008ff047819 */ /* 0x000fe60000011604 */
[----:B------:R-:W1:Y:S01]  /*6050*/  MUFU.EX2 R177, R33 ;  /* 0x0000002100b17308 */ /* 0x000e620000000800 */
[----:B------:R-:W-:Y:S02]  /*6060*/  SHF.R.U32.HI R9, RZ, 0x18, R9 ;  /* 0x00000018ff097819 */ /* 0x000fe40000011609 */
[----:B------:R-:W-:Y:S01]  /*6070*/  ISETP.LE.U32.AND P4, PT, R5, UR9, PT ;  /* 0x0000000905007c0c */ /* 0x000fe2000bf83070 */
[----:B------:R-:W-:Y:S01]  /*6080*/  @!P5 FADD.FTZ R173, -R173, -RZ ;  /* 0x800000ffadadd221 */ /* 0x000fe20000010100 */
[----:B------:R-:W-:Y:S02]  /*6090*/  LOP3.LUT R5, R4, 0xffff, RZ, 0xc0, !PT ;  /* 0x0000ffff04057812 */ /* 0x000fe400078ec0ff */
[----:B------:R-:W-:Y:S01]  /*60a0*/  LOP3.LUT R4, R6, 0xff, RZ, 0xc0, !PT ;  /* 0x000000ff06047812 */ /* 0x000fe200078ec0ff */
[----:B------:R-:W-:Y:S01]  /*60b0*/  @!P0 FADD.FTZ R175, -R175, -RZ ;  /* 0x800000ffafaf8221 */ /* 0x000fe20000010100 */
[----:B------:R-:W-:Y:S01]  /*60c0*/  ISETP.LE.U32.AND P6, PT, R9, UR9, PT ;  /* 0x0000000909007c0c */ /* 0x000fe2000bfc3070 */
[----:B------:R-:W-:Y:S01]  /*60d0*/  MUFU.EX2 R181, R58 ;  /* 0x0000003a00b57308 */ /* 0x000fe20000000800 */
[----:B------:R-:W-:Y:S02]  /*60e0*/  ISETP.LE.U32.AND P5, PT, R5, UR9, PT ;  /* 0x0000000905007c0c */ /* 0x000fe4000bfa3070 */
[----:B------:R-:W-:Y:S02]  /*60f0*/  LOP3.LUT R5, R24, 0xff, RZ, 0xc0, !PT ;  /* 0x000000ff18057812 */ /* 0x000fe400078ec0ff */
[----:B------:R-:W-:Y:S01]  /*6100*/  ISETP.LE.U32.AND P0, PT, R4, UR9, PT ;  /* 0x0000000904007c0c */ /* 0x000fe2000bf03070 */
[----:B------:R-:W-:Y:S01]  /*6110*/  @!P4 FADD.FTZ R185, -R185, -RZ ;  /* 0x800000ffb9b9c221 */ /* 0x000fe20000010100 */
[----:B------:R-:W-:Y:S01]  /*6120*/  SHF.R.U32.HI R4, RZ, 0x8, R15 ;  /* 0x00000008ff047819 */ /* 0x000fe2000001160f */
[----:B-1----:R-:W-:Y:S01]  /*6130*/  @!P1 FADD.FTZ R177, -R177, -RZ ;  /* 0x800000ffb1b19221 */ /* 0x002fe20000010100 */
[----:B------:R-:W-:Y:S01]  /*6140*/  ISETP.LE.U32.AND P4, PT, R20, UR9, PT ;  /* 0x0000000914007c0c */ /* 0x000fe2000bf83070 */
[----:B------:R-:W1:Y:S01]  /*6150*/  MUFU.EX2 R182, R44 ;  /* 0x0000002c00b67308 */ /* 0x000e620000000800 */
[----:B------:R-:W-:Y:S01]  /*6160*/  LOP3.LUT R4, R4, 0xffff, RZ, 0xc0, !PT ;  /* 0x0000ffff04047812 */ /* 0x000fe200078ec0ff */
[----:B------:R-:W-:Y:S01]  /*6170*/  @!P6 FADD.FTZ R194, -R194, -RZ ;  /* 0x800000ffc2c2e221 */ /* 0x000fe20000010100 */
[----:B------:R-:W-:Y:S01]  /*6180*/  ISETP.LE.U32.AND P1, PT, R14, UR9, PT ;  /* 0x000000090e007c0c */ /* 0x000fe2000bf23070 */
[----:B------:R-:W-:Y:S01]  /*6190*/  @!P5 FADD.FTZ R184, -R184, -RZ ;  /* 0x800000ffb8b8d221 */ /* 0x000fe20000010100 */
[----:B------:R-:W-:Y:S02]  /*61a0*/  ISETP.LE.U32.AND P5, PT, R4, UR9, PT ;  /* 0x0000000904007c0c */ /* 0x000fe4000bfa3070 */
[----:B------:R-:W-:Y:S01]  /*61b0*/  LOP3.LUT R4, R16, 0xff, RZ, 0xc0, !PT ;  /* 0x000000ff10047812 */ /* 0x000fe200078ec0ff */
[----:B------:R-:W-:Y:S01]  /*61c0*/  @!P0 FADD.FTZ R195, -R195, -RZ ;  /* 0x800000ffc3c38221 */ /* 0x000fe20000010100 */
[----:B------:R-:W-:Y:S01]  /*61d0*/  ISETP.LE.U32.AND P6, PT, R5, UR9, PT ;  /* 0x0000000905007c0c */ /* 0x000fe2000bfc3070 */
[----:B------:R-:W2:Y:S01]  /*61e0*/  MUFU.EX2 R183, R45 ;  /* 0x0000002d00b77308 */ /* 0x000ea20000000800 */
[----:B------:R-:W-:Y:S01]  /*61f0*/  ISETP.LE.U32.AND P0, PT, R4, UR9, PT ;  /* 0x0000000904007c0c */ /* 0x000fe2000bf03070 */
[----:B------:R-:W-:Y:S01]  /*6200*/  @!P4 FADD.FTZ R191, -R191, -RZ ;  /* 0x800000ffbfbfc221 */ /* 0x000fe20000010100 */
[----:B------:R-:W-:Y:S04]  /*6210*/  SHF.R.U32.HI R4, RZ, 0x8, R103 ;  /* 0x00000008ff047819 */ /* 0x000fe80000011667 */
[----:B------:R-:W-:Y:S01]  /*6220*/  LOP3.LUT R5, R4, 0xffff, RZ, 0xc0, !PT ;  /* 0x0000ffff04057812 */ /* 0x000fe200078ec0ff */
[----:B-1----:R-:W-:Y:S01]  /*6230*/  @!P1 FADD.FTZ R182, -R182, -RZ ;  /* 0x800000ffb6b69221 */ /* 0x002fe20000010100 */
[----:B------:R-:W-:Y:S01]  /*6240*/  LOP3.LUT R4, R8, 0xff, RZ, 0xc0, !PT ;  /* 0x000000ff08047812 */ /* 0x000fe200078ec0ff */
[----:B------:R-:W-:Y:S01]  /*6250*/  MUFU.EX2 R113, R54 ;  /* 0x0000003600717308 */ /* 0x000fe20000000800 */
[----:B------:R-:W-:Y:S01]  /*6260*/  ISETP.LE.U32.AND P1, PT, R12, UR9, PT ;  /* 0x000000090c007c0c */ /* 0x000fe2000bf23070 */
[----:B------:R-:W-:Y:S01]  /*6270*/  @!P6 FADD.FTZ R167, -R167, -RZ ;  /* 0x800000ffa7a7e221 */ /* 0x000fe20000010100 */
[----:B------:R-:W-:Y:S01]  /*6280*/  ISETP.LE.U32.AND P4, PT, R4, UR9, PT ;  /* 0x0000000904007c0c */ /* 0x000fe2000bf83070 */
[----:B------:R-:W-:Y:S01]  /*6290*/  @!P0 FADD.FTZ R192, -R192, -RZ ;  /* 0x800000ffc0c08221 */ /* 0x000fe20000010100 */
[----:B------:R-:W-:Y:S02]  /*62a0*/  ISETP.LE.U32.AND P0, PT, R5, UR9, PT ;  /* 0x0000000905007c0c */ /* 0x000fe4000bf03070 */
[--C-:B------:R-:W-:Y:S01]  /*62b0*/  SHF.R.U32.HI R4, RZ, 0x18, R8.reuse ;  /* 0x00000018ff047819 */ /* 0x100fe20000011608 */
[----:B--2---:R-:W-:Y:S01]  /*62c0*/  @!P5 FADD.FTZ R183, -R183, -RZ ;  /* 0x800000ffb7b7d221 */ /* 0x004fe20000010100 */
[----:B------:R-:W-:Y:S01]  /*62d0*/  LOP3.LUT R5, R8, 0xffff, RZ, 0xc0, !PT ;  /* 0x0000ffff08057812 */ /* 0x000fe200078ec0ff */
[----:B------:R-:W1:Y:S01]  /*62e0*/  MUFU.EX2 R170, R56 ;  /* 0x0000003800aa7308 */ /* 0x000e620000000800 */
[----:B------:R-:W-:Y:S02]  /*62f0*/  ISETP.LE.U32.AND P2, PT, R4, UR9, PT ;  /* 0x0000000904007c0c */ /* 0x000fe4000bf43070 */
[----:B------:R-:W-:Y:S01]  /*6300*/  LOP3.LUT R4, R0, 0xff, RZ, 0xc0, !PT ;  /* 0x000000ff00047812 */ /* 0x000fe200078ec0ff */
[----:B------:R-:W-:Y:S01]  /*6310*/  @!P1 FADD.FTZ R110, -R110, -RZ ;  /* 0x800000ff6e6e9221 */ /* 0x000fe20000010100 */
[----:B------:R-:W-:Y:S01]  /*6320*/  SHF.R.U32.HI R6, RZ, 0x8, R5 ;  /* 0x00000008ff067819 */ /* 0x000fe20000011605 */
[----:B------:R-:W-:Y:S01]  /*6330*/  @!P4 FADD.FTZ R115, -R115, -RZ ;  /* 0x800000ff7373c221 */ /* 0x000fe20000010100 */
[----:B------:R-:W-:Y:S01]  /*6340*/  SHF.R.U32.HI R5, RZ, 0x10, R8 ;  /* 0x00000010ff057819 */ /* 0x000fe20000011608 */
[----:B------:R-:W-:Y:S01]  /*6350*/  @!P0 FADD.FTZ R168, -R168, -RZ ;  /* 0x800000ffa8a88221 */ /* 0x000fe20000010100 */
[----:B------:R-:W-:Y:S01]  /*6360*/  ISETP.LE.U32.AND P0, PT, R4, UR9, PT ;  /* 0x0000000904007c0c */ /* 0x000fe2000bf03070 */
[----:B------:R-:W-:Y:S01]  /*6370*/  MUFU.EX2 R176, R59 ;  /* 0x0000003b00b07308 */ /* 0x000fe20000000800 */
[----:B------:R-:W-:Y:S02]  /*6380*/  LOP3.LUT R4, R6, 0xffff, RZ, 0xc0, !PT ;  /* 0x0000ffff06047812 */ /* 0x000fe400078ec0ff */
[----:B------:R-:W-:Y:S01]  /*6390*/  ISETP.LE.U32.AND P5, PT, R13, UR9, PT ;  /* 0x000000090d007c0c */ /* 0x000fe2000bfa3070 */
[----:B------:R-:W-:Y:S01]  /*63a0*/  @!P2 FADD.FTZ R112, -R112, -RZ ;  /* 0x800000ff7070a221 */ /* 0x000fe20000010100 */
[----:B------:R-:W-:Y:S02]  /*63b0*/  LOP3.LUT R6, R0, 0xffff, RZ, 0xc0, !PT ;  /* 0x0000ffff00067812 */ /* 0x000fe400078ec0ff */
[----:B------:R-:W-:Y:S03]  /*63c0*/  ISETP.LE.U32.AND P6, PT, R4, UR9, PT ;  /* 0x0000000904007c0c */ /* 0x000fe6000bfc3070 */
[----:B------:R-:W2:Y:S01]  /*63d0*/  MUFU.EX2 R162, R162 ;  /* 0x000000a200a27308 */ /* 0x000ea20000000800 */
[----:B------:R-:W-:Y:S02]  /*63e0*/  LOP3.LUT R5, R5, 0xff, RZ, 0xc0, !PT ;  /* 0x000000ff05057812 */ /* 0x000fe400078ec0ff */
[----:B------:R-:W-:Y:S01]  /*63f0*/  SHF.R.U32.HI R4, RZ, 0x8, R6 ;  /* 0x00000008ff047819 */ /* 0x000fe20000011606 */
[----:B-1----:R-:W-:Y:S01]  /*6400*/  @!P0 FADD.FTZ R170, -R170, -RZ ;  /* 0x800000ffaaaa8221 */ /* 0x002fe20000010100 */
[----:B------:R-:W-:Y:S02]  /*6410*/  ISETP.LE.U32.AND P0, PT, R18, UR9, PT ;  /* 0x0000000912007c0c */ /* 0x000fe4000bf03070 */
[----:B------:R-:W-:Y:S01]  /*6420*/  ISETP.LE.U32.AND P3, PT, R5, UR9, PT ;  /* 0x0000000905007c0c */ /* 0x000fe2000bf63070 */
[----:B------:R-:W-:Y:S01]  /*6430*/  @!P5 FADD.FTZ R164, -R164, -RZ ;  /* 0x800000ffa4a4d221 */ /* 0x000fe20000010100 */
[----:B------:R-:W-:Y:S02]  /*6440*/  LOP3.LUT R4, R4, 0xffff, RZ, 0xc0, !PT ;  /* 0x0000ffff04047812 */ /* 0x000fe400078ec0ff */
[--C-:B------:R-:W-:Y:S01]  /*6450*/  SHF.R.U32.HI R5, RZ, 0x10, R0.reuse ;  /* 0x00000010ff057819 */ /* 0x100fe20000011600 */
[----:B------:R-:W-:Y:S01]  /*6460*/  @!P6 FADD.FTZ R114, -R114, -RZ ;  /* 0x800000ff7272e221 */ /* 0x000fe20000010100 */
[----:B------:R-:W-:Y:S02]  /*6470*/  ISETP.LE.U32.AND P4, PT, R4, UR9, PT ;  /* 0x0000000904007c0c */ /* 0x000fe4000bf83070 */
[----:B------:R-:W-:Y:S02]  /*6480*/  LOP3.LUT R4, R5, 0xff, RZ, 0xc0, !PT ;  /* 0x000000ff05047812 */ /* 0x000fe400078ec0ff */
[----:B------:R-:W-:Y:S01]  /*6490*/  SHF.R.U32.HI R5, RZ, 0x8, R17 ;  /* 0x00000008ff057819 */ /* 0x000fe20000011611 */
[----:B--2---:R-:W-:Y:S01]  /*64a0*/  @!P0 FADD.FTZ R162, -R162, -RZ ;  /* 0x800000ffa2a28221 */ /* 0x004fe20000010100 */
[----:B------:R-:W-:Y:S01]  /*64b0*/  ISETP.LE.U32.AND P6, PT, R4, UR9, PT ;  /* 0x0000000904007c0c */ /* 0x000fe2000bfc3070 */
[----:B------:R-:W-:Y:S01]  /*64c0*/  @!P3 FADD.FTZ R113, -R113, -RZ ;  /* 0x800000ff7171b221 */ /* 0x000fe20000010100 */
[----:B------:R-:W-:Y:S02]  /*64d0*/  LOP3.LUT R4, R5, 0xffff, RZ, 0xc0, !PT ;  /* 0x0000ffff05047812 */ /* 0x000fe400078ec0ff */
[----:B------:R-:W-:Y:S02]  /*64e0*/  SHF.R.U32.HI R0, RZ, 0x18, R0 ;  /* 0x00000018ff007819 */ /* 0x000fe40000011600 */
[----:B------:R-:W-:Y:S01]  /*64f0*/  ISETP.LE.U32.AND P2, PT, R4, UR9, PT ;  /* 0x0000000904007c0c */ /* 0x000fe2000bf43070 */
[----:B------:R-:W-:Y:S01]  /*6500*/  @!P4 FADD.FTZ R111, -R111, -RZ ;  /* 0x800000ff6f6fc221 */ /* 0x000fe20000010100 */
[----:B------:R-:W-:Y:S02]  /*6510*/  LOP3.LUT R4, R21, 0xff, RZ, 0xc0, !PT ;  /* 0x000000ff15047812 */ /* 0x000fe400078ec0ff */
[----:B------:R-:W-:Y:S02]  /*6520*/  ISETP.LE.U32.AND P4, PT, R0, UR9, PT ;  /* 0x0000000900007c0c */ /* 0x000fe4000bf83070 */
[----:B------:R-:W-:Y:S01]  /*6530*/  SHF.R.U32.HI R0, RZ, 0x8, R19 ;  /* 0x00000008ff007819 */ /* 0x000fe20000011613 */
[----:B------:R-:W-:Y:S01]  /*6540*/  @!P6 FADD.FTZ R181, -R181, -RZ ;  /* 0x800000ffb5b5e221 */ /* 0x000fe20000010100 */
[----:B------:R-:W-:Y:S02]  /*6550*/  ISETP.LE.U32.AND P6, PT, R4, UR9, PT ;  /* 0x0000000904007c0c */ /* 0x000fe4000bfc3070 */
[----:B------:R-:W-:Y:S02]  /*6560*/  LOP3.LUT R4, R0, 0xffff, RZ, 0xc0, !PT ;  /* 0x0000ffff00047812 */ /* 0x000fe400078ec0ff */
[----:B------:R-:W-:Y:S01]  /*6570*/  F2FP.RELU.BF16.F32.PACK_AB R0, R203, R202 ;  /* 0x000000cacb00723e */ /* 0x000fe200000018ff */
[----:B------:R-:W-:Y:S01]  /*6580*/  @!P2 FADD.FTZ R165, -R165, -RZ ;  /* 0x800000ffa5a5a221 */ /* 0x000fe20000010100 */
[----:B------:R-:W-:Y:S02]  /*6590*/  LOP3.LUT R5, R7, 0xff, RZ, 0xc0, !PT ;  /* 0x000000ff07057812 */ /* 0x000fe400078ec0ff */
[----:B------:R-:W-:Y:S01]  /*65a0*/  ISETP.LE.U32.AND P2, PT, R4, UR9, PT ;  /* 0x0000000904007c0c */ /* 0x000fe2000bf43070 */
[----:B------:R1:W-:Y:S01]  /*65b0*/  STS [R221+0x10000], R0 ;  /* 0x01000000dd007388 */ /* 0x0003e20000000800 */
[----:B------:R-:W-:Y:S01]  /*65c0*/  ISETP.LE.U32.AND P1, PT, R5, UR9, PT ;  /* 0x0000000905007c0c */ /* 0x000fe2000bf23070 */
[----:B------:R-:W-:Y:S01]  /*65d0*/  @!P4 FADD.FTZ R176, -R176, -RZ ;  /* 0x800000ffb0b0c221 */ /* 0x000fe20000010100 */
[----:B------:R-:W-:Y:S01]  /*65e0*/  F2FP.RELU.BF16.F32.PACK_AB R5, R209, R210 ;  /* 0x000000d2d105723e */ /* 0x000fe200000018ff */
[----:B------:R-:W-:Y:S01]  /*65f0*/  @!P6 FADD.FTZ R108, -R108, -RZ ;  /* 0x800000ff6c6ce221 */ /* 0x000fe20000010100 */
[----:B------:R-:W-:Y:S02]  /*6600*/  F2FP.RELU.BF16.F32.PACK_AB R4, R188, R189 ;  /* 0x000000bdbc04723e */ /* 0x000fe400000018ff */
[----:B------:R-:W-:Y:S01]  /*6610*/  F2FP.RELU.BF16.F32.PACK_AB R6, R214, R213 ;  /* 0x000000d5d606723e */ /* 0x000fe200000018ff */
[----:B------:R2:W-:Y:S01]  /*6620*/  STS [R221+0x10400], R5 ;  /* 0x01040005dd007388 */ /* 0x0005e20000000800 */
[----:B------:R-:W-:Y:S02]  /*6630*/  F2FP.RELU.BF16.F32.PACK_AB R7, R172, R175 ;  /* 0x000000afac07723e */ /* 0x000fe400000018ff */
[----:B------:R-:W-:Y:S01]  /*6640*/  ISETP.LE.U32.AND P3, PT, R11, UR9, PT ;  /* 0x000000090b007c0c */ /* 0x000fe2000bf63070 */
[----:B------:R3:W-:Y:S01]  /*6650*/  STS [R223+0x10000], R4 ;  /* 0x01000004df007388 */ /* 0x0007e20000000800 */
[----:B------:R-:W-:Y:S01]  /*6660*/  @!P2 FADD.FTZ R163, -R163, -RZ ;  /* 0x800000ffa3a3a221 */ /* 0x000fe20000010100 */
[----:B------:R-:W-:Y:S01]  /*6670*/  @!P1 FADD.FTZ R171, -R171, -RZ ;  /* 0x800000ffabab9221 */ /* 0x000fe20000010100 */
[----:B------:R-:W-:Y:S02]  /*6680*/  FSETP.GE.FTZ.AND P2, PT, R188, RZ, PT ;  /* 0x000000ffbc00720b */ /* 0x000fe40003f56000 */
[----:B------:R-:W-:Y:S02]  /*6690*/  FSETP.GE.FTZ.AND P1, PT, R187, RZ, PT ;  /* 0x000000ffbb00720b */ /* 0x000fe40003f36000 */
[----:B------:R-:W-:Y:S05]  /*66a0*/  FSETP.GE.FTZ.AND P4, PT, R169, RZ, PT ;  /* 0x000000ffa900720b */ /* 0x000fea0003f96000 */
[----:B------:R-:W-:Y:S01]  /*66b0*/  @!P3 FADD.FTZ R109, -R109, -RZ ;  /* 0x800000ff6d6db221 */ /* 0x000fe20000010100 */
[----:B-1----:R-:W-:Y:S02]  /*66c0*/  F2FP.RELU.BF16.F32.PACK_AB R0, R198, R201 ;  /* 0x000000c9c600723e */ /* 0x002fe400000018ff */
[----:B------:R-:W-:Y:S03]  /*66d0*/  FSETP.GE.FTZ.AND P3, PT, R189, RZ, PT ;  /* 0x000000ffbd00720b */ /* 0x000fe60003f76000 */
[----:B------:R1:W-:Y:S01]  /*66e0*/  STS [R223+0x10400], R0 ;  /* 0x01040000df007388 */ /* 0x0003e20000000800 */
[----:B--2---:R-:W-:Y:S03]  /*66f0*/  F2FP.RELU.BF16.F32.PACK_AB R5, R217, R218 ;  /* 0x000000dad905723e */ /* 0x004fe600000018ff */
[----:B------:R2:W-:Y:S01]  /*6700*/  STS [R221+0x12000], R6 ;  /* 0x01200006dd007388 */ /* 0x0005e20000000800 */
[----:B---3--:R-:W-:Y:S03]  /*6710*/  F2FP.RELU.BF16.F32.PACK_AB R4, R211, R212 ;  /* 0x000000d4d304723e */ /* 0x008fe600000018ff */
[----:B------:R3:W-:Y:S04]  /*6720*/  STS [R221+0x12400], R5 ;  /* 0x01240005dd007388 */ /* 0x0007e80000000800 */
[----:B------:R4:W-:Y:S01]  /*6730*/  STS [R223+0x12000], R4 ;  /* 0x01200004df007388 */ /* 0x0009e20000000800 */
[----:B-1----:R-:W-:Y:S02]  /*6740*/  F2FP.RELU.BF16.F32.PACK_AB R0, R215, R216 ;  /* 0x000000d8d700723e */ /* 0x002fe400000018ff */
[----:B--2---:R-:W-:Y:S03]  /*6750*/  F2FP.RELU.BF16.F32.PACK_AB R6, R186, R187 ;  /* 0x000000bbba06723e */ /* 0x004fe600000018ff */
[----:B------:R1:W-:Y:S01]  /*6760*/  STS [R223+0x12400], R0 ;  /* 0x01240000df007388 */ /* 0x0003e20000000800 */
[----:B---3--:R-:W-:Y:S03]  /*6770*/  F2FP.RELU.BF16.F32.PACK_AB R5, R190, R193 ;  /* 0x000000c1be05723e */ /* 0x008fe600000018ff */
[----:B------:R2:W-:Y:S01]  /*6780*/  STS [R227+0x10000], R6 ;  /* 0x01000006e3007388 */ /* 0x0005e20000000800 */
[----:B----4-:R-:W-:Y:S03]  /*6790*/  F2FP.RELU.BF16.F32.PACK_AB R4, R177, R178 ;  /* 0x000000b2b104723e */ /* 0x010fe600000018ff */
[----:B------:R3:W-:Y:S04]  /*67a0*/  STS [R227+0x10400], R5 ;  /* 0x01040005e3007388 */ /* 0x0007e80000000800 */
[----:B------:R4:W-:Y:S01]  /*67b0*/  STS [R226+0x10000], R4 ;  /* 0x01000004e2007388 */ /* 0x0009e20000000800 */
[----:B-1----:R-:W-:Y:S02]  /*67c0*/  F2FP.RELU.BF16.F32.PACK_AB R0, R179, R180 ;  /* 0x000000b4b300723e */ /* 0x002fe400000018ff */
[----:B--2---:R-:W-:Y:S03]  /*67d0*/  F2FP.RELU.BF16.F32.PACK_AB R6, R184, R185 ;  /* 0x000000b9b806723e */ /* 0x004fe600000018ff */
[----:B------:R1:W-:Y:S01]  /*67e0*/  STS [R226+0x10400], R0 ;  /* 0x01040000e2007388 */ /* 0x0003e20000000800 */
[----:B---3--:R-:W-:Y:S02]  /*67f0*/  F2FP.RELU.BF16.F32.PACK_AB R5, R200, R199 ;  /* 0x000000c7c805723e */ /* 0x008fe400000018ff */
[----:B----4-:R-:W-:Y:S03]  /*6800*/  F2FP.RELU.BF16.F32.PACK_AB R4, R205, R206 ;  /* 0x000000cecd04723e */ /* 0x010fe600000018ff */
[----:B------:R2:W-:Y:S01]  /*6810*/  STS [R227+0x12000], R5 ;  /* 0x01200005e3007388 */ /* 0x0005e20000000800 */
[----:B-1----:R-:W-:Y:S05]  /*6820*/  F2FP.RELU.BF16.F32.PACK_AB R0, R207, R208 ;  /* 0x000000d0cf00723e */ /* 0x002fea00000018ff */
[----:B------:R1:W-:Y:S01]  /*6830*/  STS [R227+0x12400], R0 ;  /* 0x01240000e3007388 */ /* 0x0003e20000000800 */
[----:B--2---:R-:W-:Y:S03]  /*6840*/  F2FP.RELU.BF16.F32.PACK_AB R5, R196, R197 ;  /* 0x000000c5c405723e */ /* 0x004fe600000018ff */
[----:B------:R2:W-:Y:S04]  /*6850*/  STS [R226+0x12400], R4 ;  /* 0x01240004e2007388 */ /* 0x0005e80000000800 */
[----:B------:R3:W-:Y:S04]  /*6860*/  STS [R226+0x12000], R5 ;  /* 0x01200005e2007388 */ /* 0x0007e80000000800 */
[----:B------:R4:W-:Y:S01]  /*6870*/  STS [R220+0x10400], R7 ;  /* 0x01040007dc007388 */ /* 0x0009e20000000800 */
[----:B-1----:R-:W-:Y:S02]  /*6880*/  F2FP.RELU.BF16.F32.PACK_AB R0, R173, R174 ;  /* 0x000000aead00723e */ /* 0x002fe400000018ff */
[----:B--2---:R-:W-:Y:S03]  /*6890*/  F2FP.RELU.BF16.F32.PACK_AB R4, R168, R169 ;  /* 0x000000a9a804723e */ /* 0x004fe600000018ff */
[----:B------:R1:W-:Y:S01]  /*68a0*/  STS [R220+0x10000], R0 ;  /* 0x01000000dc007388 */ /* 0x0003e20000000800 */
[----:B---3--:R-:W-:Y:S03]  /*68b0*/  F2FP.RELU.BF16.F32.PACK_AB R5, R194, R195 ;  /* 0x000000c3c205723e */ /* 0x008fe600000018ff */
[----:B------:R2:W-:Y:S01]  /*68c0*/  STS [R222+0x10000], R4 ;  /* 0x01000004de007388 */ /* 0x0005e20000000800 */
[----:B----4-:R-:W-:Y:S02]  /*68d0*/  F2FP.RELU.BF16.F32.PACK_AB R7, R183, R182 ;  /* 0x000000b6b707723e */ /* 0x010fe400000018ff */
[----:B-1----:R-:W-:Y:S02]  /*68e0*/  F2FP.RELU.BF16.F32.PACK_AB R0, R166, R167 ;  /* 0x000000a7a600723e */ /* 0x002fe400000018ff */
[----:B--2---:R-:W-:Y:S03]  /*68f0*/  F2FP.RELU.BF16.F32.PACK_AB R4, R112, R113 ;  /* 0x000000717004723e */ /* 0x004fe600000018ff */
[----:B------:R1:W-:Y:S04]  /*6900*/  STS [R222+0x10400], R0 ;  /* 0x01040000de007388 */ /* 0x0003e80000000800 */
[----:B------:R2:W-:Y:S04]  /*6910*/  STS [R220+0x12000], R6 ;  /* 0x01200006dc007388 */ /* 0x0005e80000000800 */
[----:B------:R3:W-:Y:S04]  /*6920*/  STS [R220+0x12400], R5 ;  /* 0x01240005dc007388 */ /* 0x0007e80000000800 */
[----:B------:R4:W-:Y:S01]  /*6930*/  STS [R222+0x12000], R7 ;  /* 0x01200007de007388 */ /* 0x0009e20000000800 */
[----:B-1----:R-:W-:Y:S02]  /*6940*/  F2FP.RELU.BF16.F32.PACK_AB R0, R165, R110 ;  /* 0x0000006ea500723e */ /* 0x002fe400000018ff */
[----:B--2---:R-:W-:Y:S02]  /*6950*/  F2FP.RELU.BF16.F32.PACK_AB R6, R191, R192 ;  /* 0x000000c0bf06723e */ /* 0x004fe400000018ff */
[----:B---3--:R-:W-:Y:S03]  /*6960*/  F2FP.RELU.BF16.F32.PACK_AB R5, R114, R115 ;  /* 0x000000737205723e */ /* 0x008fe600000018ff */
[----:B------:R1:W-:Y:S01]  /*6970*/  STS [R222+0x12400], R6 ;  /* 0x01240006de007388 */ /* 0x0003e20000000800 */
[----:B----4-:R-:W-:Y:S03]  /*6980*/  F2FP.RELU.BF16.F32.PACK_AB R7, R111, R170 ;  /* 0x000000aa6f07723e */ /* 0x010fe600000018ff */
[----:B------:R2:W-:Y:S04]  /*6990*/  STS [R225+0x10000], R5 ;  /* 0x01000005e1007388 */ /* 0x0005e80000000800 */
[----:B------:R3:W-:Y:S04]  /*69a0*/  STS [R225+0x10400], R4 ;  /* 0x01040004e1007388 */ /* 0x0007e80000000800 */
[----:B------:R4:W-:Y:S01]  /*69b0*/  STS [R224+0x10000], R0 ;  /* 0x01000000e0007388 */ /* 0x0009e20000000800 */
[----:B-1----:R-:W-:Y:S02]  /*69c0*/  F2FP.RELU.BF16.F32.PACK_AB R6, R176, R181 ;  /* 0x000000b5b006723e */ /* 0x002fe400000018ff */
[----:B--2---:R-:W-:Y:S02]  /*69d0*/  F2FP.RELU.BF16.F32.PACK_AB R5, R164, R108 ;  /* 0x0000006ca405723e */ /* 0x004fe400000018ff */
[----:B---3--:R-:W-:Y:S03]  /*69e0*/  F2FP.RELU.BF16.F32.PACK_AB R4, R163, R109 ;  /* 0x0000006da304723e */ /* 0x008fe600000018ff */
[----:B------:R-:W-:Y:S01]  /*69f0*/  STS [R224+0x10400], R5 ;  /* 0x01040005e0007388 */ /* 0x000fe20000000800 */
[----:B----4-:R-:W-:Y:S03]  /*6a00*/  F2FP.RELU.BF16.F32.PACK_AB R0, R162, R171 ;  /* 0x000000aba200723e */ /* 0x010fe600000018ff */
[----:B------:R-:W-:Y:S04]  /*6a10*/  STS [R225+0x12000], R7 ;  /* 0x01200007e1007388 */ /* 0x000fe80000000800 */
[----:B------:R-:W-:Y:S04]  /*6a20*/  STS [R225+0x12400], R6 ;  /* 0x01240006e1007388 */ /* 0x000fe80000000800 */
        /* <DEDUP_REMOVED lines=37> */
[----:B------:R-:W-:Y:S01]  /*6c80*/  HMMA.16816.F32.BF16 R64, R100, R146, R64 ;  /* 0x000000926440723c */ /* 0x000fe20000041840 */
[----:B------:R-:W-:Y:S04]  /*6c90*/  IMAD.U32 R104, RZ, RZ, UR22 ;  /* 0x00000016ff687e24 */ /* 0x000fe8000f8e00ff */
[----:B------:R-:W-:Y:S01]  /*6ca0*/  IMAD.U32 R105, RZ, RZ, UR21 ;  /* 0x00000015ff697e24 */ /* 0x000fe2000f8e00ff */
[C---:B------:R-:W-:Y:S05]  /*6cb0*/  LEA R106, P0, R235.reuse, R104, 0x2 ;  /* 0x00000068eb6a7211 */ /* 0x040fea00078010ff */
[----:B------:R-:W-:Y:S02]  /*6cc0*/  LEA.HI.X.SX32 R107, R235, R105, 0x2, P0 ;  /* 0x00000069eb6b7211 */ /* 0x000fe400000f16ff */
[----:B------:R-:W-:Y:S03]  /*6cd0*/  FSETP.GE.FTZ.AND P0, PT, R202, RZ, PT ;  /* 0x000000ffca00720b */ /* 0x000fe60003f16000 */
[----:B------:R-:W2:Y:S04]  /*6ce0*/  LDG.E R105, desc[UR14][R106.64] ;  /* 0x0000000e6a697981 */ /* 0x000ea8000c1e1900 */
[----:B------:R-:W3:Y:S01]  /*6cf0*/  LDG.E R104, desc[UR14][R106.64+0x20] ;  /* 0x0000200e6a687981 */ /* 0x000ee2000c1e1900 */
[C---:B--2---:R-:W-:Y:S01]  /*6d00*/  FADD.FTZ R0, -R105.reuse, R4 ;  /* 0x0000000469007221 */ /* 0x044fe20000010100 */
[C---:B------:R-:W-:Y:S02]  /*6d10*/  FADD.FTZ R16, -R105.reuse, R16 ;  /* 0x0000001069107221 */ /* 0x040fe40000010100 */
[----:B------:R1:W5:Y:S01]  /*6d20*/  LDG.E R4, desc[UR14][R106.64+0x100] ;  /* 0x0001000e6a047981 */ /* 0x000362000c1e1900 */
[C---:B------:R-:W-:Y:S01]  /*6d30*/  FADD.FTZ R21, -R105.reuse, R21 ;  /* 0x0000001569157221 */ /* 0x040fe20000010100 */
[C---:B------:R-:W-:Y:S01]  /*6d40*/  FADD.FTZ R20, -R105.reuse, R20 ;  /* 0x0000001469147221 */ /* 0x040fe20000010100 */
[-C--:B------:R-:W-:Y:S01]  /*6d50*/  FSEL R0, R0, R105.reuse, P0 ;  /* 0x0000006900007208 */ /* 0x080fe20000000000 */
[----:B------:R-:W-:Y:S01]  /*6d60*/  FADD.FTZ R53, -R105, R53 ;  /* 0x0000003569357221 */ /* 0x000fe20000010100 */
[----:B------:R-:W-:Y:S01]  /*6d70*/  FSETP.GE.FTZ.AND P0, PT, R203, RZ, PT ;  /* 0x000000ffcb00720b */ /* 0x000fe20003f16000 */
[C---:B------:R-:W-:Y:S01]  /*6d80*/  FADD.FTZ R52, -R105.reuse, R52 ;  /* 0x0000003469347221 */ /* 0x040fe20000010100 */
[-C--:B------:R-:W-:Y:S01]  /*6d90*/  FSEL R16, R16, R105.reuse, P3 ;  /* 0x0000006910107208 */ /* 0x080fe20001800000 */
[----:B------:R-:W-:Y:S01]  /*6da0*/  FMUL.FTZ R204, R202, R0 ;  /* 0x00000000cacc7220 */ /* 0x000fe20000410000 */
[-C--:B------:R-:W-:Y:S01]  /*6db0*/  FSEL R20, R20, R105.reuse, P1 ;  /* 0x0000006914147208 */ /* 0x080fe20000800000 */
[C---:B------:R-:W-:Y:S01]  /*6dc0*/  FADD.FTZ R0, -R105.reuse, R5 ;  /* 0x0000000569007221 */ /* 0x040fe20000010100 */
[----:B------:R-:W-:Y:S01]  /*6dd0*/  FSETP.GE.FTZ.AND P1, PT, R174, RZ, PT ;  /* 0x000000ffae00720b */ /* 0x000fe20003f36000 */
[----:B------:R-:W-:Y:S01]  /*6de0*/  FADD.FTZ R5, -R105, R17 ;  /* 0x0000001169057221 */ /* 0x000fe20000010100 */
[----:B------:R-:W-:Y:S01]  /*6df0*/  FSETP.GE.FTZ.AND P3, PT, R178, RZ, PT ;  /* 0x000000ffb200720b */ /* 0x000fe20003f76000 */
[----:B------:R-:W-:Y:S01]  /*6e00*/  FMUL.FTZ R16, R189, R16 ;  /* 0x00000010bd107220 */ /* 0x000fe20000410000 */
[-C--:B------:R-:W-:Y:S01]  /*6e10*/  FSEL R0, R0, R105.reuse, P0 ;  /* 0x0000006900007208 */ /* 0x080fe20000000000 */
[----:B------:R-:W-:Y:S01]  /*6e20*/  FADD.FTZ R17, -R105, R36 ;  /* 0x0000002469117221 */ /* 0x000fe20000010100 */
[-C--:B------:R-:W-:Y:S01]  /*6e30*/  FSEL R5, R5, R105.reuse, P2 ;  /* 0x0000006905057208 */ /* 0x080fe20001000000 */
[----:B------:R-:W-:Y:S01]  /*6e40*/  FMUL.FTZ R187, R187, R20 ;  /* 0x00000014bbbb7220 */ /* 0x000fe20000410000 */
[----:B------:R-:W-:Y:S01]  /*6e50*/  FSETP.GE.FTZ.AND P0, PT, R186, RZ, PT ;  /* 0x000000ffba00720b */ /* 0x000fe20003f16000 */
[----:B------:R-:W-:Y:S01]  /*6e60*/  FMUL.FTZ R202, R203, R0 ;  /* 0x00000000cbca7220 */ /* 0x000fe20000410000 */
[-C--:B------:R-:W-:Y:S01]  /*6e70*/  FSEL R17, R17, R105.reuse, P1 ;  /* 0x0000006911117208 */ /* 0x080fe20000800000 */
[----:B------:R1:W5:Y:S01]  /*6e80*/  LDG.E R0, desc[UR14][R106.64+0x120] ;  /* 0x0001200e6a007981 */ /* 0x000362000c1e1900 */
[----:B------:R-:W-:Y:S01]  /*6e90*/  FSEL R21, R21, R105, P0 ;  /* 0x0000006915157208 */ /* 0x000fe20000000000 */
[----:B------:R-:W-:Y:S01]  /*6ea0*/  FMUL.FTZ R188, R188, R5 ;  /* 0x00000005bcbc7220 */ /* 0x000fe20000410000 */
[----:B------:R-:W-:Y:S01]  /*6eb0*/  FSETP.GE.FTZ.AND P0, PT, R173, RZ, PT ;  /* 0x000000ffad00720b */ /* 0x000fe20003f16000 */
[----:B------:R-:W-:Y:S01]  /*6ec0*/  FADD.FTZ R20, -R105, R33 ;  /* 0x0000002169147221 */ /* 0x000fe20000010100 */
[----:B------:R-:W-:Y:S01]  /*6ed0*/  FSETP.GE.FTZ.AND P2, PT, R177, RZ, PT ;  /* 0x000000ffb100720b */ /* 0x000fe20003f56000 */
[----:B------:R-:W-:Y:S01]  /*6ee0*/  FMUL.FTZ R186, R186, R21 ;  /* 0x00000015baba7220 */ /* 0x000fe20000410000 */
[----:B------:R-:W-:Y:S01]  /*6ef0*/  F2FP.BF16.F32.PACK_AB R100, R188, R16 ;  /* 0x00000010bc64723e */ /* 0x000fe200000010ff */
[C---:B------:R-:W-:Y:S01]  /*6f00*/  FADD.FTZ R16, -R105.reuse, R37 ;  /* 0x0000002569107221 */ /* 0x040fe20000010100 */
[----:B------:R-:W-:Y:S01]  /*6f10*/  FSETP.GE.FTZ.AND P1, PT, R114, RZ, PT ;  /* 0x000000ff7200720b */ /* 0x000fe20003f36000 */
[C---:B------:R-:W-:Y:S01]  /*6f20*/  FADD.FTZ R21, -R105.reuse, R32 ;  /* 0x0000002069157221 */ /* 0x040fe20000010100 */
[----:B------:R-:W-:Y:S01]  /*6f30*/  FSEL R20, R20, R105, P2 ;  /* 0x0000006914147208 */ /* 0x000fe20001000000 */
[----:B------:R-:W-:Y:S01]  /*6f40*/  FMUL.FTZ R174, R174, R17 ;  /* 0x00000011aeae7220 */ /* 0x000fe20000410000 */
[-C--:B------:R-:W-:Y:S01]  /*6f50*/  FSEL R16, R16, R105.reuse, P0 ;  /* 0x0000006910107208 */ /* 0x080fe20000000000 */
[----:B------:R-:W-:Y:S01]  /*6f60*/  FADD.FTZ R17, -R105, R48 ;  /* 0x0000003069117221 */ /* 0x000fe20000010100 */
[----:B------:R-:W-:Y:S01]  /*6f70*/  FSETP.GE.FTZ.AND P0, PT, R165, RZ, PT ;  /* 0x000000ffa500720b */ /* 0x000fe20003f16000 */
[----:B------:R-:W-:Y:S01]  /*6f80*/  FADD.FTZ R64, -R105, R64 ;  /* 0x0000004069407221 */ /* 0x000fe20000010100 */
[-C--:B------:R-:W-:Y:S01]  /*6f90*/  FSEL R21, R21, R105.reuse, P3 ;  /* 0x0000006915157208 */ /* 0x080fe20001800000 */
[----:B------:R-:W-:Y:S01]  /*6fa0*/  FMUL.FTZ R173, R173, R16 ;  /* 0x00000010adad7220 */ /* 0x000fe20000410000 */
[----:B------:R-:W-:Y:S01]  /*6fb0*/  FSEL R53, R53, R105, P1 ;  /* 0x0000006935357208 */ /* 0x000fe20000800000 */
[----:B------:R-:W-:Y:S01]  /*6fc0*/  FADD.FTZ R16, -R105, R49 ;  /* 0x0000003169107221 */ /* 0x000fe20000010100 */
[----:B------:R-:W-:Y:S01]  /*6fd0*/  FSETP.GE.FTZ.AND P3, PT, R168, RZ, PT ;  /* 0x000000ffa800720b */ /* 0x000fe20003f76000 */
[----:B------:R-:W-:Y:S01]  /*6fe0*/  FMUL.FTZ R21, R178, R21 ;  /* 0x00000015b2157220 */ /* 0x000fe20000410000 */
[----:B------:R-:W-:Y:S01]  /*6ff0*/  FSETP.GE.FTZ.AND P2, PT, R115, RZ, PT ;  /* 0x000000ff7300720b */ /* 0x000fe20003f56000 */
[----:B------:R-:W-:Y:S01]  /*7000*/  FMUL.FTZ R20, R177, R20 ;  /* 0x00000014b1147220 */ /* 0x000fe20000410000 */
[----:B------:R-:W-:Y:S01]  /*7010*/  FSETP.GE.FTZ.AND P1, PT, R110, RZ, PT ;  /* 0x000000ff6e00720b */ /* 0x000fe20003f36000 */
[----:B------:R-:W-:Y:S01]  /*7020*/  FMUL.FTZ R114, R114, R53 ;  /* 0x0000003572727220 */ /* 0x000fe20000410000 */
[-C--:B------:R-:W-:Y:S01]  /*7030*/  FSEL R17, R17, R105.reuse, P4 ;  /* 0x0000006911117208 */ /* 0x080fe20002000000 */
[----:B---3--:R-:W-:Y:S01]  /*7040*/  FADD.FTZ R6, -R104, R6 ;  /* 0x0000000668067221 */ /* 0x008fe20000010100 */
[-C--:B------:R-:W-:Y:S01]  /*7050*/  FSEL R16, R16, R105.reuse, P3 ;  /* 0x0000006910107208 */ /* 0x080fe20001800000 */
[----:B------:R-:W-:Y:S01]  /*7060*/  FADD.FTZ R7, -R104, R7 ;  /* 0x0000000768077221 */ /* 0x000fe20000010100 */
[----:B------:R-:W-:Y:S01]  /*7070*/  FSEL R52, R52, R105, P2 ;  /* 0x0000006934347208 */ /* 0x000fe20001000000 */
[----:B------:R-:W-:Y:S01]  /*7080*/  FMUL.FTZ R169, R169, R17 ;  /* 0x00000011a9a97220 */ /* 0x000fe20000410000 */
[----:B------:R-:W-:Y:S01]  /*7090*/  FSEL R64, R64, R105, P1 ;  /* 0x0000006940407208 */ /* 0x000fe20000800000 */
[----:B------:R-:W-:Y:S01]  /*70a0*/  @P0 FADD.FTZ R105, -R105, R65 ;  /* 0x0000004169690221 */ /* 0x000fe20000010100 */
[----:B------:R-:W-:Y:S01]  /*70b0*/  PLOP3.LUT P0, PT, PT, PT, UP3, 0x80, 0x0 ;  /* 0x000000000000781c */ /* 0x000fe20003f0f038 */
[----:B------:R-:W-:Y:S01]  /*70c0*/  FMUL.FTZ R168, R168, R16 ;  /* 0x00000010a8a87220 */ /* 0x000fe20000410000 */
[----:B------:R-:W-:Y:S01]  /*70d0*/  FSETP.GE.FTZ.AND P2, PT, R210, RZ, PT ;  /* 0x000000ffd200720b */ /* 0x000fe20003f56000 */
[----:B------:R-:W-:Y:S01]  /*70e0*/  FMUL.FTZ R115, R115, R52 ;  /* 0x0000003473737220 */ /* 0x000fe20000410000 */
[----:B------:R-:W-:Y:S01]  /*70f0*/  FSETP.GE.FTZ.AND P1, PT, R209, RZ, PT ;  /* 0x000000ffd100720b */ /* 0x000fe20003f36000 */
[----:B------:R-:W-:Y:S01]  /*7100*/  FMUL.FTZ R64, R110, R64 ;  /* 0x000000406e407220 */ /* 0x000fe20000410000 */
[----:B------:R-:W-:Y:S01]  /*7110*/  F2FP.BF16.F32.PACK_AB R5, R202, R204 ;  /* 0x000000ccca05723e */ /* 0x000fe200000010ff */
[----:B------:R-:W-:Y:S01]  /*7120*/  FMUL.FTZ R105, R165, R105 ;  /* 0x00000069a5697220 */ /* 0x000fe20000410000 */
[----:B------:R-:W-:Y:S02]  /*7130*/  F2FP.BF16.F32.PACK_AB R186, R186, R187 ;  /* 0x000000bbbaba723e */ /* 0x000fe400000010ff */
[----:B------:R-:W-:Y:S02]  /*7140*/  F2FP.BF16.F32.PACK_AB R36, R20, R21 ;  /* 0x000000151424723e */ /* 0x000fe400000010ff */
[----:B------:R-:W-:Y:S02]  /*7150*/  F2FP.BF16.F32.PACK_AB R173, R173, R174 ;  /* 0x000000aeadad723e */ /* 0x000fe400000010ff */
[----:B------:R-:W-:Y:S02]  /*7160*/  F2FP.BF16.F32.PACK_AB R168, R168, R169 ;  /* 0x000000a9a8a8723e */ /* 0x000fe400000010ff */
[----:B------:R-:W-:Y:S02]  /*7170*/  F2FP.BF16.F32.PACK_AB R114, R114, R115 ;  /* 0x000000737272723e */ /* 0x000fe400000010ff */
[-C--:B------:R-:W-:Y:S02]  /*7180*/  FSEL R17, R6, R104.reuse, P2 ;  /* 0x0000006806117208 */ /* 0x080fe40001000000 */
[----:B------:R-:W-:Y:S01]  /*7190*/  FSEL R16, R7, R104, P1 ;  /* 0x0000006807107208 */ /* 0x000fe20000800000 */
[----:B-1----:R-:W-:Y:S06]  /*71a0*/  @!P0 BRA `(.L_x_171) ;  /* 0x0000000000848947 */ /* 0x002fec0003800000 */
        /* <DEDUP_REMOVED lines=13> */
[C---:B-1----:R-:W-:Y:S05]  /*7280*/  IMAD.U32 R6, R21.reuse, -0x80, RZ ;  /* 0xffffff8015067824 */ /* 0x042fea00078e00ff */
        /* <DEDUP_REMOVED lines=19> */
.L_x_171:
[----:B------:R1:W-:Y:S01]  /*73c0*/  STS [R221+0x8000], R5 ;  /* 0x00800005dd007388 */ /* 0x0003e20000000800 */
[----:B------:R-:W-:Y:S01]  /*73d0*/  FADD.FTZ R22, -R104, R22 ;  /* 0x0000001668167221 */ /* 0x000fe20000010100 */
[----:B------:R-:W-:Y:S01]  /*73e0*/  FMUL.FTZ R17, R210, R17 ;  /* 0x00000011d2117220 */ /* 0x000fe20000410000 */
[----:B---3--:R-:W-:Y:S01]  /*73f0*/  FMUL.FTZ R6, R209, R16 ;  /* 0x00000010d1067220 */ /* 0x008fe20000410000 */
[C---:B------:R-:W-:Y:S01]  /*7400*/  FADD.FTZ R18, -R104.reuse, R18 ;  /* 0x0000001268127221 */ /* 0x040fe20000010100 */
[C---:B------:R-:W-:Y:S01]  /*7410*/  FADD.FTZ R19, -R104.reuse, R19 ;  /* 0x0000001368137221 */ /* 0x040fe20000010100 */
[----:B------:R-:W-:Y:S01]  /*7420*/  FSETP.GE.FTZ.AND P1, PT, R193, RZ, PT ;  /* 0x000000ffc100720b */ /* 0x000fe20003f36000 */
[C---:B------:R-:W-:Y:S01]  /*7430*/  FADD.FTZ R7, -R104.reuse, R23 ;  /* 0x0000001768077221 */ /* 0x040fe20000010100 */
[----:B------:R-:W-:Y:S01]  /*7440*/  FSETP.GE.FTZ.AND P3, PT, R201, RZ, PT ;  /* 0x000000ffc900720b */ /* 0x000fe20003f76000 */
[----:B------:R-:W-:Y:S01]  /*7450*/  FADD.FTZ R35, -R104, R35 ;  /* 0x0000002368237221 */ /* 0x000fe20000010100 */
[----:B------:R-:W-:Y:S01]  /*7460*/  FSETP.GE.FTZ.AND P2, PT, R198, RZ, PT ;  /* 0x000000ffc600720b */ /* 0x000fe20003f56000 */
[----:B------:R-:W-:Y:S01]  /*7470*/  FADD.FTZ R50, -R104, R50 ;  /* 0x0000003268327221 */ /* 0x000fe20000010100 */
[-C--:B------:R-:W-:Y:S01]  /*7480*/  FSEL R22, R22, R104.reuse, P1 ;  /* 0x0000006816167208 */ /* 0x080fe20000800000 */
[----:B------:R-:W-:Y:S01]  /*7490*/  FADD.FTZ R51, -R104, R51 ;  /* 0x0000003368337221 */ /* 0x000fe20000010100 */
[----:B------:R-:W-:Y:S01]  /*74a0*/  F2FP.BF16.F32.PACK_AB R6, R6, R17 ;  /* 0x000000110606723e */ /* 0x000fe200000010ff */
[----:B-----5:R-:W-:Y:S01]  /*74b0*/  FADD.FTZ R25, -R4, R25 ;  /* 0x0000001904197221 */ /* 0x020fe20000010100 */
[-C--:B------:R-:W-:Y:S01]  /*74c0*/  FSEL R18, R18, R104.reuse, P3 ;  /* 0x0000006812127208 */ /* 0x080fe20001800000 */
[----:B------:R-:W-:Y:S01]  /*74d0*/  FADD.FTZ R24, -R4, R24 ;  /* 0x0000001804187221 */ /* 0x000fe20000010100 */
[----:B------:R-:W-:Y:S01]  /*74e0*/  FSEL R19, R19, R104, P2 ;  /* 0x0000006813137208 */ /* 0x000fe20001000000 */
[----:B------:R2:W-:Y:S01]  /*74f0*/  STS [R221+0x8400], R6 ;  /* 0x00840006dd007388 */ /* 0x0005e20000000800 */
[----:B------:R-:W-:Y:S01]  /*7500*/  FSETP.GE.FTZ.AND P1, PT, R180, RZ, PT ;  /* 0x000000ffb400720b */ /* 0x000fe20003f36000 */
[----:B------:R-:W-:Y:S01]  /*7510*/  FMUL.FTZ R21, R201, R18 ;  /* 0x00000012c9157220 */ /* 0x000fe20000410000 */
[----:B------:R-:W-:Y:S01]  /*7520*/  FSETP.GE.FTZ.AND P2, PT, R190, RZ, PT ;  /* 0x000000ffbe00720b */ /* 0x000fe20003f56000 */
[----:B------:R-:W-:Y:S01]  /*7530*/  STS [R223+0x8000], R100 ;  /* 0x00800064df007388 */ /* 0x000fe20000000800 */
[----:B------:R-:W-:Y:S01]  /*7540*/  FSETP.GE.FTZ.AND P3, PT, R179, RZ, PT ;  /* 0x000000ffb300720b */ /* 0x000fe20003f76000 */
[----:B-1----:R-:W-:Y:S01]  /*7550*/  FADD.FTZ R5, -R104, R34 ;  /* 0x0000002268057221 */ /* 0x002fe20000010100 */
[----:B------:R-:W-:Y:S01]  /*7560*/  FMUL.FTZ R20, R198, R19 ;  /* 0x00000013c6147220 */ /* 0x000fe20000410000 */
[C---:B------:R-:W-:Y:S01]  /*7570*/  FADD.FTZ R17, -R104.reuse, R39 ;  /* 0x0000002768117221 */ /* 0x040fe20000010100 */
[-C--:B------:R-:W-:Y:S01]  /*7580*/  FSEL R7, R7, R104.reuse, P2 ;  /* 0x0000006807077208 */ /* 0x080fe20001000000 */
[C---:B------:R-:W-:Y:S01]  /*7590*/  FADD.FTZ R18, -R104.reuse, R38 ;  /* 0x0000002668127221 */ /* 0x040fe20000010100 */
[-C--:B------:R-:W-:Y:S01]  /*75a0*/  FSEL R5, R5, R104.reuse, P1 ;  /* 0x0000006805057208 */ /* 0x080fe20000800000 */
[----:B------:R-:W-:Y:S01]  /*75b0*/  FADD.FTZ R54, -R104, R54 ;  /* 0x0000003668367221 */ /* 0x000fe20000010100 */
[----:B------:R-:W-:Y:S01]  /*75c0*/  FSETP.GE.FTZ.AND P1, PT, R172, RZ, PT ;  /* 0x000000ffac00720b */ /* 0x000fe20003f36000 */
[----:B------:R-:W-:Y:S01]  /*75d0*/  FMUL.FTZ R19, R190, R7 ;  /* 0x00000007be137220 */ /* 0x000fe20000410000 */
[----:B------:R-:W-:Y:S01]  /*75e0*/  FSEL R35, R35, R104, P3 ;  /* 0x0000006823237208 */ /* 0x000fe20001800000 */
[----:B------:R-:W-:Y:S01]  /*75f0*/  FMUL.FTZ R16, R180, R5 ;  /* 0x00000005b4107220 */ /* 0x000fe20000410000 */
[----:B------:R-:W-:Y:S01]  /*7600*/  F2FP.BF16.F32.PACK_AB R5, R20, R21 ;  /* 0x000000151405723e */ /* 0x000fe200000010ff */
[----:B------:R-:W-:Y:S01]  /*7610*/  FMUL.FTZ R22, R193, R22 ;  /* 0x00000016c1167220 */ /* 0x000fe20000410000 */
[----:B------:R-:W-:Y:S01]  /*7620*/  FSEL R17, R17, R104, P1 ;  /* 0x0000006811117208 */ /* 0x000fe20000800000 */
[----:B------:R-:W-:Y:S01]  /*7630*/  FMUL.FTZ R7, R179, R35 ;  /* 0x00000023b3077220 */ /* 0x000fe20000410000 */
[----:B------:R-:W-:Y:S01]  /*7640*/  FSETP.GE.FTZ.AND P1, PT, R164, RZ, PT ;  /* 0x000000ffa400720b */ /* 0x000fe20003f36000 */
[----:B------:R1:W-:Y:S01]  /*7650*/  STS [R223+0x8400], R5 ;  /* 0x00840005df007388 */ /* 0x0003e20000000800 */
[----:B------:R-:W-:Y:S01]  /*7660*/  FSETP.GE.FTZ.AND P2, PT, R175, RZ, PT ;  /* 0x000000ffaf00720b */ /* 0x000fe20003f56000 */
[C---:B------:R-:W-:Y:S01]  /*7670*/  FADD.FTZ R55, -R104.reuse, R55 ;  /* 0x0000003768377221 */ /* 0x040fe20000010100 */
[----:B------:R-:W-:Y:S01]  /*7680*/  F2FP.BF16.F32.PACK_AB R32, R7, R16 ;  /* 0x000000100720723e */ /* 0x000fe200000010ff */
[----:B------:R-:W-:Y:S01]  /*7690*/  FADD.FTZ R7, -R104, R66 ;  /* 0x0000004268077221 */ /* 0x000fe20000010100 */
[-C--:B------:R-:W-:Y:S01]  /*76a0*/  FSEL R18, R18, R104.reuse, P2 ;  /* 0x0000006812127208 */ /* 0x080fe20001000000 */
[C---:B------:R-:W-:Y:S01]  /*76b0*/  FADD.FTZ R8, -R4.reuse, R8 ;  /* 0x0000000804087221 */ /* 0x040fe20000010100 */
[----:B------:R-:W-:Y:S01]  /*76c0*/  FSETP.GE.FTZ.AND P6, PT, R167, RZ, PT ;  /* 0x000000ffa700720b */ /* 0x000fe20003fd6000 */
[----:B------:R-:W-:Y:S01]  /*76d0*/  FADD.FTZ R9, -R4, R9 ;  /* 0x0000000904097221 */ /* 0x000fe20000010100 */
[----:B------:R-:W-:Y:S01]  /*76e0*/  FSETP.GE.FTZ.AND P5, PT, R166, RZ, PT ;  /* 0x000000ffa600720b */ /* 0x000fe20003fb6000 */
[C---:B------:R-:W-:Y:S01]  /*76f0*/  FADD.FTZ R13, -R4.reuse, R13 ;  /* 0x0000000d040d7221 */ /* 0x040fe20000010100 */
[----:B------:R-:W-:Y:S01]  /*7700*/  FSETP.GE.FTZ.AND P4, PT, R113, RZ, PT ;  /* 0x000000ff7100720b */ /* 0x000fe20003f96000 */
[----:B------:R-:W-:Y:S01]  /*7710*/  FADD.FTZ R12, -R4, R12 ;  /* 0x0000000c040c7221 */ /* 0x000fe20000010100 */
[----:B------:R-:W-:Y:S01]  /*7720*/  FSETP.GE.FTZ.AND P3, PT, R112, RZ, PT ;  /* 0x000000ff7000720b */ /* 0x000fe20003f76000 */
[----:B------:R-:W-:Y:S01]  /*7730*/  FADD.FTZ R29, -R4, R29 ;  /* 0x0000001d041d7221 */ /* 0x000fe20000010100 */
[----:B------:R-:W-:Y:S01]  /*7740*/  FSETP.GE.FTZ.AND P2, PT, R108, RZ, PT ;  /* 0x000000ff6c00720b */ /* 0x000fe20003f56000 */
[----:B------:R-:W-:Y:S01]  /*7750*/  FADD.FTZ R44, -R4, R44 ;  /* 0x0000002c042c7221 */ /* 0x000fe20000010100 */
[----:B------:R-:W-:Y:S01]  /*7760*/  FSEL R50, R50, R104, P6 ;  /* 0x0000006832327208 */ /* 0x000fe20003000000 */
[----:B------:R-:W-:Y:S01]  /*7770*/  FMUL.FTZ R18, R175, R18 ;  /* 0x00000012af127220 */ /* 0x000fe20000410000 */
[-C--:B------:R-:W-:Y:S01]  /*7780*/  FSEL R51, R51, R104.reuse, P5 ;  /* 0x0000006833337208 */ /* 0x080fe20002800000 */
[----:B------:R-:W-:Y:S01]  /*7790*/  FMUL.FTZ R17, R172, R17 ;  /* 0x00000011ac117220 */ /* 0x000fe20000410000 */
[-C--:B------:R-:W-:Y:S01]  /*77a0*/  FSEL R54, R54, R104.reuse, P4 ;  /* 0x0000006836367208 */ /* 0x080fe20002000000 */
[C---:B------:R-:W-:Y:S01]  /*77b0*/  FADD.FTZ R26, -R0.reuse, R26 ;  /* 0x0000001a001a7221 */ /* 0x040fe20000010100 */
[-C--:B------:R-:W-:Y:S01]  /*77c0*/  FSEL R55, R55, R104.reuse, P3 ;  /* 0x0000006837377208 */ /* 0x080fe20001800000 */
[----:B------:R-:W-:Y:S01]  /*77d0*/  FADD.FTZ R30, -R0, R30 ;  /* 0x0000001e001e7221 */ /* 0x000fe20000010100 */
[----:B------:R-:W-:Y:S01]  /*77e0*/  FSEL R7, R7, R104, P2 ;  /* 0x0000006807077208 */ /* 0x000fe20001000000 */
[----:B------:R-:W-:Y:S01]  /*77f0*/  @P1 FADD.FTZ R104, -R104, R67 ;  /* 0x0000004368681221 */ /* 0x000fe20000010100 */
[----:B------:R-:W-:Y:S01]  /*7800*/  FSETP.GE.FTZ.AND P1, PT, R213, RZ, PT ;  /* 0x000000ffd500720b */ /* 0x000fe20003f36000 */
[----:B------:R-:W-:Y:S01]  /*7810*/  FADD.FTZ R42, -R0, R42 ;  /* 0x0000002a002a7221 */ /* 0x000fe20000010100 */
[----:B------:R-:W-:Y:S01]  /*7820*/  FSETP.GE.FTZ.AND P3, PT, R214, RZ, PT ;  /* 0x000000ffd600720b */ /* 0x000fe20003f76000 */
[----:B------:R-:W-:Y:S01]  /*7830*/  FMUL.FTZ R108, R108, R7 ;  /* 0x000000076c6c7220 */ /* 0x000fe20000410000 */
[-C--:B------:R-:W-:Y:S01]  /*7840*/  FSEL R8, R8, R4.reuse, P1 ;  /* 0x0000000408087208 */ /* 0x080fe20000800000 */
[C---:B------:R-:W-:Y:S01]  /*7850*/  FADD.FTZ R7, -R4.reuse, R40 ;  /* 0x0000002804077221 */ /* 0x040fe20000010100 */
[----:B--2---:R-:W-:Y:S01]  /*7860*/  FSEL R6, R9, R4, P3 ;  /* 0x0000000409067208 */ /* 0x004fe20001800000 */
[----:B------:R-:W-:Y:S01]  /*7870*/  FADD.FTZ R9, -R4, R28 ;  /* 0x0000001c04097221 */ /* 0x000fe20000010100 */
[----:B------:R-:W-:Y:S01]  /*7880*/  FSETP.GE.FTZ.AND P1, PT, R211, RZ, PT ;  /* 0x000000ffd300720b */ /* 0x000fe20003f36000 */
[----:B------:R-:W-:Y:S01]  /*7890*/  FMUL.FTZ R8, R213, R8 ;  /* 0x00000008d5087220 */ /* 0x000fe20000410000 */
[----:B------:R-:W-:Y:S01]  /*78a0*/  FSETP.GE.FTZ.AND P2, PT, R212, RZ, PT ;  /* 0x000000ffd400720b */ /* 0x000fe20003f56000 */
[----:B------:R-:W-:Y:S01]  /*78b0*/  FMUL.FTZ R6, R214, R6 ;  /* 0x00000006d6067220 */ /* 0x000fe20000410000 */
[----:B------:R-:W-:Y:S01]  /*78c0*/  FSEL R13, R13, R4, P1 ;  /* 0x000000040d0d7208 */ /* 0x000fe20000800000 */
[C---:B------:R-:W-:Y:S01]  /*78d0*/  FADD.FTZ R27, -R0.reuse, R27 ;  /* 0x0000001b001b7221 */ /* 0x040fe20000010100 */
[----:B------:R-:W-:Y:S01]  /*78e0*/  FSETP.GE.FTZ.AND P1, PT, R199, RZ, PT ;  /* 0x000000ffc700720b */ /* 0x000fe20003f36000 */
[----:B------:R-:W-:Y:S01]  /*78f0*/  FADD.FTZ R31, -R0, R31 ;  /* 0x0000001f001f7221 */ /* 0x000fe20000010100 */
[----:B------:R-:W-:Y:S01]  /*7900*/  FSETP.GE.FTZ.AND P5, PT, R200, RZ, PT ;  /* 0x000000ffc800720b */ /* 0x000fe20003fb6000 */
[----:B------:R-:W-:Y:S01]  /*7910*/  FMUL.FTZ R13, R211, R13 ;  /* 0x0000000dd30d7220 */ /* 0x000fe20000410000 */
[----:B-1----:R-:W-:Y:S01]  /*7920*/  F2FP.BF16.F32.PACK_AB R5, R6, R8 ;  /* 0x000000080605723e */ /* 0x002fe200000010ff */
[----:B------:R-:W-:Y:S01]  /*7930*/  FADD.FTZ R6, -R4, R41 ;  /* 0x0000002904067221 */ /* 0x000fe20000010100 */
[----:B------:R-:W-:Y:S01]  /*7940*/  FSEL R24, R24, R4, P1 ;  /* 0x0000000418187208 */ /* 0x000fe20000800000 */
[----:B------:R-:W-:Y:S01]  /*7950*/  FMUL.FTZ R167, R167, R50 ;  /* 0x00000032a7a77220 */ /* 0x000fe20000410000 */
[----:B------:R-:W-:Y:S01]  /*7960*/  FSEL R12, R12, R4, P2 ;  /* 0x000000040c0c7208 */ /* 0x000fe20001000000 */
[----:B------:R1:W-:Y:S01]  /*7970*/  STS [R221+0xa000], R5 ;  /* 0x00a00005dd007388 */ /* 0x0003e20000000800 */
[----:B------:R-:W-:Y:S01]  /*7980*/  FSETP.GE.FTZ.AND P1, PT, R184, RZ, PT ;  /* 0x000000ffb800720b */ /* 0x000fe20003f36000 */
[----:B------:R-:W-:Y:S01]  /*7990*/  FMUL.FTZ R21, R199, R24 ;  /* 0x00000018c7157220 */ /* 0x000fe20000410000 */
[----:B------:R-:W-:Y:S01]  /*79a0*/  FSEL R8, R25, R4, P5 ;  /* 0x0000000419087208 */ /* 0x000fe20002800000 */
[----:B------:R-:W-:Y:S01]  /*79b0*/  FMUL.FTZ R12, R212, R12 ;  /* 0x0000000cd40c7220 */ /* 0x000fe20000410000 */
[----:B------:R-:W-:Y:S01]  /*79c0*/  FSETP.GE.FTZ.AND P4, PT, R197, RZ, PT ;  /* 0x000000ffc500720b */ /* 0x000fe20003f96000 */
[----:B------:R-:W-:Y:S01]  /*79d0*/  FADD.FTZ R58, -R0, R58 ;  /* 0x0000003a003a7221 */ /* 0x000fe20000010100 */
[----:B------:R-:W-:Y:S01]  /*79e0*/  FSETP.GE.FTZ.AND P2, PT, R185, RZ, PT ;  /* 0x000000ffb900720b */ /* 0x000fe20003f56000 */
[----:B------:R-:W-:Y:S01]  /*79f0*/  FMUL.FTZ R8, R200, R8 ;  /* 0x00000008c8087220 */ /* 0x000fe20000410000 */
[-C--:B------:R-:W-:Y:S01]  /*7a00*/  FSEL R6, R6, R4.reuse, P1 ;  /* 0x0000000406067208 */ /* 0x080fe20000800000 */
[----:B------:R-:W-:Y:S01]  /*7a10*/  FADD.FTZ R43, -R0, R43 ;  /* 0x0000002b002b7221 */ /* 0x000fe20000010100 */
[----:B------:R-:W-:Y:S01]  /*7a20*/  FSETP.GE.FTZ.AND P1, PT, R163, RZ, PT ;  /* 0x000000ffa300720b */ /* 0x000fe20003f36000 */
[----:B------:R-:W-:Y:S01]  /*7a30*/  FMUL.FTZ R166, R166, R51 ;  /* 0x00000033a6a67220 */ /* 0x000fe20000410000 */
[----:B------:R-:W-:Y:S01]  /*7a40*/  FSEL R9, R9, R4, P4 ;  /* 0x0000000409097208 */ /* 0x000fe20002000000 */
[----:B------:R-:W-:Y:S01]  /*7a50*/  FMUL.FTZ R16, R184, R6 ;  /* 0x00000006b8107220 */ /* 0x000fe20000410000 */
[----:B------:R-:W-:Y:S01]  /*7a60*/  FSEL R7, R7, R4, P2 ;  /* 0x0000000407077208 */ /* 0x000fe20001000000 */
[----:B------:R-:W-:Y:S01]  /*7a70*/  FADD.FTZ R6, -R4, R60 ;  /* 0x0000003c04067221 */ /* 0x000fe20000010100 */
[----:B------:R-:W-:Y:S01]  /*7a80*/  FSETP.GE.FTZ.AND P3, PT, R196, RZ, PT ;  /* 0x000000ffc400720b */ /* 0x000fe20003f76000 */
[----:B------:R-:W-:Y:S01]  /*7a90*/  FMUL.FTZ R113, R113, R54 ;  /* 0x0000003671717220 */ /* 0x000fe20000410000 */
[----:B------:R-:W-:Y:S01]  /*7aa0*/  F2FP.BF16.F32.PACK_AB R33, R19, R22 ;  /* 0x000000161321723e */ /* 0x000fe200000010ff */
[----:B------:R-:W-:Y:S01]  /*7ab0*/  FMUL.FTZ R19, R197, R9 ;  /* 0x00000009c5137220 */ /* 0x000fe20000410000 */
[----:B------:R-:W-:Y:S01]  /*7ac0*/  F2FP.BF16.F32.PACK_AB R22, R13, R12 ;  /* 0x0000000c0d16723e */ /* 0x000fe200000010ff */
[----:B------:R-:W-:Y:S01]  /*7ad0*/  FMUL.FTZ R12, R185, R7 ;  /* 0x00000007b90c7220 */ /* 0x000fe20000410000 */
[----:B------:R-:W-:Y:S01]  /*7ae0*/  F2FP.BF16.F32.PACK_AB R21, R8, R21 ;  /* 0x000000150815723e */ /* 0x000fe200000010ff */
[C---:B------:R-:W-:Y:S01]  /*7af0*/  FADD.FTZ R9, -R4.reuse, R45 ;  /* 0x0000002d04097221 */ /* 0x040fe20000010100 */
[----:B------:R-:W-:Y:S01]  /*7b00*/  FSEL R29, R29, R4, P3 ;  /* 0x000000041d1d7208 */ /* 0x000fe20001800000 */
[C---:B------:R-:W-:Y:S01]  /*7b10*/  FADD.FTZ R8, -R4.reuse, R56 ;  /* 0x0000003804087221 */ /* 0x040fe20000010100 */
[----:B------:R-:W-:Y:S01]  /*7b20*/  FADD.FTZ R7, -R4, R57 ;  /* 0x0000003904077221 */ /* 0x000fe20000010100 */
[----:B------:R-:W-:Y:S01]  /*7b30*/  FSETP.GE.FTZ.AND P6, PT, R182, RZ, PT ;  /* 0x000000ffb600720b */ /* 0x000fe20003fd6000 */
[----:B-1----:R-:W-:Y:S01]  /*7b40*/  FADD.FTZ R5, -R0, R59 ;  /* 0x0000003b00057221 */ /* 0x002fe20000010100 */
[----:B------:R-:W-:Y:S01]  /*7b50*/  FSETP.GE.FTZ.AND P5, PT, R183, RZ, PT ;  /* 0x000000ffb700720b */ /* 0x000fe20003fb6000 */
[----:B------:R-:W-:Y:S01]  /*7b60*/  FMUL.FTZ R112, R112, R55 ;  /* 0x0000003770707220 */ /* 0x000fe20000410000 */
[----:B------:R-:W-:Y:S01]  /*7b70*/  FSETP.GE.FTZ.AND P4, PT, R170, RZ, PT ;  /* 0x000000ffaa00720b */ /* 0x000fe20003f96000 */
[----:B------:R-:W-:Y:S01]  /*7b80*/  FMUL.FTZ R104, R164, R104 ;  /* 0x00000068a4687220 */ /* 0x000fe20000410000 */
[----:B------:R-:W-:Y:S01]  /*7b90*/  FSETP.GE.FTZ.AND P3, PT, R111, RZ, PT ;  /* 0x000000ff6f00720b */ /* 0x000fe20003f76000 */
[----:B------:R-:W-:Y:S01]  /*7ba0*/  IMAD.MOV.U32 R52, RZ, RZ, R233 ;  /* 0x000000ffff347224 */ /* 0x000fe200078e00e9 */
[----:B------:R-:W-:Y:S01]  /*7bb0*/  FSETP.GE.FTZ.AND P2, PT, R109, RZ, PT ;  /* 0x000000ff6d00720b */ /* 0x000fe20003f56000 */
[----:B------:R-:W-:Y:S01]  /*7bc0*/  IMAD.MOV.U32 R53, RZ, RZ, R232 ;  /* 0x000000ffff357224 */ /* 0x000fe200078e00e8 */
[-C--:B------:R-:W-:Y:S02]  /*7bd0*/  FSEL R44, R44, R4.reuse, P6 ;  /* 0x000000042c2c7208 */ /* 0x080fe40003000000 */
[-C--:B------:R-:W-:Y:S02]  /*7be0*/  FSEL R9, R9, R4.reuse, P5 ;  /* 0x0000000409097208 */ /* 0x080fe40002800000 */
[----:B------:R-:W-:Y:S01]  /*7bf0*/  FSEL R8, R8, R4, P4 ;  /* 0x0000000408087208 */ /* 0x000fe20002000000 */
[----:B------:R-:W-:Y:S01]  /*7c00*/  FMUL.FTZ R13, R182, R44 ;  /* 0x0000002cb60d7220 */ /* 0x000fe20000410000 */
[-C--:B------:R-:W-:Y:S01]  /*7c10*/  FSEL R7, R7, R4.reuse, P3 ;  /* 0x0000000407077208 */ /* 0x080fe20001800000 */
[----:B------:R-:W-:Y:S01]  /*7c20*/  FMUL.FTZ R9, R183, R9 ;  /* 0x00000009b7097220 */ /* 0x000fe20000410000 */
[----:B------:R-:W-:Y:S01]  /*7c30*/  FSEL R6, R6, R4, P2 ;  /* 0x0000000406067208 */ /* 0x000fe20001000000 */
[----:B------:R-:W-:Y:S01]  /*7c40*/  @P1 FADD.FTZ R4, -R4, R61 ;  /* 0x0000003d04041221 */ /* 0x000fe20000010100 */
[----:B------:R-:W-:Y:S01]  /*7c50*/  F2FP.BF16.F32.PACK_AB R23, R17, R18 ;  /* 0x000000121117723e */ /* 0x000fe200000010ff */
        /* <DEDUP_REMOVED lines=9> */
[----:B------:R-:W-:Y:S01]  /*7cf0*/  FADD.FTZ R6, -R0, R14 ;  /* 0x0000000e00067221 */ /* 0x000fe20000010100 */
[----:B------:R-:W-:Y:S01]  /*7d00*/  FSETP.GE.FTZ.AND P2, PT, R216, RZ, PT ;  /* 0x000000ffd800720b */ /* 0x000fe20003f56000 */
[----:B------:R-:W-:Y:S01]  /*7d10*/  FADD.FTZ R7, -R0, R11 ;  /* 0x0000000b00077221 */ /* 0x000fe20000010100 */
[----:B------:R-:W-:Y:S01]  /*7d20*/  FSETP.GE.FTZ.AND P4, PT, R218, RZ, PT ;  /* 0x000000ffda00720b */ /* 0x000fe20003f96000 */
[----:B------:R-:W-:Y:S01]  /*7d30*/  FMUL.FTZ R17, R196, R29 ;  /* 0x0000001dc4117220 */ /* 0x000fe20000410000 */
[----:B------:R-:W-:Y:S02]  /*7d40*/  FSETP.GE.FTZ.AND P3, PT, R217, RZ, PT ;  /* 0x000000ffd900720b */ /* 0x000fe40003f76000 */
[----:B------:R-:W-:Y:S02]  /*7d50*/  FSETP.GE.FTZ.AND P1, PT, R215, RZ, PT ;  /* 0x000000ffd700720b */ /* 0x000fe40003f36000 */
[-C--:B------:R-:W-:Y:S02]  /*7d60*/  FSEL R6, R6, R0.reuse, P2 ;  /* 0x0000000006067208 */ /* 0x080fe40001000000 */
[----:B------:R-:W-:Y:S02]  /*7d70*/  FSETP.GE.FTZ.AND P2, PT, R208, RZ, PT ;  /* 0x000000ffd000720b */ /* 0x000fe40003f56000 */
[----:B------:R-:W-:Y:S01]  /*7d80*/  FSEL R8, R8, R0, P4 ;  /* 0x0000000008087208 */ /* 0x000fe20002000000 */
[----:B------:R-:W-:Y:S01]  /*7d90*/  FMUL.FTZ R6, R216, R6 ;  /* 0x00000006d8067220 */ /* 0x000fe20000410000 */
[-C--:B------:R-:W-:Y:S02]  /*7da0*/  FSEL R7, R7, R0.reuse, P3 ;  /* 0x0000000007077208 */ /* 0x080fe40001800000 */
[----:B------:R-:W-:Y:S01]  /*7db0*/  FSEL R4, R4, R0, P1 ;  /* 0x0000000004047208 */ /* 0x000fe20000800000 */
[----:B------:R-:W-:Y:S01]  /*7dc0*/  FMUL.FTZ R8, R218, R8 ;  /* 0x00000008da087220 */ /* 0x000fe20000410000 */
[----:B------:R-:W-:Y:S01]  /*7dd0*/  FSEL R26, R26, R0, P2 ;  /* 0x000000001a1a7208 */ /* 0x000fe20001000000 */
[----:B------:R-:W-:Y:S01]  /*7de0*/  FMUL.FTZ R7, R217, R7 ;  /* 0x00000007d9077220 */ /* 0x000fe20000410000 */
[----:B------:R-:W-:Y:S01]  /*7df0*/  FSETP.GE.FTZ.AND P2, PT, R206, RZ, PT ;  /* 0x000000ffce00720b */ /* 0x000fe20003f56000 */
[----:B------:R-:W-:Y:S01]  /*7e00*/  FMUL.FTZ R4, R215, R4 ;  /* 0x00000004d7047220 */ /* 0x000fe20000410000 */
[----:B------:R-:W-:Y:S01]  /*7e10*/  F2FP.BF16.F32.PACK_AB R13, R9, R13 ;  /* 0x0000000d090d723e */ /* 0x000fe200000010ff */
[----:B------:R-:W-:Y:S01]  /*7e20*/  FMUL.FTZ R26, R208, R26 ;  /* 0x0000001ad01a7220 */ /* 0x000fe20000410000 */
[----:B------:R-:W-:Y:S02]  /*7e30*/  FSEL R30, R30, R0, P2 ;  /* 0x000000001e1e7208 */ /* 0x000fe40001000000 */
[----:B------:R-:W-:Y:S02]  /*7e40*/  FSETP.GE.FTZ.AND P2, PT, R195, RZ, PT ;  /* 0x000000ffc300720b */ /* 0x000fe40003f56000 */
[----:B------:R-:W-:Y:S01]  /*7e50*/  F2FP.BF16.F32.PACK_AB R10, R7, R8 ;  /* 0x00000008070a723e */ /* 0x000fe200000010ff */
[----:B------:R-:W-:Y:S01]  /*7e60*/  FMUL.FTZ R30, R206, R30 ;  /* 0x0000001ece1e7220 */ /* 0x000fe20000410000 */
[----:B------:R-:W-:Y:S01]  /*7e70*/  FSETP.GE.FTZ.AND P1, PT, R207, RZ, PT ;  /* 0x000000ffcf00720b */ /* 0x000fe20003f36000 */
[----:B------:R-:W-:Y:S01]  /*7e80*/  FADD.FTZ R7, -R0, R47 ;  /* 0x0000002f00077221 */ /* 0x000fe20000010100 */
[----:B------:R-:W-:Y:S01]  /*7e90*/  F2FP.BF16.F32.PACK_AB R9, R4, R6 ;  /* 0x000000060409723e */ /* 0x000fe200000010ff */
[----:B------:R-:W-:Y:S01]  /*7ea0*/  STS [R221+0xa400], R10 ;  /* 0x00a4000add007388 */ /* 0x000fe20000000800 */
[-C--:B------:R-:W-:Y:S01]  /*7eb0*/  FSEL R42, R42, R0.reuse, P2 ;  /* 0x000000002a2a7208 */ /* 0x080fe20001000000 */
[----:B------:R-:W-:Y:S01]  /*7ec0*/  FADD.FTZ R6, -R0, R46 ;  /* 0x0000002e00067221 */ /* 0x000fe20000010100 */
[----:B------:R-:W-:Y:S01]  /*7ed0*/  FSETP.GE.FTZ.AND P2, PT, R192, RZ, PT ;  /* 0x000000ffc000720b */ /* 0x000fe20003f56000 */
[----:B------:R-:W-:Y:S01]  /*7ee0*/  STS [R223+0xa000], R22 ;  /* 0x00a00016df007388 */ /* 0x000fe20000000800 */
[----:B------:R-:W-:Y:S01]  /*7ef0*/  FSEL R27, R27, R0, P1 ;  /* 0x000000001b1b7208 */ /* 0x000fe20000800000 */
[----:B------:R-:W-:Y:S01]  /*7f00*/  FMUL.FTZ R42, R195, R42 ;  /* 0x0000002ac32a7220 */ /* 0x000fe20000410000 */
[----:B------:R-:W-:Y:S01]  /*7f10*/  FSETP.GE.FTZ.AND P1, PT, R205, RZ, PT ;  /* 0x000000ffcd00720b */ /* 0x000fe20003f36000 */
[----:B------:R-:W-:Y:S01]  /*7f20*/  STS [R223+0xa400], R9 ;  /* 0x00a40009df007388 */ /* 0x000fe20000000800 */
[-C--:B------:R-:W-:Y:S01]  /*7f30*/  FSEL R6, R6, R0.reuse, P2 ;  /* 0x0000000006067208 */ /* 0x080fe20001000000 */
[----:B------:R-:W-:Y:S01]  /*7f40*/  FMUL.FTZ R8, R207, R27 ;  /* 0x0000001bcf087220 */ /* 0x000fe20000410000 */
[----:B------:R-:W-:Y:S01]  /*7f50*/  FSEL R31, R31, R0, P1 ;  /* 0x000000001f1f7208 */ /* 0x000fe20000800000 */
[----:B------:R-:W-:Y:S01]  /*7f60*/  STS [R227+0x8000], R186 ;  /* 0x008000bae3007388 */ /* 0x000fe20000000800 */
[----:B------:R-:W-:Y:S01]  /*7f70*/  FSETP.GE.FTZ.AND P4, PT, R181, RZ, PT ;  /* 0x000000ffb500720b */ /* 0x000fe20003f96000 */
[----:B------:R-:W-:Y:S01]  /*7f80*/  FMUL.FTZ R20, R192, R6 ;  /* 0x00000006c0147220 */ /* 0x000fe20000410000 */
[----:B------:R-:W-:Y:S01]  /*7f90*/  F2FP.BF16.F32.PACK_AB R8, R8, R26 ;  /* 0x0000001a0808723e */ /* 0x000fe200000010ff */
[----:B------:R-:W-:Y:S01]  /*7fa0*/  STS [R227+0x8400], R33 ;  /* 0x00840021e3007388 */ /* 0x000fe20000000800 */
[----:B------:R-:W-:Y:S01]  /*7fb0*/  FSEL R6, R58, R0, P4 ;  /* 0x000000003a067208 */ /* 0x000fe20002000000 */
[----:B------:R-:W-:Y:S01]  /*7fc0*/  FMUL.FTZ R31, R205, R31 ;  /* 0x0000001fcd1f7220 */ /* 0x000fe20000410000 */
[----:B------:R-:W-:Y:S01]  /*7fd0*/  F2FP.BF16.F32.PACK_AB R17, R17, R19 ;  /* 0x000000131111723e */ /* 0x000fe200000010ff */
[----:B------:R-:W-:Y:S01]  /*7fe0*/  STS [R226+0x8000], R36 ;  /* 0x00800024e2007388 */ /* 0x000fe20000000800 */
[----:B------:R-:W-:Y:S01]  /*7ff0*/  F2FP.BF16.F32.PACK_AB R166, R166, R167 ;  /* 0x000000a7a6a6723e */ /* 0x000fe200000010ff */
[----:B------:R-:W-:Y:S01]  /*8000*/  FMUL.FTZ R15, R181, R6 ;  /* 0x00000006b50f7220 */ /* 0x000fe20000410000 */
[----:B------:R-:W-:Y:S01]  /*8010*/  F2FP.BF16.F32.PACK_AB R6, R31, R30 ;  /* 0x0000001e1f06723e */ /* 0x000fe200000010ff */
[----:B------:R-:W-:Y:S01]  /*8020*/  STS [R226+0x8400], R32 ;  /* 0x00840020e2007388 */ /* 0x000fe20000000800 */
[----:B------:R-:W-:Y:S01]  /*8030*/  FSETP.GE.FTZ.AND P1, PT, R194, RZ, PT ;  /* 0x000000ffc200720b */ /* 0x000fe20003f36000 */
[----:B------:R-:W-:Y:S01]  /*8040*/  FADD.FTZ R4, -R0, R62 ;  /* 0x0000003e00047221 */ /* 0x000fe20000010100 */
[----:B------:R-:W-:Y:S01]  /*8050*/  FSETP.GE.FTZ.AND P5, PT, R191, RZ, PT ;  /* 0x000000ffbf00720b */ /* 0x000fe20003fb6000 */
[----:B------:R-:W-:Y:S01]  /*8060*/  STS [R227+0xa000], R21 ;  /* 0x00a00015e3007388 */ /* 0x000fe20000000800 */
[-C--:B------:R-:W-:Y:S02]  /*8070*/  FSEL R43, R43, R0.reuse, P1 ;  /* 0x000000002b2b7208 */ /* 0x080fe40000800000 */
[----:B------:R-:W-:Y:S01]  /*8080*/  FSETP.GE.FTZ.AND P3, PT, R176, RZ, PT ;  /* 0x000000ffb000720b */ /* 0x000fe20003f76000 */
[----:B------:R-:W-:Y:S01]  /*8090*/  STS [R227+0xa400], R8 ;  /* 0x00a40008e3007388 */ /* 0x000fe20000000800 */
[-C--:B------:R-:W-:Y:S01]  /*80a0*/  FSEL R7, R7, R0.reuse, P5 ;  /* 0x0000000007077208 */ /* 0x080fe20002800000 */
[----:B------:R-:W-:Y:S01]  /*80b0*/  FMUL.FTZ R43, R194, R43 ;  /* 0x0000002bc22b7220 */ /* 0x000fe20000410000 */
[-C--:B------:R-:W-:Y:S01]  /*80c0*/  FSEL R5, R5, R0.reuse, P3 ;  /* 0x0000000005057208 */ /* 0x080fe20001800000 */
[----:B------:R-:W-:Y:S01]  /*80d0*/  STS [R226+0xa000], R17 ;  /* 0x00a00011e2007388 */ /* 0x000fe20000000800 */
[----:B------:R-:W-:Y:S01]  /*80e0*/  FSETP.GE.FTZ.AND P2, PT, R171, RZ, PT ;  /* 0x000000ffab00720b */ /* 0x000fe20003f56000 */
[----:B------:R-:W-:Y:S01]  /*80f0*/  FMUL.FTZ R19, R191, R7 ;  /* 0x00000007bf137220 */ /* 0x000fe20000410000 */
[----:B------:R-:W-:Y:S01]  /*8100*/  FSETP.GE.FTZ.AND P1, PT, R162, RZ, PT ;  /* 0x000000ffa200720b */ /* 0x000fe20003f36000 */
        /* <DEDUP_REMOVED lines=9> */
[----:B------:R-:W-:Y:S02]  /*81a0*/  F2FP.BF16.F32.PACK_AB R64, R105, R64 ;  /* 0x000000406940723e */ /* 0x000fe400000010ff */
[----:B------:R-:W-:Y:S01]  /*81b0*/  F2FP.BF16.F32.PACK_AB R104, R104, R108 ;  /* 0x0000006c6868723e */ /* 0x000fe200000010ff */
[----:B------:R-:W-:Y:S01]  /*81c0*/  STS [R222+0x8000], R168 ;  /* 0x008000a8de007388 */ /* 0x000fe20000000800 */
[----:B------:R-:W-:Y:S01]  /*81d0*/  @P1 FADD.FTZ R0, -R0, R63 ;  /* 0x0000003f00001221 */ /* 0x000fe20000010100 */
[----:B------:R-:W-:Y:S02]  /*81e0*/  LEA R59, R246, UR4, 0x1 ;  /* 0x00000004f63b7c11 */ /* 0x000fe4000f8e08ff */
[----:B------:R-:W-:Y:S01]  /*81f0*/  STS [R222+0x8400], R166 ;  /* 0x008400a6de007388 */ /* 0x000fe20000000800 */
[----:B------:R-:W-:Y:S01]  /*8200*/  FMUL.FTZ R7, R162, R0 ;  /* 0x00000000a2077220 */ /* 0x000fe20000410000 */
[----:B------:R-:W-:Y:S02]  /*8210*/  F2FP.BF16.F32.PACK_AB R0, R14, R15 ;  /* 0x0000000f0e00723e */ /* 0x000fe400000010ff */
[----:B------:R-:W-:Y:S02]  /*8220*/  STS [R220+0xa000], R16 ;  /* 0x00a00010dc007388 */ /* 0x000fe40000000800 */
[----:B------:R-:W-:Y:S02]  /*8230*/  F2FP.BF16.F32.PACK_AB R7, R7, R11 ;  /* 0x0000000b0707723e */ /* 0x000fe400000010ff */
[----:B------:R-:W-:Y:S04]  /*8240*/  STS [R220+0xa400], R5 ;  /* 0x00a40005dc007388 */ /* 0x000fe80000000800 */
[----:B------:R-:W-:Y:S04]  /*8250*/  STS [R222+0xa000], R13 ;  /* 0x00a0000dde007388 */ /* 0x000fe80000000800 */
[----:B------:R-:W-:Y:S04]  /*8260*/  STS [R222+0xa400], R4 ;  /* 0x00a40004de007388 */ /* 0x000fe80000000800 */
[----:B------:R-:W-:Y:S04]  /*8270*/  STS [R225+0x8000], R114 ;  /* 0x00800072e1007388 */ /* 0x000fe80000000800 */
        /* <DEDUP_REMOVED lines=93> */
.L_x_172:
[----:B------:R-:W-:Y:S01]  /*8850*/  LDSM.16.M88.4 R16, [R150] ;  /* 0x000000009610783b */ /* 0x000fe20000000200 */
[----:B------:R-:W-:Y:S01]  /*8860*/  IMAD.U32 R58, RZ, RZ, UR31 ;  /* 0x0000001fff3a7e24 */ /* 0x000fe2000f8e00ff */
[----:B------:R-:W-:Y:S01]  /*8870*/  ULOP3.LUT UR5, UR10, 0x1, URZ, 0xc0, !UPT ;  /* 0x000000010a057892 */ /* 0x000fe2000f8ec03f */
[----:B------:R-:W-:Y:S01]  /*8880*/  IMAD.U32 R57, RZ, RZ, UR30 ;  /* 0x0000001eff397e24 */ /* 0x000fe2000f8e00ff */
[----:B------:R-:W2:Y:S01]  /*8890*/  LDSM.16.MT88.4 R20, [R0+0x6000] ;  /* 0x006000000014783b */ /* 0x000ea20000004200 */
[----:B------:R-:W-:Y:S01]  /*88a0*/  IMAD.U32 R56, RZ, RZ, UR29 ;  /* 0x0000001dff387e24 */ /* 0x000fe2000f8e00ff */
[----:B------:R-:W-:Y:S01]  /*88b0*/  UISETP.NE.U32.AND UP0, UPT, UR5, 0x1, UPT ;  /* 0x000000010500788c */ /* 0x000fe2000bf05070 */
[----:B------:R-:W-:Y:S01]  /*88c0*/  IMAD.U32 R55, RZ, RZ, UR28 ;  /* 0x0000001cff377e24 */ /* 0x000fe2000f8e00ff */
[----:B------:R-:W1:Y:S01]  /*88d0*/  LDSM.16.M88.4 R12, [R150+0x2000] ;  /* 0x00200000960c783b */ /* 0x000e620000000200 */
[----:B------:R-:W-:Y:S01]  /*88e0*/  IMAD.U32 R54, RZ, RZ, UR27 ;  /* 0x0000001bff367e24 */ /* 0x000fe2000f8e00ff */
[----:B------:R-:W-:Y:S02]  /*88f0*/  UISETP.GT.AND UP2, UPT, UR10, UR40, UPT ;  /* 0x000000280a00728c */ /* 0x000fe4000bf44270 */
[----:B------:R-:W-:Y:S01]  /*8900*/  LDSM.16.M88.4 R24, [R157] ;  /* 0x000000009d18783b */ /* 0x000fe20000000200 */
[----:B------:R-:W-:Y:S02]  /*8910*/  @UP3 UIADD3 UR6, UP1, UR16, -0x200, URZ ;  /* 0xfffffe0010063890 */ /* 0x000fe4000ff3e03f */
[----:B------:R-:W-:Y:S01]  /*8920*/  UIADD3 UR10, UR10, -0x1, URZ ;  /* 0xffffffff0a0a7890 */ /* 0x000fe2000fffe03f */
[----:B------:R-:W3:Y:S01]  /*8930*/  LDSM.16.MT88.4 R28, [R0+0x6400] ;  /* 0x00640000001c783b */ /* 0x000ee20000004200 */
[----:B------:R-:W-:Y:S03]  /*8940*/  @UP3 UIADD3.X UR5, UR17, -0x1, URZ, UP1, !UPT ;  /* 0xffffffff11053890 */ /* 0x000fe60008ffe43f */
        /* <DEDUP_REMOVED lines=46> */
[----:B------:R-:W-:Y:S01]  /*8c30*/  IMAD.U32 R42, RZ, RZ, UR35 ;  /* 0x00000023ff2a7e24 */ /* 0x000fe2000f8e00ff */
[----:B------:R-:W-:Y:S03]  /*8c40*/  MOV R38, UR33 ;  /* 0x0000002100267c02 */ /* 0x000fe60008000f00 */
[----:B------:R-:W-:Y:S01]  /*8c50*/  IMAD.U32 R36, RZ, RZ, UR32 ;  /* 0x00000020ff247e24 */ /* 0x000fe2000f8e00ff */
[C---:B---3--:R-:W-:Y:S06]  /*8c60*/  HMMA.16816.F32.BF16 R8, R44.reuse, R48, R8 ;  /* 0x000000302c08723c */ /* 0x048fec0000041808 */
[-C--:B------:R-:W-:Y:S01]  /*8c70*/  HMMA.16816.F32.BF16 R12, R44, R50.reuse, R12 ;  /* 0x000000322c0c723c */ /* 0x080fe2000004180c */
[----:B------:R-:W-:Y:S05]  /*8c80*/  IMAD.U32 R48, RZ, RZ, UR38 ;  /* 0x00000026ff307e24 */ /* 0x000fea000f8e00ff */
[----:B------:R-:W-:Y:S01]  /*8c90*/  HMMA.16816.F32.BF16 R16, R20, R50, R16 ;  /* 0x000000321410723c */ /* 0x000fe20000041810 */
[----:B------:R-:W-:Y:S04]  /*8ca0*/  IMAD.U32 R46, RZ, RZ, UR37 ;  /* 0x00000025ff2e7e24 */ /* 0x000fe8000f8e00ff */
[----:B------:R-:W-:Y:S01]  /*8cb0*/  IMAD.U32 R44, RZ, RZ, UR36 ;  /* 0x00000024ff2c7e24 */ /* 0x000fe2000f8e00ff */
[-C--:B------:R-:W-:Y:S01]  /*8cc0*/  HMMA.16816.F32.BF16 R4, R24, R28.reuse, R4 ;  /* 0x0000001c1804723c */ /* 0x080fe20000041804 */
[----:B------:R-:W-:Y:S04]  /*8cd0*/  IMAD.U32 R20, RZ, RZ, UR25 ;  /* 0x00000019ff147e24 */ /* 0x000fe8000f8e00ff */
[----:B------:R-:W-:Y:S01]  /*8ce0*/  @P0 VIADD R21, R235, 0xffffff80 ;  /* 0xffffff80eb150836 */ /* 0x000fe20000000000 */
[C---:B-1----:R-:W-:Y:S01]  /*8cf0*/  HMMA.16816.F32.BF16 R8, R32.reuse, R28, R8 ;  /* 0x0000001c2008723c */ /* 0x042fe20000041808 */
[----:B------:R-:W-:Y:S04]  /*8d00*/  IMAD.U32 R50, RZ, RZ, UR39 ;  /* 0x00000027ff327e24 */ /* 0x000fe8000f8e00ff */
[----:B------:R-:W-:Y:S01]  /*8d10*/  LEA R233, P1, R20, R52, 0x2 ;  /* 0x0000003414e97211 */ /* 0x000fe200078210ff */
[-C--:B------:R-:W-:Y:S01]  /*8d20*/  HMMA.16816.F32.BF16 R12, R32, R30.reuse, R12 ;  /* 0x0000001e200c723c */ /* 0x080fe2000004180c */
[----:B------:R-:W-:Y:S01]  /*8d30*/  IMAD.U32 R22, RZ, RZ, UR38 ;  /* 0x00000026ff167e24 */ /* 0x000fe2000f8e00ff */
[----:B------:R-:W-:Y:S03]  /*8d40*/  MOV R52, UR24 ;  /* 0x0000001800347c02 */ /* 0x000fe60008000f00 */
[----:B------:R-:W-:Y:S01]  /*8d50*/  @P0 IMAD.WIDE R20, R21, R250, UR16 ;  /* 0x0000001015140e25 */ /* 0x000fe2000f8e02fa */
[----:B------:R-:W-:Y:S01]  /*8d60*/  HMMA.16816.F32.BF16 R16, R24, R30, R16 ;  /* 0x0000001e1810723c */ /* 0x000fe20000041810 */
[----:B------:R-:W-:Y:S01]  /*8d70*/  @UP3 UMOV UR16, UR6 ;  /* 0x0000000600103c82 */ /* 0x000fe20008000000 */
[----:B------:R-:W-:Y:S01]  /*8d80*/  MOV R33, UR24 ;  /* 0x0000001800217c02 */ /* 0x000fe20008000f00 */
[----:B------:R-:W-:Y:S01]  /*8d90*/  @UP3 UMOV UR17, UR5 ;  /* 0x0000000500113c82 */ /* 0x000fe20008000000 */
[----:B------:R-:W5:Y:S01]  /*8da0*/  @P0 LDG.E R240, desc[UR14][R20.64] ;  /* 0x0000000e14f00981 */ /* 0x000f62000c1e1900 */
[----:B------:R-:W-:Y:S01]  /*8db0*/  LEA.HI.X.SX32 R232, R0, R53, 0x2, P1 ;  /* 0x0000003500e87211 */ /* 0x000fe200008f16ff */
[----:B------:R-:W-:Y:S01]  /*8dc0*/  IMAD.U32 R0, RZ, RZ, UR39 ;  /* 0x00000027ff007e24 */ /* 0x000fe2000f8e00ff */
[----:B------:R-:W-:Y:S01]  /*8dd0*/  MOV R30, UR29 ;  /* 0x0000001d001e7c02 */ /* 0x000fe20008000f00 */
        /* <DEDUP_REMOVED lines=131> */
[----:B------:R-:W-:-:S05]  /*9610*/  UISETP.NE.AND UP0, UPT, UR43, -0x1, UPT ;  /* 0xffffffff2b00788c */ /* 0x000fca000bf05270 */
[----:B------:R-:W-:Y:S01]  /*9620*/  ULDC UR5, c[0x0][0x390] ;  /* 0x0000e40000057ab9 */ /* 0x000fe20000000800 */
[----:B------:R-:W-:Y:S01]  /*9630*/  ULDC UR6, c[0x0][0x38c] ;  /* 0x0000e30000067ab9 */ /* 0x000fe20000000800 */
        /* <DEDUP_REMOVED lines=37> */
[----:B------:R-:W-:Y:S01]  /*9890*/  STS [R248], R17 ;  /* 0x00000011f8007388 */ /* 0x000fe20000000800 */
[----:B------:R-:W-:Y:S01]  /*98a0*/  F2FP.BF16.F32.PACK_AB R14, R14, R90 ;  /* 0x0000005a0e0e723e */ /* 0x000fe200000010ff */
[----:B------:R-:W-:Y:S01]  /*98b0*/  @UP0 UIADD3 UR5, UR41, UR43, URZ ;  /* 0x0000002b29050290 */ /* 0x000fe2000fffe03f */
[----:B------:R-:W-:Y:S01]  /*98c0*/  F2FP.BF16.F32.PACK_AB R11, R11, R92 ;  /* 0x0000005c0b0b723e */ /* 0x000fe200000010ff */
[----:B------:R-:W-:Y:S01]  /*98d0*/  STS [R248+0x200], R16 ;  /* 0x00020010f8007388 */ /* 0x000fe20000000800 */
[----:B------:R-:W-:Y:S01]  /*98e0*/  F2FP.BF16.F32.PACK_AB R10, R10, R94 ;  /* 0x0000005e0a0a723e */ /* 0x000fe200000010ff */
[----:B------:R-:W-:Y:S01]  /*98f0*/  @UP0 ULDC.64 UR6, c[0x0][0x450] ;  /* 0x0001140000060ab9 */ /* 0x000fe20000000a00 */
[----:B------:R-:W-:Y:S01]  /*9900*/  F2FP.BF16.F32.PACK_AB R9, R9, R68 ;  /* 0x000000440909723e */ /* 0x000fe200000010ff */
[----:B------:R-:W-:Y:S01]  /*9910*/  STS [R249], R13 ;  /* 0x0000000df9007388 */ /* 0x000fe20000000800 */
[----:B------:R-:W-:Y:S01]  /*9920*/  F2FP.BF16.F32.PACK_AB R8, R8, R70 ;  /* 0x000000460808723e */ /* 0x000fe200000010ff */
[----:B------:R-:W-:Y:S01]  /*9930*/  @UP0 UIMAD.WIDE.U32 UR8, UR5, UR6, URZ ;  /* 0x00000006050802a5 */ /* 0x000fe2000f8e003f */
[----:B------:R-:W-:Y:S01]  /*9940*/  F2FP.BF16.F32.PACK_AB R5, R5, R80 ;  /* 0x000000500505723e */ /* 0x000fe200000010ff */
[----:B------:R-:W-:Y:S01]  /*9950*/  STS [R249+0x200], R12 ;  /* 0x0002000cf9007388 */ /* 0x000fe20000000800 */
        /* <DEDUP_REMOVED lines=10> */
[----:B------:R-:W-:Y:S01]  /*9a00*/  PLOP3.LUT P0, PT, PT, PT, UP0, 0x80, 0x0 ;  /* 0x000000000000781c */ /* 0x000fe20003f0f008 */
        /* <DEDUP_REMOVED lines=25> */
.L_x_174:
[----:B------:R-:W-:Y:S01]  /*9ba0*/  @UP0 UIADD3 UR13, UR41, UR43, URZ ;  /* 0x0000002b290d0290 */ /* 0x000fe2000fffe03f */
[----:B------:R-:W-:Y:S01]  /*9bb0*/  @UP0 ULDC.64 UR8, c[0x0][0x458] ;  /* 0x0001160000080ab9 */ /* 0x000fe20000000a00 */
[----:B------:R-:W-:Y:S02]  /*9bc0*/  USHF.L.U32 UR5, UR20, 0x7, URZ ;  /* 0x0000000714057899 */ /* 0x000fe4000800063f */
[----:B------:R-:W-:Y:S02]  /*9bd0*/  @UP0 UIMAD.WIDE.U32 UR10, UR13, UR8, URZ ;  /* 0x000000080d0a02a5 */ /* 0x000fe4000f8e003f */
[----:B------:R-:W-:-:S04]  /*9be0*/  @UP0 UIMAD UR13, UR13, UR9, URZ ;  /* 0x000000090d0d02a4 */ /* 0x000fc8000f8e023f */
[----:B------:R-:W-:-:S03]  /*9bf0*/  @UP0 UIADD3 UR18, UR11, UR13, URZ ;  /* 0x0000000d0b120290 */ /* 0x000fc6000fffe03f */
[----:B------:R-:W-:Y:S01]  /*9c00*/  @UP0 UMOV UR11, UR10 ;  /* 0x0000000a000b0c82 */ /* 0x000fe20008000000 */
[----:B------:R-:W-:Y:S08]  /*9c10*/  @P0 BRA `(.L_x_175) ;  /* 0x0000000000340947 */ /* 0x000ff00003800000 */
        /* <DEDUP_REMOVED lines=11> */
[----:B------:R-:W-:-:S03]  /*9cd0*/  UIADD3 UR18, UR11, UR13, URZ ;  /* 0x0000000d0b127290 */ /* 0x000fc6000fffe03f */
[----:B------:R-:W-:-:S09]  /*9ce0*/  UMOV UR11, UR10 ;  /* 0x0000000a000b7c82 */ /* 0x000fd20008000000 */
.L_x_175:
[----:B------:R-:W-:Y:S01]  /*9cf0*/  BAR.SYNC.DEFER_BLOCKING 0x0 ;  /* 0x0000000000007b1d */ /* 0x000fe20000010000 */
[----:B------:R-:W-:Y:S01]  /*9d00*/  USHF.R.S32.HI UR10, URZ, 0x1f, UR5 ;  /* 0x0000001f3f0a7899 */ /* 0x000fe20008011405 */
[----:B-12---:R-:W-:Y:S01]  /*9d10*/  SHF.R.S32.HI R0, RZ, 0x1f, R9 ;  /* 0x0000001fff007819 */ /* 0x006fe20000011409 */
[----:B------:R-:W-:Y:S01]  /*9d20*/  IMAD.U32 R3, RZ, RZ, UR6 ;  /* 0x00000006ff037e24 */ /* 0x000fe2000f8e00ff */
[--C-:B------:R-:W-:Y:S01]  /*9d30*/  SHF.R.S32.HI R5, RZ, 0x1f, R236.reuse ;  /* 0x0000001fff057819 */ /* 0x100fe200000114ec */
[----:B------:R-:W-:Y:S01]  /*9d40*/  UIMAD UR13, UR10, UR6, URZ ;  /* 0x000000060a0d72a4 */ /* 0x000fe2000f8e023f */
[----:B------:R-:W-:Y:S01]  /*9d50*/  LEA.HI R0, R0, R9, RZ, 0x2 ;  /* 0x0000000900007211 */ /* 0x000fe200078f10ff */
[----:B------:R-:W-:Y:S01]  /*9d60*/  IMAD.MOV.U32 R4, RZ, RZ, R236 ;  /* 0x000000ffff047224 */ /* 0x000fe200078e00ec */
        /* <DEDUP_REMOVED lines=14> */
[----:B------:R1:W2:Y:S01]  /*9e50*/  LDS.128 R20, [R59+0x7000] ;  /* 0x007000003b147984 */ /* 0x0002a20000000c00 */
[----:B------:R-:W-:Y:S01]  /*9e60*/  ISETP.GE.OR P2, PT, R0, UR12, P2 ;  /* 0x0000000c00007c0c */ /* 0x000fe20009746670 */
[----:B------:R-:W-:Y:S01]  /*9e70*/  UIMAD UR17, UR57, UR17, UR13 ;  /* 0x00000011391172a4 */ /* 0x000fe2000f8e020d */
[----:B------:R-:W-:Y:S01]  /*9e80*/  IADD3.X R7, R7, UR21, R3, P0, !PT ;  /* 0x0000001507077c10 */ /* 0x000fe200087fe403 */
[----:B------:R1:W3:Y:S01]  /*9e90*/  LDS.128 R24, [R59+0x9000] ;  /* 0x009000003b187984 */ /* 0x0002e20000000c00 */
[----:B------:R-:W-:Y:S01]  /*9ea0*/  IMAD.U32 R3, RZ, RZ, UR16 ;  /* 0x00000010ff037e24 */ /* 0x000fe2000f8e00ff */
[----:B------:R-:W-:-:S03]  /*9eb0*/  SHF.R.S32.HI R28, RZ, 0x1f, R0 ;  /* 0x0000001fff1c7819 */ /* 0x000fc60000011400 */
[----:B------:R-:W-:-:S04]  /*9ec0*/  IMAD.WIDE.U32 R6, R3, UR57, R6 ;  /* 0x0000003903067c25 */ /* 0x000fc8000f8e0006 */
[----:B------:R-:W-:Y:S01]  /*9ed0*/  VIADD R12, R7, UR17 ;  /* 0x00000011070c7c36 */ /* 0x000fe20008000000 */
[----:B------:R-:W-:Y:S06]  /*9ee0*/  @P2 BRA `(.L_x_177) ;  /* 0x00000000002c2947 */ /* 0x000fec0003800000 */
        /* <DEDUP_REMOVED lines=11> */
.L_x_177:
[----:B------:R-:W-:Y:S05]  /*9fa0*/  BSYNC B0 ;  /* 0x0000000000007941 */ /* 0x000fea0003800000 */
.L_x_176:
        /* <DEDUP_REMOVED lines=13> */
.L_x_179:
[----:B------:R-:W-:Y:S05]  /*a080*/  BSYNC B0 ;  /* 0x0000000000007941 */ /* 0x000fea0003800000 */
.L_x_178:
[----:B------:R1:W1:Y:S01]  /*a090*/  LDS.128 R12, [R59+0x8000] ;  /* 0x008000003b0c7984 */ /* 0x0002620000000c00 */
        /* <DEDUP_REMOVED lines=26> */
.L_x_181:
[----:B------:R-:W-:Y:S05]  /*a240*/  BSYNC B0 ;  /* 0x0000000000007941 */ /* 0x000fea0003800000 */
.L_x_180:
        /* <DEDUP_REMOVED lines=13> */
.L_x_154:
[----:B------:R-:W-:Y:S05]  /*a320*/  BSYNC B1 ;  /* 0x0000000000017941 */ /* 0x000fea0003800000 */
.L_x_140:
        /* <DEDUP_REMOVED lines=11> */
.L_x_182:
[----:B------:R-:W-:Y:S05]  /*a3e0*/  EXIT ;  /* 0x000000000000794d */ /* 0x000fea0003800000 */
.L_x_184:
        /* <DEDUP_REMOVED lines=9> */
.L_x_693:


//--------------------- .text._ZN5flash44flash_bwd_dq_dk_dv_loop_seqk_parallel_kernelI23Flash_bwd_kernel_traitsILi32ELi128ELi128ELi8ELi4ELi4ELi4ELb1ELb0EN7cutlass10bfloat16_tE19Flash_kernel_traitsILi32ELi128ELi128ELi8ES3_EELb0ELb1ELb0ELb0ELb0ELb0ELb1EEEvNS_16Flash_bwd_paramsE --------------------------
	.section	.text._ZN5flash44flash_bwd_dq_dk_dv_loop_seqk_parallel_kernelI23Flash_bwd_kernel_traitsILi32ELi128ELi128ELi8ELi4ELi4ELi4ELb1ELb0EN7cutlass10bfloat16_tE19Flash_kernel_traitsILi32ELi128ELi128ELi8ES3_EELb0ELb1ELb0ELb0ELb0ELb0ELb1EEEvNS_16Flash_bwd_paramsE,"ax",@progbits
	.align	128
        .global         _ZN5flash44flash_bwd_dq_dk_dv_loop_seqk_parallel_kernelI23Flash_bwd_kernel_traitsILi32ELi128ELi128ELi8ELi4ELi4ELi4ELb1ELb0EN7cutlass10bfloat16_tE19Flash_kernel_traitsILi32ELi128ELi128ELi8ES3_EELb0ELb1ELb0ELb0ELb0ELb0ELb1EEEvNS_16Flash_bwd_paramsE
        .type           _ZN5flash44flash_bwd_dq_dk_dv_loop_seqk_parallel_kernelI23Flash_bwd_kernel_traitsILi32ELi128ELi128ELi8ELi4ELi4ELi4ELb1ELb0EN7cutlass10bfloat16_tE19Flash_kernel_traitsILi32ELi128ELi128ELi8ES3_EELb0ELb1ELb0ELb0ELb0ELb0ELb1EEEvNS_16Flash_bwd_paramsE,@function
        .size           _ZN5flash44flash_bwd_dq_dk_dv_loop_seqk_parallel_kernelI23Flash_bwd_kernel_traitsILi32ELi128ELi128ELi8ELi4ELi4ELi4ELb1ELb0EN7cutlass10bfloat16_tE19Flash_kernel_traitsILi32ELi128ELi128ELi8ES3_EELb0ELb1ELb0ELb0ELb0ELb0ELb1EEEvNS_16Flash_bwd_paramsE,(.L_x_694 - _ZN5flash44flash_bwd_dq_dk_dv_loop_seqk_parallel_kernelI23Flash_bwd_kernel_traitsILi32ELi128ELi128ELi8ELi4ELi4ELi4ELb1ELb0EN7cutlass10bfloat16_tE19Flash_kernel_traitsILi32ELi128ELi128ELi8ES3_EELb0ELb1ELb0ELb0ELb0ELb0ELb1EEEvNS_16Flash_bwd_paramsE)
        .other          _ZN5flash44flash_bwd_dq_dk_dv_loop_seqk_parallel_kernelI23Flash_bwd_kernel_traitsILi32ELi128ELi128ELi8ELi4ELi4ELi4ELb1ELb0EN7cutlass10bfloat16_tE19Flash_kernel_traitsILi32ELi128ELi128ELi8ES3_EELb0ELb1ELb0ELb0ELb0ELb0ELb1EEEvNS_16Flash_bwd_paramsE,@"STO_CUDA_ENTRY STV_DEFAULT"
_ZN5flash44flash_bwd_dq_dk_dv_loop_seqk_parallel_kernelI23Flash_bwd_kernel_traitsILi32ELi128ELi128ELi8ELi4ELi4ELi4ELb1ELb0EN7cutlass10bfloat16_tE19Flash_kernel_traitsILi32ELi128ELi128ELi8ES3_EELb0ELb1ELb0ELb0ELb0ELb0ELb1EEEvNS_16Flash_bwd_paramsE:
.text._ZN5flash44flash_bwd_dq_dk_dv_loop_seqk_parallel_kernelI23Flash_bwd_kernel_traitsILi32ELi128ELi128ELi8ELi4ELi4ELi4ELb1ELb0EN7cutlass10bfloat16_tE19Flash_kernel_traitsILi32ELi128ELi128ELi8ES3_EELb0ELb1ELb0ELb0ELb0ELb0ELb1EEEvNS_16Flash_bwd_paramsE:
        /* <DEDUP_REMOVED lines=22> */
[----:B-1----:R-:W-:-:S04]  /*0160*/  SHF.R.S32.HI R10, RZ, 0x1f, R20 ;  /* 0x0000001fff0a7819 */ /* 0x002fc80000011414 */
        /* <DEDUP_REMOVED lines=31> */
[----:B------:R-:W-:Y:S01]  /*0360*/  IMAD.IADD R13, R20, 0x1, -R4 ;  /* 0x00000001140d7824 */ /* 0x000fe200078e0a04 */
        /* <DEDUP_REMOVED lines=8> */
[----:B------:R-:W-:Y:S01]  /*03f0*/  SHF.R.U32.HI R7, RZ, 0x3, R2 ;  /* 0x00000003ff077819 */ /* 0x000fe20000011602 */
[----:B------:R-:W-:Y:S01]  /*0400*/  STL [R1+0x38], R22 ;  /* 0x0000381601007387 */ /* 0x000fe20000100800 */
[----:B------:R-:W-:Y:S01]  /*0410*/  LOP3.LUT R6, R2, 0x18, R22, 0xf8, !PT ;  /* 0x0000001802067812 */ /* 0x000fe200078ef816 */
[----:B------:R-:W-:Y:S01]  /*0420*/  IMAD.IADD R2, R20, 0x1, -R3 ;  /* 0x0000000114027824 */ /* 0x000fe200078e0a03 */
[----:B------:R-:W-:Y:S01]  /*0430*/  LOP3.LUT R5, R12, 0x3fffffe, RZ, 0xc0, !PT ;  /* 0x03fffffe0c057812 */ /* 0x000fe200078ec0ff */
[----:B------:R-:W-:Y:S01]  /*0440*/  IMAD.SHL.U32 R20, R20, 0x2, RZ ;  /* 0x0000000214147824 */ /* 0x000fe200078e00ff */
[----:B------:R-:W-:Y:S02]  /*0450*/  SHF.R.S32.HI R10, RZ, 0x7, R10 ;  /* 0x00000007ff0a7819 */ /* 0x000fe4000001140a */
[----:B------:R-:W-:-:S02]  /*0460*/  SHF.R.S32.HI R11, RZ, 0x1f, R2 ;  /* 0x0000001fff0b7819 */ /* 0x000fc40000011402 */
[----:B------:R-:W-:Y:S01]  /*0470*/  LOP3.LUT R9, R6, R7, RZ, 0x3c, !PT ;  /* 0x0000000706097212 */ /* 0x000fe200078e3cff */
[----:B------:R-:W-:Y:S01]  /*0480*/  IMAD.IADD R7, R4, 0x1, -R5 ;  /* 0x0000000104077824 */ /* 0x000fe200078e0a05 */
[-C--:B------:R-:W-:Y:S01]  /*0490*/  LEA.HI R3, R2, R2.reuse, RZ, 0x1 ;  /* 0x0000000202037211 */ /* 0x080fe200078f08ff */
[----:B------:R-:W-:Y:S01]  /*04a0*/  IMAD R6, R10, 0x8, R16 ;  /* 0x000000080a067824 */ /* 0x000fe200078e0210 */
[----:B------:R-:W-:Y:S01]  /*04b0*/  LEA.HI R11, R11, R2, RZ, 0x3 ;  /* 0x000000020b0b7211 */ /* 0x000fe200078f18ff */
[----:B------:R-:W-:Y:S01]  /*04c0*/  IMAD.SHL.U32 R4, R4, 0x40, RZ ;  /* 0x0000004004047824 */ /* 0x000fe200078e00ff */
[----:B------:R-:W-:Y:S01]  /*04d0*/  SHF.R.S32.HI R5, RZ, 0x1, R3 ;  /* 0x00000001ff057819 */ /* 0x000fe20000011403 */
[----:B------:R-:W-:Y:S01]  /*04e0*/  IMAD R18, R6, 0x8, R7 ;  /* 0x0000000806127824 */ /* 0x000fe200078e0207 */
[----:B------:R-:W-:Y:S01]  /*04f0*/  SHF.R.S32.HI R8, RZ, 0x1f, R3 ;  /* 0x0000001fff087819 */ /* 0x000fe20000011403 */
[----:B------:R-:W-:Y:S01]  /*0500*/  IMAD.U32 R6, R14, 0x20, R9 ;  /* 0x000000200e067824 */ /* 0x000fe200078e0009 */
[----:B------:R-:W-:-:S02]  /*0510*/  LOP3.LUT R7, R3, 0x7fffffe, RZ, 0xc0, !PT ;  /* 0x07fffffe03077812 */ /* 0x000fc400078ec0ff */
[----:B------:R-:W-:Y:S02]  /*0520*/  LOP3.LUT R3, R11, 0xfffffff8, RZ, 0xc0, !PT ;  /* 0xfffffff80b037812 */ /* 0x000fe400078ec0ff */
[----:B------:R-:W-:Y:S01]  /*0530*/  LEA.HI R9, R0, R0, RZ, 0x1 ;  /* 0x0000000000097211 */ /* 0x000fe200078f08ff */
[----:B------:R-:W-:Y:S01]  /*0540*/  IMAD.IADD R17, R2, 0x1, -R7 ;  /* 0x0000000102117824 */ /* 0x000fe200078e0a07 */
[----:B------:R-:W-:Y:S01]  /*0550*/  LEA.HI R8, R8, R5, RZ, 0x2 ;  /* 0x0000000508087211 */ /* 0x000fe200078f10ff */
[----:B------:R-:W-:Y:S01]  /*0560*/  IMAD.IADD R15, R2, 0x1, -R3 ;  /* 0x00000001020f7824 */ /* 0x000fe200078e0a03 */
[----:B------:R-:W-:Y:S01]  /*0570*/  LOP3.LUT R3, R9, 0x3fffffe, RZ, 0xc0, !PT ;  /* 0x03fffffe09037812 */ /* 0x000fe200078ec0ff */
[----:B------:R1:W-:Y:S01]  /*0580*/  STL [R1+0x64], R6 ;  /* 0x0000640601007387 */ /* 0x0003e20000100800 */
[----:B------:R-:W-:Y:S01]  /*0590*/  SHF.R.S32.HI R2, RZ, 0x1, R12 ;  /* 0x00000001ff027819 */ /* 0x000fe2000001140c */
[----:B------:R-:W-:Y:S01]  /*05a0*/  IMAD.SHL.U32 R7, R13, 0x2, RZ ;  /* 0x000000020d077824 */ /* 0x000fe200078e00ff */
[----:B------:R-:W-:Y:S01]  /*05b0*/  LOP3.LUT R8, R8, 0xfffffffc, RZ, 0xc0, !PT ;  /* 0xfffffffc08087812 */ /* 0x000fe200078ec0ff */
[C---:B------:R-:W-:Y:S01]  /*05c0*/  IMAD.IADD R12, R0.reuse, 0x1, -R3 ;  /* 0x00000001000c7824 */ /* 0x040fe200078e0a03 */
[C---:B------:R-:W-:Y:S01]  /*05d0*/  LOP3.LUT P4, RZ, R0.reuse, 0x4, RZ, 0xc0, !PT ;  /* 0x0000000400ff7812 */ /* 0x040fe2000788c0ff */
[----:B------:R-:W-:Y:S01]  /*05e0*/  IMAD.SHL.U32 R3, R0, 0x40, RZ ;  /* 0x0000004000037824 */ /* 0x000fe200078e00ff */
[----:B------:R-:W-:Y:S01]  /*05f0*/  LOP3.LUT P0, RZ, R2, 0x2, RZ, 0xc0, !PT ;  /* 0x0000000202ff7812 */ /* 0x000fe2000780c0ff */
[----:B------:R-:W-:Y:S01]  /*0600*/  IMAD.IADD R14, R5, 0x1, -R8 ;  /* 0x00000001050e7824 */ /* 0x000fe200078e0a08 */
[----:B------:R-:W-:Y:S01]  /*0610*/  LOP3.LUT R8, R4, 0x1c0, RZ, 0xc0, !PT ;  /* 0x000001c004087812 */ /* 0x000fe200078ec0ff */
[----:B------:R-:W-:Y:S01]  /*0620*/  IMAD R13, R10, 0x2000, R7 ;  /* 0x000020000a0d7824 */ /* 0x000fe200078e0207 */
[----:B------:R-:W-:-:S02]  /*0630*/  LOP3.LUT R3, R3, 0x1c0, RZ, 0xc0, !PT ;  /* 0x000001c003037812 */ /* 0x000fc400078ec0ff */
[----:B------:R-:W-:Y:S02]  /*0640*/  SHF.R.S32.HI R4, RZ, 0x3, R11 ;  /* 0x00000003ff047819 */ /* 0x000fe4000001140b */
[----:B------:R-:W-:Y:S02]  /*0650*/  LEA.HI R3, R3, R3, RZ, 0x1d ;  /* 0x0000000303037211 */ /* 0x000fe400078fe8ff */
[C---:B------:R-:W-:Y:S01]  /*0660*/  SEL R241, R155.reuse, 0xffffffe0, !P5 ;  /* 0xffffffe09bf17807 */ /* 0x040fe20006800000 */
[----:B------:R-:W-:Y:S01]  /*0670*/  IMAD R17, R4, 0x8, R17 ;  /* 0x0000000804117824 */ /* 0x000fe200078e0211 */
[----:B------:R-:W-:Y:S02]  /*0680*/  SEL R150, R155, 0xffffffe0, !P0 ;  /* 0xffffffe09b967807 */ /* 0x000fe40004000000 */
[----:B-1----:R-:W-:Y:S01]  /*0690*/  LOP3.LUT R6, R0, 0x1, RZ, 0xc0, !PT ;  /* 0x0000000100067812 */ /* 0x002fe200078ec0ff */
[----:B------:R-:W-:-:S03]  /*06a0*/  IMAD.SHL.U32 R0, R161, 0x10, RZ ;  /* 0x00000010a1007824 */ /* 0x000fc600078e00ff */
[----:B------:R-:W-:Y:S01]  /*06b0*/  ISETP.NE.U32.AND P6, PT, R6, 0x1, PT ;  /* 0x000000010600780c */ /* 0x000fe20003fc5070 */
[----:B------:R-:W-:Y:S01]  /*06c0*/  IMAD.SHL.U32 R6, R2, 0x40, RZ ;  /* 0x0000004002067824 */ /* 0x000fe200078e00ff */
[----:B------:R-:W-:Y:S01]  /*06d0*/  LEA.HI.SX32 R11, R19, R0, 0x1e ;  /* 0x00000000130b7211 */ /* 0x000fe200078ff2ff */
[----:B------:R-:W-:Y:S01]  /*06e0*/  IMAD.SHL.U32 R2, R161, 0x400, RZ ;  /* 0x00000400a1027824 */ /* 0x000fe200078e00ff */
[----:B------:R-:W-:Y:S02]  /*06f0*/  LOP3.LUT R5, R8, 0x30, R0, 0xf8, !PT ;  /* 0x0000003008057812 */ /* 0x000fe400078ef800 */
[----:B------:R-:W-:Y:S01]  /*0700*/  LOP3.LUT R0, R6, 0xc0, RZ, 0xc0, !PT ;  /* 0x000000c006007812 */ /* 0x000fe200078ec0ff */
[----:B------:R1:W-:Y:S01]  /*0710*/  STL [R1+0x6c], R11 ;  /* 0x00006c0b01007387 */ /* 0x0003e20000100800 */
[----:B------:R-:W-:Y:S01]  /*0720*/  IADD3 R13, R3, R13, R2 ;  /* 0x0000000d030d7210 */ /* 0x000fe20007ffe002 */
[----:B------:R-:W-:Y:S01]  /*0730*/  IMAD.SHL.U32 R6, R16, 0x8, RZ ;  /* 0x0000000810067824 */ /* 0x000fe200078e00ff */
[----:B------:R-:W-:-:S02]  /*0740*/  LOP3.LUT R3, R0, 0x8, R21, 0xf8, !PT ;  /* 0x0000000800037812 */ /* 0x000fc400078ef815 */
[----:B------:R-:W-:Y:S01]  /*0750*/  SHF.R.U32.HI R149, RZ, 0x3, R0 ;  /* 0x00000003ff957819 */ /* 0x000fe20000011600 */
[----:B------:R-:W-:Y:S01]  /*0760*/  IMAD R0, R161, 0x200, R7 ;  /* 0x00000200a1007824 */ /* 0x000fe200078e0207 */
[----:B------:R-:W-:Y:S02]  /*0770*/  LOP3.LUT R5, R5, 0x8, R21, 0xf8, !PT ;  /* 0x0000000805057812 */ /* 0x000fe400078ef815 */
[----:B------:R-:W-:Y:S01]  /*0780*/  LOP3.LUT R149, R3, R149, RZ, 0x3c, !PT ;  /* 0x0000009503957212 */ /* 0x000fe200078e3cff */
[----:B------:R-:W-:Y:S01]  /*0790*/  IMAD R12, R12, 0x20, R0 ;  /* 0x000000200c0c7824 */ /* 0x000fe200078e0200 */
[----:B------:R-:W-:Y:S01]  /*07a0*/  R2P PR, R15, 0x6 ;  /* 0x000000060f007804 */ /* 0x000fe20000000000 */
[----:B------:R-:W-:Y:S01]  /*07b0*/  IMAD.SHL.U32 R0, R10, 0x8, RZ ;  /* 0x000000080a007824 */ /* 0x000fe200078e00ff */
[----:B------:R-:W-:Y:S01]  /*07c0*/  LOP3.LUT R6, R6, 0x8, RZ, 0xc0, !PT ;  /* 0x0000000806067812 */ /* 0x000fe200078ec0ff */
[----:B------:R-:W-:Y:S01]  /*07d0*/  IMAD.U32 R149, R18, 0x20, R149 ;  /* 0x0000002012957824 */ /* 0x000fe200078e0095 */
[----:B------:R-:W-:-:S02]  /*07e0*/  LEA R244, R13, UR4, 0x1 ;  /* 0x000000040df47c11 */ /* 0x000fc4000f8e08ff */
[----:B------:R-:W-:Y:S02]  /*07f0*/  LOP3.LUT R7, R0, 0x8, RZ, 0xc0, !PT ;  /* 0x0000000800077812 */ /* 0x000fe400078ec0ff */
[----:B------:R-:W-:Y:S01]  /*0800*/  SHF.R.S32.HI R0, RZ, 0x1, R9 ;  /* 0x00000001ff007819 */ /* 0x000fe20000011409 */
[----:B------:R-:W-:Y:S01]  /*0810*/  IMAD.SHL.U32 R9, R16, 0x10, RZ ;  /* 0x0000001010097824 */ /* 0x000fe200078e00ff */
[----:B------:R-:W-:Y:S01]  /*0820*/  SEL R240, R240, 0x10, !P6 ;  /* 0x00000010f0f07807 */ /* 0x000fe20007000000 */
[----:B------:R-:W-:Y:S01]  /*0830*/  VIADD R239, R244, 0x40 ;  /* 0x00000040f4ef7836 */ /* 0x000fe20000000000 */
[C---:B------:R-:W-:Y:S01]  /*0840*/  LOP3.LUT P3, RZ, R0.reuse, 0x2, RZ, 0xc0, !PT ;  /* 0x0000000200ff7812 */ /* 0x040fe2000786c0ff */
[----:B------:R-:W-:Y:S01]  /*0850*/  IMAD.SHL.U32 R0, R0, 0x40, RZ ;  /* 0x0000004000007824 */ /* 0x000fe200078e00ff */
[----:B------:R-:W-:Y:S01]  /*0860*/  LOP3.LUT R9, R7, 0x10, R9, 0xf8, !PT ;  /* 0x0000001007097812 */ /* 0x000fe200078ef809 */
[----:B-1----:R-:W-:Y:S01]  /*0870*/  IMAD R11, R4, 0x200, R2 ;  /* 0x00000200040b7824 */ /* 0x002fe200078e0202 */
[----:B------:R-:W-:Y:S01]  /*0880*/  SHF.R.U32.HI R2, RZ, 0x3, R8 ;  /* 0x00000003ff027819 */ /* 0x000fe20000011608 */
[----:B------:R-:W-:Y:S01]  /*0890*/  IMAD.SHL.U32 R4, R15, 0x40, RZ ;  /* 0x000000400f047824 */ /* 0x000fe200078e00ff */
[----:B------:R-:W-:Y:S01]  /*08a0*/  LOP3.LUT R0, R0, 0xc0, RZ, 0xc0, !PT ;  /* 0x000000c000007812 */ /* 0x000fe200078ec0ff */
[C---:B------:R-:W-:Y:S01]  /*08b0*/  @P4 VIADD R239, R244.reuse, 0xffffffc0 ;  /* 0xffffffc0f4ef4836 */ /* 0x040fe20000000000 */
[----:B------:R-:W-:Y:S01]  /*08c0*/  LOP3.LUT R3, R5, R2, RZ, 0x3c, !PT ;  /* 0x0000000205037212 */ /* 0x000fe200078e3cff */
[----:B------:R-:W-:Y:S01]  /*08d0*/  IMAD.IADD R245, R244, 0x1, R240 ;  /* 0x00000001f4f57824 */ /* 0x000fe200078e02f0 */
[----:B------:R-:W-:Y:S01]  /*08e0*/  LOP3.LUT R2, R20, 0x6, RZ, 0xc0, !PT ;  /* 0x0000000614027812 */ /* 0x000fe200078ec0ff */
[----:B------:R-:W-:Y:S01]  /*08f0*/  IMAD.IADD R240, R240, 0x1, R239 ;  /* 0x00000001f0f07824 */ /* 0x000fe200078e02ef */
[----:B------:R-:W-:Y:S01]  /*0900*/  LOP3.LUT R4, R4, 0x1c0, RZ, 0xc0, !PT ;  /* 0x000001c004047812 */ /* 0x000fe200078ec0ff */
[----:B------:R-:W-:Y:S01]  /*0910*/  IMAD R3, R16, 0x200, R3 ;  /* 0x0000020010037824 */ /* 0x000fe200078e0203 */
[----:B------:R-:W-:Y:S01]  /*0920*/  SHF.R.U32.HI R8, RZ, 0x3, R0 ;  /* 0x00000003ff087819 */ /* 0x000fe20000011600 */
[----:B------:R-:W-:Y:S01]  /*0930*/  IMAD R2, R10, 0x40, R2 ;  /* 0x000000400a027824 */ /* 0x000fe200078e0202 */
[----:B------:R-:W-:Y:S01]  /*0940*/  SHF.R.U32.HI R151, RZ, 0x3, R4 ;  /* 0x00000003ff977819 */ /* 0x000fe20000011604 */
[----:B------:R-:W-:Y:S01]  /*0950*/  IMAD.IADD R246, R244, 0x1, R241 ;  /* 0x00000001f4f67824 */ /* 0x000fe200078e02f1 */
[----:B------:R-:W-:Y:S01]  /*0960*/  LOP3.LUT R8, R8, R0, R7, 0x1e, !PT ;  /* 0x0000000008087212 */ /* 0x000fe200078e1e07 */
[----:B------:R-:W-:Y:S01]  /*0970*/  IMAD.SHL.U32 R0, R17, 0x20, RZ ;  /* 0x0000002011007824 */ /* 0x000fe200078e00ff */
[----:B------:R1:W-:Y:S01]  /*0980*/  STL [R1+0x68], R2 ;  /* 0x0000680201007387 */ /* 0x0003e20000100800 */
[----:B------:R-:W-:Y:S01]  /*0990*/  LOP3.LUT R151, R151, R4, R6, 0x1e, !PT ;  /* 0x0000000497977212 */ /* 0x000fe200078e1e06 */
[----:B------:R-:W-:Y:S01]  /*09a0*/  IMAD.U32 R4, RZ, RZ, UR5 ;  /* 0x00000005ff047e24 */ /* 0x000fe2000f8e00ff */
[----:B------:R-:W-:Y:S01]  /*09b0*/  USHF.R.S32.HI UR5, URZ, 0x1f, UR48 ;  /* 0x0000001f3f057899 */ /* 0x000fe20008011430 */
[----:B------:R-:W-:Y:S01]  /*09c0*/  IMAD R161, R161, 0x200, R0 ;  /* 0x00000200a1a17824 */ /* 0x000fe200078e0200 */
[----:B------:R-:W-:Y:S01]  /*09d0*/  SEL R152, R152, 0xffffffc0, !P2 ;  /* 0xffffffc098987807 */ /* 0x000fe20005000000 */
[----:B------:R-:W-:Y:S01]  /*09e0*/  IMAD.IADD R8, R8, 0x1, R12 ;  /* 0x0000000108087824 */ /* 0x000fe200078e020c */
[----:B------:R-:W-:Y:S01]  /*09f0*/  LEA R149, R149, UR4, 0x1 ;  /* 0x0000000495957c11 */ /* 0x000fe2000f8e08ff */
[----:B------:R-:W-:Y:S01]  /*0a00*/  IMAD.IADD R151, R11, 0x1, R151 ;  /* 0x000000010b977824 */ /* 0x000fe200078e0297 */
[----:B------:R-:W-:Y:S01]  /*0a10*/  LOP3.LUT P0, RZ, R14, 0x2, RZ, 0xc0, !PT ;  /* 0x000000020eff7812 */ /* 0x000fe2000780c0ff */
[----:B------:R-:W-:-:S02]  /*0a20*/  IMAD.IADD R243, R245, 0x1, R241 ;  /* 0x00000001f5f37824 */ /* 0x000fc400078e02f1 */
[----:B------:R-:W-:Y:S01]  /*0a30*/  IMAD.IADD R242, R241, 0x1, R239 ;  /* 0x00000001f1f27824 */ /* 0x000fe200078e02ef */
[----:B------:R-:W-:Y:S01]  /*0a40*/  SEL R155, R155, 0xffffffe0, !P0 ;  /* 0xffffffe09b9b7807 */ /* 0x000fe20004000000 */
[----:B------:R-:W-:Y:S02]  /*0a50*/  IMAD.IADD R150, R150, 0x1, R149 ;  /* 0x0000000196967824 */ /* 0x000fe400078e0295 */
[----:B------:R-:W-:Y:S02]  /*0a60*/  IMAD.IADD R241, R241, 0x1, R240 ;  /* 0x00000001f1f17824 */ /* 0x000fe400078e02f0 */
[----:B-1----:R-:W-:-:S05]  /*0a70*/  IMAD.SHL.U32 R2, R14, 0x40, RZ ;  /* 0x000000400e027824 */ /* 0x002fca00078e00ff */
[----:B------:R-:W-:-:S04]  /*0a80*/  LOP3.LUT R2, R2, 0xc0, RZ, 0xc0, !PT ;  /* 0x000000c002027812 */ /* 0x000fc800078ec0ff */
[----:B------:R-:W-:-:S04]  /*0a90*/  SHF.R.U32.HI R5, RZ, 0x3, R2 ;  /* 0x00000003ff057819 */ /* 0x000fc80000011602 */
[C---:B------:R-:W-:Y:S02]  /*0aa0*/  LOP3.LUT R6, R5.reuse, R2, R6, 0x1e, !PT ;  /* 0x0000000205067212 */ /* 0x040fe400078e1e06 */
[----:B------:R-:W-:-:S03]  /*0ab0*/  LOP3.LUT R2, R5, R9, R2, 0x1e, !PT ;  /* 0x0000000905027212 */ /* 0x000fc600078e1e02 */
[----:B------:R-:W-:Y:S02]  /*0ac0*/  IMAD.IADD R161, R161, 0x1, R6 ;  /* 0x00000001a1a17824 */ /* 0x000fe400078e0206 */
[----:B------:R-:W-:Y:S02]  /*0ad0*/  IMAD.IADD R156, R0, 0x1, R2 ;  /* 0x00000001009c7824 */ /* 0x000fe400078e0202 */
[----:B------:R-:W-:Y:S01]  /*0ae0*/  IMAD.U32 R0, RZ, RZ, UR6 ;  /* 0x00000006ff007e24 */ /* 0x000fe2000f8e00ff */
[----:B------:R-:W-:Y:S01]  /*0af0*/  USHF.R.S32.HI UR6, URZ, 0x1f, UR58 ;  /* 0x0000001f3f067899 */ /* 0x000fe2000801143a */
[----:B------:R-:W-:Y:S01]  /*0b00*/  IMAD.U32 R2, RZ, RZ, UR5 ;  /* 0x00000005ff027e24 */ /* 0x000fe2000f8e00ff */
[----:B------:R-:W-:Y:S01]  /*0b10*/  UIADD3 UR5, UR4, 0x8000, URZ ;  /* 0x0000800004057890 */ /* 0x000fe2000fffe03f */
[----:B------:R-:W-:-:S03]  /*0b20*/  LEA R2, R3, UR4, 0x1 ;  /* 0x0000000403027c11 */ /* 0x000fc6000f8e08ff */
[----:B------:R-:W-:Y:S01]  /*0b30*/  IMAD.U32 R0, RZ, RZ, UR6 ;  /* 0x00000006ff007e24 */ /* 0x000fe2000f8e00ff */
[----:B------:R-:W-:Y:S01]  /*0b40*/  UIADD3 UR6, UR4, 0x6000, URZ ;  /* 0x0000600004067890 */ /* 0x000fe2000fffe03f */
[----:B------:R-:W-:-:S05]  /*0b50*/  LEA R151, R151, UR5, 0x1 ;  /* 0x0000000597977c11 */ /* 0x000fca000f8e08ff */
        /* <DEDUP_REMOVED lines=12> */
.L_x_229:
        /* <DEDUP_REMOVED lines=16> */
[----:B-1--4-:R-:W-:Y:S01]  /*0d20*/  IMAD.U32 R4, RZ, RZ, UR6 ;  /* 0x00000006ff047e24 */ /* 0x012fe2000f8e00ff */
        /* <DEDUP_REMOVED lines=13> */
[----:B--23--:R-:W2:Y:S01]  /*0e00*/  @P1 LDG.E R8, desc[UR8][R6.64] ;  /* 0x0000000806081981 */ /* 0x00cea2000c1e1900 */
[----:B------:R-:W-:-:S04]  /*0e10*/  UIADD3 UR6, UP0, UR16, UR12, URZ ;  /* 0x0000000c10067290 */ /* 0x000fc8000ff1e03f */
[----:B------:R-:W-:Y:S01]  /*0e20*/  PLOP3.LUT P2, PT, PT, PT, UP4, 0x80, 0x0 ;  /* 0x000000000000781c */ /* 0x000fe20003f4f048 */
[----:B------:R-:W-:Y:S01]  /*0e30*/  UIADD3.X UR5, UR5, UR13, URZ, UP0, !UPT ;  /* 0x0000000d05057290 */ /* 0x000fe200087fe43f */
[----:B------:R1:W3:Y:S02]  /*0e40*/  @P0 LDG.E R6, desc[UR8][R4.64] ;  /* 0x0000000804060981 */ /* 0x0002e4000c1e1900 */
[----:B-1----:R-:W-:Y:S02]  /*0e50*/  IMAD.U32 R4, RZ, RZ, UR15 ;  /* 0x0000000fff047e24 */ /* 0x002fe4000f8e00ff */
[----:B------:R-:W-:-:S05]  /*0e60*/  IMAD.U32 R5, RZ, RZ, UR14 ;  /* 0x0000000eff057e24 */ /* 0x000fca000f8e00ff */
[----:B------:R-:W4:Y:S04]  /*0e70*/  @P3 LDG.E R7, desc[UR8][R4.64] ;  /* 0x0000000804073981 */ /* 0x000f28000c1e1900 */
        /* <DEDUP_REMOVED lines=29> */
.L_x_185:
        /* <DEDUP_REMOVED lines=83> */
[----:B------:R-:W-:Y:S01]  /*1580*/  @UP0 UIADD3 UR21, UR36, UR39, URZ ;  /* 0x0000002724150290 */ /* 0x000fe2000fffe03f */
[----:B------:R-:W-:Y:S01]  /*1590*/  ULDC UR15, c[0x0][0x2c4] ;  /* 0x0000b100000f7ab9 */ /* 0x000fe20000000800 */
[----:B------:R-:W-:-:S04]  /*15a0*/  UISETP.NE.AND UP4, UPT, UR23, URZ, UPT ;  /* 0x0000003f1700728c */ /* 0x000fc8000bf85270 */
[----:B------:R-:W-:Y:S01]  /*15b0*/  @!P1 IMAD.IADD R3, R3, 0x1, -R6 ;  /* 0x0000000103039824 */ /* 0x000fe200078e0a06 */
[----:B------:R-:W-:Y:S01]  /*15c0*/  UIMAD UR14, UR6, UR14, UR7 ;  /* 0x0000000e060e72a4 */ /* 0x000fe2000f8e0207 */
[----:B------:R-:W-:Y:S01]  /*15d0*/  @!P1 VIADD R0, R0, 0x1 ;  /* 0x0000000100009836 */ /* 0x000fe20000000000 */
[----:B------:R-:W-:Y:S01]  /*15e0*/  PLOP3.LUT P1, PT, PT, PT, UP0, 0x80, 0x0 ;  /* 0x000000000000781c */ /* 0x000fe20003f2f008 */
[----:B------:R-:W-:Y:S01]  /*15f0*/  @UP0 ULDC.64 UR22, c[0x0][0x250] ;  /* 0x0000940000160ab9 */ /* 0x000fe20000000a00 */
[----:B------:R-:W-:Y:S01]  /*1600*/  ISETP.GE.U32.AND P0, PT, R3, R6, PT ;  /* 0x000000060300720c */ /* 0x000fe20003f06070 */
[----:B------:R-:W-:Y:S01]  /*1610*/  @UP3 UIMAD UR7, UR48, UR15, URZ ;  /* 0x0000000f300732a4 */ /* 0x000fe2000f8e023f */
[----:B------:R-:W-:Y:S01]  /*1620*/  LOP3.LUT R3, R7, UR58, RZ, 0x3c, !PT ;  /* 0x0000003a07037c12 */ /* 0x000fe2000f8e3cff */
[----:B------:R-:W-:Y:S02]  /*1630*/  @UP0 UIMAD.WIDE.U32 UR12, UR21, UR22, URZ ;  /* 0x00000016150c02a5 */ /* 0x000fe4000f8e003f */
[----:B------:R-:W-:Y:S01]  /*1640*/  UIMAD.WIDE.U32 UR30, UR6, UR5, URZ ;  /* 0x00000005061e72a5 */ /* 0x000fe2000f8e003f */
[----:B------:R-:W-:Y:S01]  /*1650*/  ISETP.GE.AND P2, PT, R3, RZ, PT ;  /* 0x000000ff0300720c */ /* 0x000fe20003f46270 */
[----:B------:R-:W-:-:S02]  /*1660*/  @UP3 USEL UR7, UR7, UR11, !UP1 ;  /* 0x0000000b07073287 */ /* 0x000fc4000c800000 */
[----:B------:R-:W-:Y:S02]  /*1670*/  @UP0 UIMAD UR21, UR21, UR23, URZ ;  /* 0x00000017151502a4 */ /* 0x000fe4000f8e023f */
[----:B------:R-:W-:Y:S02]  /*1680*/  @!UP3 UIMAD UR6, UR48, UR46, UR58 ;  /* 0x0000002e3006b2a4 */ /* 0x000fe4000f8e023a */
[----:B------:R-:W-:Y:S01]  /*1690*/  @P0 IADD3 R0, R0, 0x1, RZ ;  /* 0x0000000100000810 */ /* 0x000fe20007ffe0ff */
[----:B------:R-:W-:Y:S01]  /*16a0*/  @UP3 ULDC UR5, c[0x0][0x2e4] ;  /* 0x0000b90000053ab9 */ /* 0x000fe20000000800 */
[----:B------:R-:W-:Y:S01]  /*16b0*/  @!UP1 UIADD3 UR52, UR41, UR37, URZ ;  /* 0x0000002529349290 */ /* 0x000fe2000fffe03f */
[----:B------:R-:W-:Y:S01]  /*16c0*/  PLOP3.LUT P0, PT, PT, PT, UP3, 0x80, 0x0 ;  /* 0x000000000000781c */ /* 0x000fe20003f0f038 */
[----:B------:R-:W-:Y:S01]  /*16d0*/  USEL UR55, UR26, URZ, UP4 ;  /* 0x0000003f1a377287 */ /* 0x000fe2000a000000 */
[----:B------:R-:W-:Y:S01]  /*16e0*/  IMAD.MOV.U32 R10, RZ, RZ, R0 ;  /* 0x000000ffff0a7224 */ /* 0x000fe200078e0000 */
[----:B------:R-:W-:-:S02]  /*16f0*/  @UP3 UIMAD UR37, UR58, UR5, UR7 ;  /* 0x000000053a2532a4 */ /* 0x000fc4000f8e0207 */
[----:B------:R-:W-:Y:S02]  /*1700*/  USEL UR53, UR51, URZ, UP4 ;  /* 0x0000003f33357287 */ /* 0x000fe4000a000000 */
[----:B------:R-:W-:Y:S01]  /*1710*/  USHF.R.S32.HI UR32, URZ, 0x1f, UR34 ;  /* 0x0000001f3f207899 */ /* 0x000fe20008011422 */
[----:B------:R-:W-:Y:S01]  /*1720*/  @!P2 IADD3 R10, -R10, RZ, RZ ;  /* 0x000000ff0a0aa210 */ /* 0x000fe20007ffe1ff */
[----:B------:R-:W-:Y:S01]  /*1730*/  USHF.R.S32.HI UR54, URZ, 0x1f, UR49 ;  /* 0x0000001f3f367899 */ /* 0x000fe20008011431 */
[----:B------:R-:W-:Y:S01]  /*1740*/  @!P3 LOP3.LUT R10, RZ, R7, RZ, 0x33, !PT ;  /* 0x00000007ff0ab212 */ /* 0x000fe200078e33ff */
[----:B------:R-:W-:Y:S02]  /*1750*/  USHF.R.S32.HI UR44, URZ, 0x7, UR20 ;  /* 0x000000073f2c7899 */ /* 0x000fe40008011414 */
[----:B------:R-:W-:Y:S02]  /*1760*/  @UP0 UIADD3 UR46, UR13, UR21, URZ ;  /* 0x000000150d2e0290 */ /* 0x000fe4000fffe03f */
[----:B------:R-:W-:-:S02]  /*1770*/  @!UP3 UIMAD UR37, UR6, UR15, URZ ;  /* 0x0000000f0625b2a4 */ /* 0x000fc4000f8e023f */
        /* <DEDUP_REMOVED lines=17> */
.L_x_187:
        /* <DEDUP_REMOVED lines=13> */
.L_x_188:
        /* <DEDUP_REMOVED lines=11> */
.L_x_189:
[----:B------:R-:W-:Y:S02]  /*1a10*/  ULDC UR5, c[0x0][0x270] ;  /* 0x00009c0000057ab9 */ /* 0x000fe40000000800 */
[----:B------:R-:W-:-:S04]  /*1a20*/  UIMAD UR5, UR48, UR5, UR58 ;  /* 0x00000005300572a4 */ /* 0x000fc8000f8e023a */
[----:B------:R-:W-:-:S12]  /*1a30*/  UIMAD UR5, UR5, UR60, URZ ;  /* 0x0000003c050572a4 */ /* 0x000fd8000f8e023f */
.L_x_190:
[----:B------:R-:W2:Y:S01]  /*1a40*/  LDL.64 R6, [R1+0x38] ;  /* 0x0000380001067983 */ /* 0x000ea20000100a00 */
[----:B------:R-:W-:Y:S01]  /*1a50*/  ULDC UR7, c[0x0][0x2dc] ;  /* 0x0000b70000077ab9 */ /* 0x000fe20000000800 */
[----:B------:R-:W-:Y:S02]  /*1a60*/  ULDC UR11, c[0x0][0x270] ;  /* 0x00009c00000b7ab9 */ /* 0x000fe40000000800 */
[----:B------:R1:W2:Y:S01]  /*1a70*/  LDL.64 R18, [R1+0x38] ;  /* 0x0000380001127983 */ /* 0x0002a20000100a00 */
[----:B------:R-:W-:Y:S01]  /*1a80*/  UIMAD UR19, UR7, UR11, URZ ;  /* 0x0000000b071372a4 */ /* 0x000fe2000f8e023f */
[----:B------:R-:W3:Y:S01]  /*1a90*/  LDC.64 R12, c[0x0][0x420] ;  /* 0x00010800ff0c7b82 */ /* 0x000ee20000000a00 */
[----:B------:R-:W-:Y:S01]  /*1aa0*/  UIADD3 UR31, UR16, UR5, URZ ;  /* 0x00000005101f7290 */ /* 0x000fe2000fffe03f */
[----:B------:R-:W4:Y:S01]  /*1ab0*/  S2R R4, SR_TID.X ;  /* 0x0000000000047919 */ /* 0x000f220000002100 */
[----:B------:R-:W-:Y:S01]  /*1ac0*/  UIADD3 UR5, -UR10, UR38, UR34 ;  /* 0x000000260a057290 */ /* 0x000fe2000fffe122 */
[----:B------:R-:W-:Y:S01]  /*1ad0*/  BSSY B1, `(.L_x_186) ;  /* 0x0000898000017945 */ /* 0x000fe20003800000 */
        /* <DEDUP_REMOVED lines=9> */
[----:B---3--:R-:W-:-:S04]  /*1b70*/  IMAD R9, R12, UR17, RZ ;  /* 0x000000110c097c24 */ /* 0x008fc8000f8e02ff */
[----:B------:R-:W-:Y:S01]  /*1b80*/  IMAD R9, R13, UR16, R9 ;  /* 0x000000100d097c24 */ /* 0x000fe2000f8e0209 */
[----:B----4-:R-:W-:-:S04]  /*1b90*/  SHF.R.S32.HI R3, RZ, 0x1f, R4 ;  /* 0x0000001fff037819 */ /* 0x010fc80000011404 */
        /* <DEDUP_REMOVED lines=8> */
[----:B------:R-:W-:Y:S02]  /*1c20*/  IMAD R8, R8, UR19, R5 ;  /* 0x0000001308087c24 */ /* 0x000fe4000f8e0205 */
[----:B--2---:R-:W-:Y:S01]  /*1c30*/  IMAD.MOV.U32 R18, RZ, RZ, R6 ;  /* 0x000000ffff127224 */ /* 0x004fe200078e0006 */
[----:B------:R-:W-:Y:S01]  /*1c40*/  IADD3.X R6, R16, UR17, RZ, P2, !PT ;  /* 0x0000001110067c10 */ /* 0x000fe200097fe4ff */
[----:B------:R-:W-:-:S03]  /*1c50*/  USHF.R.S32.HI UR17, URZ, 0x1f, UR5 ;  /* 0x0000001f3f117899 */ /* 0x000fc60008011405 */
[----:B------:R-:W-:Y:S01]  /*1c60*/  IADD3 R4, P0, R18, UR6, RZ ;  /* 0x0000000612047c10 */ /* 0x000fe2000ff1e0ff */
[----:B------:R-:W-:Y:S01]  /*1c70*/  USHF.R.S32.HI UR6, URZ, 0x1f, UR18 ;  /* 0x0000001f3f067899 */ /* 0x000fe20008011412 */
[----:B------:R-:W-:Y:S01]  /*1c80*/  SHF.R.S32.HI R19, RZ, 0x1f, R18 ;  /* 0x0000001fff137819 */ /* 0x000fe20000011412 */
[----:B------:R-:W-:Y:S01]  /*1c90*/  IMAD R6, R6, UR28, RZ ;  /* 0x0000001c06067c24 */ /* 0x000fe2000f8e02ff */
[----:B------:R-:W-:Y:S02]  /*1ca0*/  ULEA.HI UR17, UR17, UR5, URZ, 0x7 ;  /* 0x0000000511117291 */ /* 0x000fe4000f8f383f */
[----:B------:R-:W-:Y:S01]  /*1cb0*/  UIADD3.X UR6, UR51, UR6, UR54, UP2, UP1 ;  /* 0x0000000633067290 */ /* 0x000fe200097e2436 */
[C---:B------:R-:W-:Y:S01]  /*1cc0*/  IMAD R11, R0.reuse, UR29, R6 ;  /* 0x0000001d000b7c24 */ /* 0x040fe2000f8e0206 */
[----:B------:R-:W-:Y:S01]  /*1cd0*/  UIADD3 UR7, UP2, UP1, UR55, UR7, UR56 ;  /* 0x0000000737077290 */ /* 0x000fe2000f95e038 */
[----:B------:R-:W-:Y:S01]  /*1ce0*/  IADD3.X R5, R19, UR52, RZ, P0, !PT ;  /* 0x0000003413057c10 */ /* 0x000fe200087fe4ff */
[----:B------:R-:W-:Y:S01]  /*1cf0*/  IMAD.WIDE.U32 R6, R0, UR28, R18 ;  /* 0x0000001c00067c25 */ /* 0x000fe2000f8e0012 */
[----:B------:R-:W-:Y:S01]  /*1d00*/  STL [R1+0x3c], R19 ;  /* 0x00003c1301007387 */ /* 0x000fe20000100800 */
[----:B------:R-:W-:-:S02]  /*1d10*/  UIADD3.X UR6, UR53, UR6, UR47, UP2, UP1 ;  /* 0x0000000635067290 */ /* 0x000fc400097e242f */
[----:B------:R-:W-:Y:S01]  /*1d20*/  IADD3 R0, P0, R8, UR7, RZ ;  /* 0x0000000708007c10 */ /* 0x000fe2000ff1e0ff */
[----:B------:R-:W-:Y:S01]  /*1d30*/  IMAD.WIDE.U32 R4, R12, UR16, R4 ;  /* 0x000000100c047c25 */ /* 0x000fe2000f8e0004 */
[----:B------:R-:W-:Y:S01]  /*1d40*/  IADD3 R6, P2, R6, UR57, RZ ;  /* 0x0000003906067c10 */ /* 0x000fe2000ff5e0ff */
[----:B------:R-:W-:Y:S01]  /*1d50*/  UIMAD UR7, UR40, UR14, URZ ;  /* 0x0000000e280772a4 */ /* 0x000fe2000f8e023f */
[----:B------:R-:W-:Y:S01]  /*1d60*/  LEA.HI.X.SX32 R8, R8, UR6, 0x1, P0 ;  /* 0x0000000608087c11 */ /* 0x000fe200080f0eff */
[----:B------:R-:W-:Y:S01]  /*1d70*/  IMAD.IADD R5, R5, 0x1, R9 ;  /* 0x0000000105057824 */ /* 0x000fe200078e0209 */
[C---:B------:R-:W-:Y:S01]  /*1d80*/  LEA R14, P0, R0.reuse, UR20, 0x2 ;  /* 0x00000014000e7c11 */ /* 0x040fe2000f8010ff */
[----:B------:R-:W-:Y:S01]  /*1d90*/  UIMAD UR6, UR58, UR13, UR11 ;  /* 0x0000000d3a0672a4 */ /* 0x000fe2000f8e020b */
[----:B------:R-:W-:Y:S01]  /*1da0*/  IADD3.X R7, R7, UR50, R11, P2, !PT ;  /* 0x0000003207077c10 */ /* 0x000fe200097fe40b */
[----:B------:R-:W-:Y:S01]  /*1db0*/  UIMAD UR11, UR58, UR15, UR7 ;  /* 0x0000000f3a0b72a4 */ /* 0x000fe2000f8e0207 */
[----:B------:R-:W-:Y:S01]  /*1dc0*/  LEA.HI.X R0, R0, UR21, R8, 0x2, P0 ;  /* 0x0000001500007c11 */ /* 0x000fe200080f1408 */
[----:B------:R-:W-:Y:S01]  /*1dd0*/  STL [R1+0x2c], R14 ;  /* 0x00002c0e01007387 */ /* 0x000fe20000100800 */
[----:B------:R-:W-:Y:S01]  /*1de0*/  IMAD.U32 R8, RZ, RZ, UR14 ;  /* 0x0000000eff087e24 */ /* 0x000fe2000f8e00ff */
[----:B------:R-:W-:-:S02]  /*1df0*/  USHF.R.S32.HI UR17, URZ, 0x7, UR17 ;  /* 0x000000073f117899 */ /* 0x000fc40008011411 */
[----:B------:R2:W-:Y:S01]  /*1e00*/  STL [R1+0x28], R0 ;  /* 0x0000280001007387 */ /* 0x0005e20000100800 */
[----:B------:R-:W-:Y:S01]  /*1e10*/  IMAD.WIDE.U32 R6, R8, UR58, R6 ;  /* 0x0000003a08067c25 */ /* 0x000fe2000f8e0006 */
[----:B------:R-:W-:Y:S02]  /*1e20*/  UISETP.LT.AND UP1, UPT, URZ, UR17, UPT ;  /* 0x000000113f00728c */ /* 0x000fe4000bf21270 */
[----:B------:R-:W-:Y:S01]  /*1e30*/  UIADD3 UR14, UR16, UR37, URZ ;  /* 0x00000025100e7290 */ /* 0x000fe2000fffe03f */
[----:B------:R-:W-:Y:S01]  /*1e40*/  VIADD R7, R7, UR11 ;  /* 0x0000000b07077c36 */ /* 0x000fe20008000000 */
[----:B------:R-:W-:Y:S01]  /*1e50*/  USEL UR17, URZ, UR17, !UP1 ;  /* 0x000000113f117287 */ /* 0x000fe2000c800000 */
[----:B------:R-:W-:Y:S01]  /*1e60*/  ULDC.64 UR40, c[0x0][0x2b0] ;  /* 0x0000ac0000287ab9 */ /* 0x000fe20000000a00 */
[----:B------:R-:W-:Y:S02]  /*1e70*/  ULDC.64 UR20, c[0x0][0x478] ;  /* 0x00011e0000147ab9 */ /* 0x000fe40000000a00 */
[----:B------:R-:W-:-:S02]  /*1e80*/  UISETP.GT.AND UP1, UPT, UR44, UR17, UPT ;  /* 0x000000112c00728c */ /* 0x000fc4000bf24270 */
[----:B------:R-:W-:Y:S02]  /*1e90*/  UIMAD.WIDE UR14, UR14, 0x4, UR40 ;  /* 0x000000040e0e78a5 */ /* 0x000fe4000f8e0228 */
[----:B------:R-:W-:Y:S01]  /*1ea0*/  UIMAD.WIDE UR20, UR31, 0x4, UR20 ;  /* 0x000000041f1478a5 */ /* 0x000fe2000f8e0214 */
[----:B--2---:R-:W-:Y:S01]  /*1eb0*/  IMAD.U32 R0, RZ, RZ, UR12 ;  /* 0x0000000cff007e24 */ /* 0x004fe2000f8e00ff */
[----:B------:R-:W-:-:S03]  /*1ec0*/  ULDC.64 UR12, c[0x0][0x3e0] ;  /* 0x0000f800000c7ab9 */ /* 0x000fc60000000a00 */
[----:B------:R-:W-:-:S04]  /*1ed0*/  IMAD.WIDE.U32 R4, R0, UR58, R4 ;  /* 0x0000003a00047c25 */ /* 0x000fc8000f8e0004 */
[----:B------:R-:W-:Y:S01]  /*1ee0*/  VIADD R5, R5, UR6 ;  /* 0x0000000605057c36 */ /* 0x000fe20008000000 */
[----:B------:R-:W-:Y:S01]  /*1ef0*/  ULDC.64 UR6, c[0x0][0x210] ;  /* 0x0000840000067ab9 */ /* 0x000fe20000000a00 */
[-C--:B------:R-:W-:Y:S01]  /*1f00*/  IMAD R0, R16, R12.reuse, RZ ;  /* 0x0000000c10007224 */ /* 0x080fe200078e02ff */
[----:B------:R-:W-:Y:S01]  /*1f10*/  LEA R20, P0, R6, UR6, 0x1 ;  /* 0x0000000606147c11 */ /* 0x000fe2000f8008ff */
[----:B------:R-:W-:-:S03]  /*1f20*/  IMAD.WIDE.U32 R4, R3, R12, R4 ;  /* 0x0000000c03047225 */ /* 0x000fc600078e0004 */
[----:B------:R-:W-:Y:S01]  /*1f30*/  LEA.HI.X R21, R6, UR7, R7, 0x1, P0 ;  /* 0x0000000706157c11 */ /* 0x000fe200080f0c07 */
[----:B------:R-:W-:Y:S01]  /*1f40*/  IMAD R0, R3, R13, R0 ;  /* 0x0000000d03007224 */ /* 0x000fe200078e0200 */
[C---:B------:R-:W-:Y:S01]  /*1f50*/  LEA R22, P2, R4.reuse, UR12, 0x1 ;  /* 0x0000000c04167c11 */ /* 0x040fe2000f8408ff */
[----:B------:R-:W-:Y:S01]  /*1f60*/  UMOV UR12, UR15 ;  /* 0x0000000f000c7c82 */ /* 0x000fe20008000000 */
[----:B------:R-:W-:Y:S01]  /*1f70*/  PLOP3.LUT P0, PT, PT, PT, UP1, 0x80, 0x0 ;  /* 0x000000000000781c */ /* 0x000fe20003f0f018 */
[----:B------:R-:W-:Y:S01]  /*1f80*/  IMAD.IADD R0, R5, 0x1, R0 ;  /* 0x0000000105007824 */ /* 0x000fe200078e0200 */
[----:B------:R1:W-:Y:S01]  /*1f90*/  STL.64 [R1+0x10], R20 ;  /* 0x0000101401007387 */ /* 0x0003e20000100a00 */
[----:B------:R-:W-:Y:S01]  /*1fa0*/  UIADD3 UR7, UR44, -0x1, URZ ;  /* 0xffffffff2c077890 */ /* 0x000fe2000fffe03f */
[----:B------:R-:W-:Y:S02]  /*1fb0*/  UMOV UR15, UR20 ;  /* 0x00000014000f7c82 */ /* 0x000fe40008000000 */
[----:B------:R-:W-:Y:S01]  /*1fc0*/  LEA.HI.X R23, R4, UR13, R0, 0x1, P2 ;  /* 0x0000000d04177c11 */ /* 0x000fe200090f0c00 */
[----:B------:R-:W-:Y:S01]  /*1fd0*/  UMOV UR13, UR14 ;  /* 0x0000000e000d7c82 */ /* 0x000fe20008000000 */
[----:B------:R-:W-:-:S03]  /*1fe0*/  UMOV UR14, UR21 ;  /* 0x00000015000e7c82 */ /* 0x000fc60008000000 */
[----:B------:R1:W-:Y:S02]  /*1ff0*/  STL.64 [R1+0x8], R22 ;  /* 0x0000081601007387 */ /* 0x0003e40000100a00 */
        /* <DEDUP_REMOVED lines=20> */
.L_x_192:
        /* <DEDUP_REMOVED lines=19> */
.L_x_193:
        /* <DEDUP_REMOVED lines=32> */
.L_x_195:
[----:B------:R-:W-:Y:S05]  /*2470*/  BSYNC B0 ;  /* 0x0000000000007941 */ /* 0x000fea0003800000 */
.L_x_194:
        /* <DEDUP_REMOVED lines=14> */
.L_x_197:
[----:B------:R-:W-:Y:S05]  /*2560*/  BSYNC B0 ;  /* 0x0000000000007941 */ /* 0x000fea0003800000 */
.L_x_196:
[----:B------:R-:W-:Y:S01]  /*2570*/  UIMAD UR5, UR32, UR12, URZ ;  /* 0x0000000c200572a4 */ /* 0x000fe2000f8e023f */
[----:B---3--:R-:W-:Y:S01]  /*2580*/  IMAD.U32 R4, RZ, RZ, UR12 ;  /* 0x0000000cff047e24 */ /* 0x008fe2000f8e00ff */
        /* <DEDUP_REMOVED lines=15> */
[----:B--2---:R-:W-:Y:S01]  /*2680*/  IMAD R8, R16, UR12, RZ ;  /* 0x0000000c10087c24 */ /* 0x004fe2000f8e02ff */
        /* <DEDUP_REMOVED lines=8> */
.L_x_199:
[----:B------:R-:W-:Y:S05]  /*2710*/  BSYNC B0 ;  /* 0x0000000000007941 */ /* 0x000fea0003800000 */
.L_x_198:
        /* <DEDUP_REMOVED lines=14> */
.L_x_191:
        /* <DEDUP_REMOVED lines=54> */
.L_x_202:
[----:B------:R-:W-:Y:S05]  /*2b60*/  BSYNC B0 ;  /* 0x0000000000007941 */ /* 0x000fea0003800000 */
.L_x_201:
        /* <DEDUP_REMOVED lines=11> */
[----:B----4-:R-:W-:Y:S02]  /*2c20*/  IMAD R8, R6, UR22, RZ ;  /* 0x0000001606087c24 */ /* 0x010fe4000f8e02ff */
        /* <DEDUP_REMOVED lines=10> */
.L_x_204:
[----:B------:R-:W-:Y:S05]  /*2cd0*/  BSYNC B0 ;  /* 0x0000000000007941 */ /* 0x000fea0003800000 */
.L_x_203:
[----:B------:R-:W0:Y:S01]  /*2ce0*/  LDGDEPBAR ;  /* 0x00000000000079af */ /* 0x000e220000000000 */
[----:B------:R-:W-:Y:S01]  /*2cf0*/  BSSY B0, `(.L_x_205) ;  /* 0x0000011000007945 */ /* 0x000fe20003800000 */
[----:B----4-:R-:W-:Y:S02]  /*2d00*/  MOV R8, UR24 ;  /* 0x0000001800087c02 */ /* 0x010fe40008000f00 */
        /* <DEDUP_REMOVED lines=15> */
.L_x_206:
[----:B------:R-:W-:Y:S05]  /*2e00*/  BSYNC B0 ;  /* 0x0000000000007941 */ /* 0x000fea0003800000 */
.L_x_205:
        /* <DEDUP_REMOVED lines=13> */
.L_x_208:
[----:B------:R-:W-:Y:S05]  /*2ee0*/  BSYNC B0 ;  /* 0x0000000000007941 */ /* 0x000fea0003800000 */
.L_x_207:
[----:B------:R-:W1:Y:S01]  /*2ef0*/  LDL R17, [R1+0x6c] ;  /* 0x00006c0001117983 */ /* 0x000e620000100800 */
[----:B------:R-:W-:Y:S03]  /*2f00*/  BSSY B0, `(.L_x_209) ;  /* 0x0000012000007945 */ /* 0x000fe60003800000 */
[----:B------:R1:W-:Y:S04]  /*2f10*/  @P5 STS [R172], RZ ;  /* 0x000000ffac005388 */ /* 0x0003e80000000800 */
[----:B------:R1:W-:Y:S04]  /*2f20*/  @P5 STS [R172+0x4], RZ ;  /* 0x000004ffac005388 */ /* 0x0003e80000000800 */
[----:B------:R1:W-:Y:S04]  /*2f30*/  @P5 STS [R172+0x8], RZ ;  /* 0x000008ffac005388 */ /* 0x0003e80000000800 */
[----:B------:R1:W-:Y:S02]  /*2f40*/  @P5 STS [R172+0xc], RZ ;  /* 0x00000cffac005388 */ /* 0x0003e40000000800 */
[----:B-1----:R-:W-:Y:S01]  /*2f50*/  IADD3 R4, R17, 0x48, RZ ;  /* 0x0000004811047810 */ /* 0x002fe20007ffe0ff */
        /* <DEDUP_REMOVED lines=12> */
.L_x_210:
[----:B------:R-:W-:Y:S05]  /*3020*/  BSYNC B0 ;  /* 0x0000000000007941 */ /* 0x000fea0003800000 */
.L_x_209:
        /* <DEDUP_REMOVED lines=21> */
.L_x_212:
[----:B------:R-:W-:Y:S05]  /*3180*/  BSYNC B0 ;  /* 0x0000000000007941 */ /* 0x000fea0003800000 */
.L_x_211:
        /* <DEDUP_REMOVED lines=49> */
.L_x_214:
[----:B------:R-:W-:Y:S05]  /*34a0*/  BSYNC B0 ;  /* 0x0000000000007941 */ /* 0x000fea0003800000 */
.L_x_213:
        /* <DEDUP_REMOVED lines=22> */
.L_x_216:
[----:B------:R-:W-:Y:S05]  /*3610*/  BSYNC B0 ;  /* 0x0000000000007941 */ /* 0x000fea0003800000 */
.L_x_215:
[----:B------:R-:W-:Y:S01]  /*3620*/  IMAD.MOV.U32 R3, RZ, RZ, 0x7f800000 ;  /* 0x7f800000ff037424 */ /* 0x000fe200078e00ff */
[----:B------:R-:W0:Y:S01]  /*3630*/  LDGDEPBAR ;  /* 0x00000000000079af */ /* 0x000e220000000000 */
[----:B-1234-:R-:W-:Y:S01]  /*3640*/  IMAD.MOV.U32 R0, RZ, RZ, 0x7f800000 ;  /* 0x7f800000ff007424 */ /* 0x01efe200078e00ff */
[----:B------:R-:W-:Y:S01]  /*3650*/  ULDC UR37, c[0x0][0x2d0] ;  /* 0x0000b40000257ab9 */ /* 0x000fe20000000800 */
[----:B------:R-:W-:Y:S02]  /*3660*/  IMAD.MOV.U32 R7, RZ, RZ, 0x7f800000 ;  /* 0x7f800000ff077424 */ /* 0x000fe400078e00ff */
[----:B------:R-:W-:Y:S01]  /*3670*/  IMAD.MOV.U32 R6, RZ, RZ, 0x7f800000 ;  /* 0x7f800000ff067424 */ /* 0x000fe200078e00ff */
[----:B------:R-:W2:Y:S01]  /*3680*/  @!P4 LDG.E R3, desc[UR8][R4.64+0x100] ;  /* 0x000100080403c981 */ /* 0x000ea2000c1e1900 */
[C---:B------:R-:W-:Y:S01]  /*3690*/  VIADD R148, R161.reuse, 0x1000 ;  /* 0x00001000a1947836 */ /* 0x040fe20000000000 */
[----:B------:R-:W-:Y:S02]  /*36a0*/  UIADD3 UR34, UR38, 0x80, UR34 ;  /* 0x0000008026227890 */ /* 0x000fe4000fffe022 */
[----:B------:R-:W3:Y:S01]  /*36b0*/  @!P3 LDG.E R0, desc[UR8][R14.64] ;  /* 0x000000080e00b981 */ /* 0x000ee2000c1e1900 */
[----:B------:R-:W-:Y:S01]  /*36c0*/  IMAD.SHL.U32 R154, R161, 0x2, RZ ;  /* 0x00000002a19a7824 */ /* 0x000fe200078e00ff */
[----:B------:R-:W-:-:S02]  /*36d0*/  CS2R R94, SRZ ;  /* 0x00000000005e7805 */ /* 0x000fc4000001ff00 */
[----:B------:R-:W-:Y:S01]  /*36e0*/  CS2R R92, SRZ ;  /* 0x00000000005c7805 */ /* 0x000fe2000001ff00 */
[----:B------:R-:W4:Y:S01]  /*36f0*/  @!P6 LDG.E R7, desc[UR8][R4.64] ;  /* 0x000000080407e981 */ /* 0x000f22000c1e1900 */
[----:B------:R-:W-:Y:S02]  /*3700*/  CS2R R98, SRZ ;  /* 0x0000000000627805 */ /* 0x000fe4000001ff00 */
[----:B------:R-:W-:Y:S02]  /*3710*/  CS2R R96, SRZ ;  /* 0x0000000000607805 */ /* 0x000fe4000001ff00 */
[----:B------:R-:W-:Y:S01]  /*3720*/  CS2R R90, SRZ ;  /* 0x00000000005a7805 */ /* 0x000fe2000001ff00 */
[----:B------:R1:W5:Y:S01]  /*3730*/  @!P5 LDG.E R6, desc[UR8][R4.64+0x20] ;  /* 0x000020080406d981 */ /* 0x000362000c1e1900 */
[----:B------:R-:W-:Y:S02]  /*3740*/  CS2R R88, SRZ ;  /* 0x0000000000587805 */ /* 0x000fe4000001ff00 */
[----:B------:R-:W-:-:S02]  /*3750*/  CS2R R86, SRZ ;  /* 0x0000000000567805 */ /* 0x000fc4000001ff00 */
[----:B------:R-:W-:Y:S02]  /*3760*/  CS2R R84, SRZ ;  /* 0x0000000000547805 */ /* 0x000fe4000001ff00 */
[----:B------:R-:W-:Y:S02]  /*3770*/  CS2R R78, SRZ ;  /* 0x00000000004e7805 */ /* 0x000fe4000001ff00 */
[----:B------:R-:W-:Y:S01]  /*3780*/  CS2R R76, SRZ ;  /* 0x00000000004c7805 */ /* 0x000fe2000001ff00 */
[----:B------:R-:W-:-:S04]  /*3790*/  DEPBAR.LE SB0, 0x1 ;  /* 0x000080400000791a */ /* 0x000fc80000000000 */
[----:B------:R-:W-:Y:S01]  /*37a0*/  BAR.SYNC.DEFER_BLOCKING 0x0 ;  /* 0x0000000000007b1d */ /* 0x000fe20000010000 */
[----:B------:R-:W-:Y:S02]  /*37b0*/  CS2R R82, SRZ ;  /* 0x0000000000527805 */ /* 0x000fe4000001ff00 */
[----:B------:R-:W-:Y:S02]  /*37c0*/  CS2R R80, SRZ ;  /* 0x0000000000507805 */ /* 0x000fe4000001ff00 */
[----:B------:R-:W-:Y:S02]  /*37d0*/  CS2R R74, SRZ ;  /* 0x00000000004a7805 */ /* 0x000fe4000001ff00 */
[----:B------:R-:W-:Y:S02]  /*37e0*/  CS2R R72, SRZ ;  /* 0x0000000000487805 */ /* 0x000fe4000001ff00 */
[----:B------:R-:W-:Y:S02]  /*37f0*/  CS2R R70, SRZ ;  /* 0x0000000000467805 */ /* 0x000fe4000001ff00 */
[----:B------:R-:W-:Y:S01]  /*3800*/  CS2R R68, SRZ ;  /* 0x0000000000447805 */ /* 0x000fe2000001ff00 */
[----:B------:R-:W-:-:S02]  /*3810*/  USHF.L.U32 UR33, UR19, 0x3, URZ ;  /* 0x0000000313217899 */ /* 0x000fc4000800063f */
[----:B------:R-:W-:Y:S02]  /*3820*/  USHF.L.U32 UR32, UR19, 0x4, URZ ;  /* 0x0000000413207899 */ /* 0x000fe4000800063f */
[----:B------:R-:W-:Y:S02]  /*3830*/  UIMAD UR31, UR19, 0x18, URZ ;  /* 0x00000018131f78a4 */ /* 0x000fe4000f8e023f */
[----:B------:R-:W-:Y:S01]  /*3840*/  USHF.L.U32 UR30, UR19, 0x5, URZ ;  /* 0x00000005131e7899 */ /* 0x000fe2000800063f */
[----:B-1----:R-:W-:Y:S01]  /*3850*/  SHF.L.U64.HI R5, R17, 0x2, R13 ;  /* 0x0000000211057819 */ /* 0x002fe2000001020d */
[----:B------:R-:W-:Y:S02]  /*3860*/  UIMAD UR29, UR19, 0x28, URZ ;  /* 0x00000028131d78a4 */ /* 0x000fe4000f8e023f */
[----:B------:R-:W-:Y:S02]  /*3870*/  UIMAD UR28, UR19, 0x30, URZ ;  /* 0x00000030131c78a4 */ /* 0x000fe4000f8e023f */
[----:B------:R-:W-:-:S02]  /*3880*/  UIMAD UR27, UR19, 0x38, URZ ;  /* 0x00000038131b78a4 */ /* 0x000fc4000f8e023f */
[----:B------:R-:W-:Y:S01]  /*3890*/  USHF.L.U32 UR26, UR19, 0x6, URZ ;  /* 0x00000006131a7899 */ /* 0x000fe2000800063f */
[----:B------:R-:W1:Y:S01]  /*38a0*/  LDSM.16.M88.4 R116, [R149+0x8000] ;  /* 0x008000009574783b */ /* 0x000e620000000200 */
[----:B------:R-:W-:Y:S02]  /*38b0*/  UIMAD UR25, UR19, 0x48, URZ ;  /* 0x00000048131978a4 */ /* 0x000fe4000f8e023f */
[----:B------:R-:W-:Y:S01]  /*38c0*/  UIMAD UR24, UR19, 0x50, URZ ;  /* 0x00000050131878a4 */ /* 0x000fe2000f8e023f */
[----:B------:R-:W1:Y:S01]  /*38d0*/  LDSM.16.M88.4 R120, [R149+0x8400] ;  /* 0x008400009578783b */ /* 0x000e620000000200 */
[----:B------:R-:W-:Y:S02]  /*38e0*/  UIMAD UR23, UR19, 0x58, URZ ;  /* 0x00000058131778a4 */ /* 0x000fe4000f8e023f */
[----:B------:R-:W-:Y:S01]  /*38f0*/  UIMAD UR22, UR19, 0x60, URZ ;  /* 0x00000060131678a4 */ /* 0x000fe2000f8e023f */
[----:B------:R-:W1:Y:S01]  /*3900*/  LDSM.16.M88.4 R124, [R149+0x8800] ;  /* 0x00880000957c783b */ /* 0x000e620000000200 */
[----:B------:R-:W-:-:S02]  /*3910*/  UIMAD UR21, UR19, 0x68, URZ ;  /* 0x00000068131578a4 */ /* 0x000fc4000f8e023f */
[----:B------:R-:W-:Y:S01]  /*3920*/  UIMAD UR20, UR19, 0x70, URZ ;  /* 0x00000070131478a4 */ /* 0x000fe2000f8e023f */
[----:B------:R-:W1:Y:S01]  /*3930*/  LDSM.16.M88.4 R128, [R149+0x8c00] ;  /* 0x008c00009580783b */ /* 0x000e620000000200 */
[----:B------:R-:W-:Y:S01]  /*3940*/  UIADD3 UR18, -UR18, URZ, URZ ;  /* 0x0000003f12127290 */ /* 0x000fe2000fffe13f */
[----:B------:R-:W-:Y:S02]  /*3950*/  ULDC UR5, c[0x0][0x39c] ;  /* 0x0000e70000057ab9 */ /* 0x000fe40000000800 */
[----:B------:R-:W1:Y:S01]  /*3960*/  LDSM.16.M88.4 R132, [R150+0x8000] ;  /* 0x008000009684783b */ /* 0x000e620000000200 */
[----:B------:R-:W-:-:S03]  /*3970*/  ULDC UR6, c[0x0][0x2ec] ;  /* 0x0000bb0000067ab9 */ /* 0x000fc60000000800 */
[----:B------:R-:W1:Y:S04]  /*3980*/  LDSM.16.M88.4 R136, [R150+0x8400] ;  /* 0x008400009688783b */ /* 0x000e680000000200 */
[----:B------:R-:W1:Y:S04]  /*3990*/  LDSM.16.M88.4 R140, [R150+0x8800] ;  /* 0x00880000968c783b */ /* 0x000e680000000200 */
[----:B------:R-:W1:Y:S01]  /*39a0*/  LDSM.16.M88.4 R144, [R150+0x8c00] ;  /* 0x008c00009690783b */ /* 0x000e620000000200 */
[----:B------:R-:W-:Y:S01]  /*39b0*/  VIADD R4, R156, 0x1000 ;  /* 0x000010009c047836 */ /* 0x000fe20000000000 */
[----:B------:R-:W-:Y:S01]  /*39c0*/  SEL R148, R148, R161, !P0 ;  /* 0x000000a194947207 */ /* 0x000fe20004000000 */
[----:B------:R-:W-:-:S03]  /*39d0*/  UIMAD UR19, UR19, 0x78, URZ ;  /* 0x00000078131378a4 */ /* 0x000fc6000f8e023f */
[----:B------:R-:W-:Y:S01]  /*39e0*/  LEA R148, R148, UR4, 0x1 ;  /* 0x0000000494947c11 */ /* 0x000fe2000f8e08ff */
[----:B------:R-:W-:Y:S01]  /*39f0*/  UIADD3 UR34, UR34, -UR10, URZ ;  /* 0x8000000a22227290 */ /* 0x000fe2000fffe03f */
[----:B--2---:R2:W-:Y:S04]  /*3a00*/  STL [R1+0x40], R3 ;  /* 0x0000400301007387 */ /* 0x0045e80000100800 */
[----:B---3--:R3:W-:Y:S01]  /*3a10*/  STL [R1+0x44], R0 ;  /* 0x0000440001007387 */ /* 0x0087e20000100800 */
[----:B--2---:R-:W-:Y:S02]  /*3a20*/  VIADD R3, R17, 0x1 ;  /* 0x0000000111037836 */ /* 0x004fe40000000000 */
[----:B---3--:R-:W-:-:S05]  /*3a30*/  IMAD.U32 R0, RZ, RZ, UR38 ;  /* 0x00000026ff007e24 */ /* 0x008fca000f8e00ff */
[----:B------:R-:W-:Y:S01]  /*3a40*/  IADD3 R0, R3, UR10, -R0 ;  /* 0x0000000a03007c10 */ /* 0x000fe2000fffe800 */
[----:B------:R-:W-:-:S04]  /*3a50*/  IMAD.SHL.U32 R3, R17, 0x4, RZ ;  /* 0x0000000411037824 */ /* 0x000fc800078e00ff */
[----:B------:R2:W-:Y:S04]  /*3a60*/  STL [R1+0x60], R0 ;  /* 0x0000600001007387 */ /* 0x0005e80000100800 */
[----:B------:R3:W-:Y:S04]  /*3a70*/  STL [R1+0x5c], R3 ;  /* 0x00005c0301007387 */ /* 0x0007e80000100800 */
[----:B----4-:R-:W-:Y:S04]  /*3a80*/  STL [R1+0x48], R7 ;  /* 0x0000480701007387 */ /* 0x010fe80000100800 */
[----:B-----5:R-:W-:Y:S01]  /*3a90*/  STL [R1+0x4c], R6 ;  /* 0x00004c0601007387 */ /* 0x020fe20000100800 */
[----:B--2---:R-:W-:-:S05]  /*3aa0*/  VIADD R0, R17, 0xffffff80 ;  /* 0xffffff8011007836 */ /* 0x004fca0000000000 */
[----:B---3--:R-:W-:-:S04]  /*3ab0*/  SHF.R.S32.HI R3, RZ, 0x1f, R0 ;  /* 0x0000001fff037819 */ /* 0x008fc80000011400 */
[C---:B------:R-:W-:Y:S01]  /*3ac0*/  SHF.L.U64.HI R3, R0.reuse, 0x2, R3 ;  /* 0x0000000200037819 */ /* 0x040fe20000010203 */
[----:B------:R-:W-:Y:S01]  /*3ad0*/  IMAD.SHL.U32 R0, R0, 0x4, RZ ;  /* 0x0000000400007824 */ /* 0x000fe200078e00ff */
[----:B------:R-:W-:Y:S04]  /*3ae0*/  STL [R1+0x58], R5 ;  /* 0x0000580501007387 */ /* 0x000fe80000100800 */
[----:B------:R2:W-:Y:S04]  /*3af0*/  STL [R1+0x54], R3 ;  /* 0x0000540301007387 */ /* 0x0005e80000100800 */
[----:B------:R3:W-:Y:S04]  /*3b00*/  STL [R1+0x50], R0 ;  /* 0x0000500001007387 */ /* 0x0007e80000100800 */
[----:B------:R3:W-:Y:S01]  /*3b10*/  STL [R1+0x30], R172 ;  /* 0x000030ac01007387 */ /* 0x0007e20000100800 */
[----:B--2---:R-:W-:-:S04]  /*3b20*/  SEL R3, R4, R156, !P0 ;  /* 0x0000009c04037207 */ /* 0x004fc80004000000 */
[----:B-1----:R-:W-:-:S07]  /*3b30*/  LEA R3, R3, UR4, 0x1 ;  /* 0x0000000403037c11 */ /* 0x002fce000f8e08ff */
.L_x_219:
[----:B------:R-:W0:Y:S01]  /*3b40*/  LDGDEPBAR ;  /* 0x00000000000079af */ /* 0x000e220000000000 */
[----:B------:R-:W-:Y:S01]  /*3b50*/  IADD3 R112, R155, R148, RZ ;  /* 0x000000949b707210 */ /* 0x000fe20007ffe0ff */
[----:B------:R-:W-:Y:S01]  /*3b60*/  USHF.L.U32 UR16, UR35, 0x7, URZ ;  /* 0x0000000723107899 */ /* 0x000fe2000800063f */
[----:B---3--:R-:W-:Y:S05]  /*3b70*/  MOV R0, UR35 ;  /* 0x0000002300007c02 */ /* 0x008fea0008000f00 */
[----:B------:R-:W2:Y:S01]  /*3b80*/  LDL R165, [R1+0x60] ;  /* 0x0000600001a57983 */ /* 0x000ea20000100800 */
[----:B------:R-:W-:Y:S02]  /*3b90*/  USHF.L.U32 UR11, UR7, 0x7, URZ ;  /* 0x00000007070b7899 */ /* 0x000fe4000800063f */
[----:B------:R-:W-:Y:S01]  /*3ba0*/  UIADD3 UR16, UR16, 0x80, URZ ;  /* 0x0000008010107890 */ /* 0x000fe2000fffe03f */
[----:B------:R-:W3:Y:S01]  /*3bb0*/  LDL R164, [R1+0x68] ;  /* 0x0000680001a47983 */ /* 0x000ee20000100800 */
[----:B------:R-:W-:Y:S02]  /*3bc0*/  UISETP.GE.AND UP0, UPT, UR11, UR34, UPT ;  /* 0x000000220b00728c */ /* 0x000fe4000bf06270 */
[----:B------:R-:W-:Y:S01]  /*3bd0*/  UISETP.GT.AND UP3, UPT, UR7, UR17, UPT ;  /* 0x000000110700728c */ /* 0x000fe2000bf64270 */
[----:B------:R-:W4:Y:S01]  /*3be0*/  LDL R163, [R1+0x48] ;  /* 0x0000480001a37983 */ /* 0x000f220000100800 */
[----:B------:R-:W-:Y:S03]  /*3bf0*/  UISETP.LT.AND UP0, UPT, UR16, UR10, UP0 ;  /* 0x0000000a1000728c */ /* 0x000fe60008701270 */
[----:B------:R-:W2:Y:S03]  /*3c00*/  LDL R162, [R1+0x4c] ;  /* 0x00004c0001a27983 */ /* 0x000ea60000100800 */
[----:B------:R-:W-:Y:S01]  /*3c10*/  PLOP3.LUT P0, PT, PT, PT, UP0, 0x80, 0x0 ;  /* 0x000000000000781c */ /* 0x000fe20003f0f008 */
[----:B------:R-:W-:Y:S04]  /*3c20*/  STL [R1+0x104], R152 ;  /* 0x0001049801007387 */ /* 0x000fe80000100800 */
        /* <DEDUP_REMOVED lines=30> */
[----:B------:R1:W-:Y:S04]  /*3e10*/  STL [R1+0x88], R70 ;  /* 0x0000884601007387 */ /* 0x0003e80000100800 */
[----:B------:R-:W-:Y:S04]  /*3e20*/  STL [R1+0x84], R69 ;  /* 0x0000844501007387 */ /* 0x000fe80000100800 */
[----:B------:R-:W-:Y:S04]  /*3e30*/  STL [R1+0x80], R68 ;  /* 0x0000804401007387 */ /* 0x000fe80000100800 */
[----:B------:R-:W-:Y:S04]  /*3e40*/  STL [R1+0x7c], R3 ;  /* 0x00007c0301007387 */ /* 0x000fe80000100800 */
[----:B------:R-:W-:Y:S04]  /*3e50*/  STL [R1+0x78], R2 ;  /* 0x0000780201007387 */ /* 0x000fe80000100800 */
[----:B-1----:R-:W2:Y:S01]  /*3e60*/  LDL R70, [R1+0x5c] ;  /* 0x00005c0001467983 */ /* 0x002ea20000100800 */
[----:B------:R-:W-:Y:S04]  /*3e70*/  DEPBAR.LE SB0, 0x0 ;  /* 0x000080000000791a */ /* 0x000fe80000000000 */
[----:B------:R-:W-:Y:S06]  /*3e80*/  BAR.SYNC.DEFER_BLOCKING 0x0 ;  /* 0x0000000000007b1d */ /* 0x000fec0000010000 */
[----:B------:R-:W-:Y:S08]  /*3e90*/  LDSM.16.M88.4 R64, [R148] ;  /* 0x000000009440783b */ /* 0x000ff00000000200 */
[----:B------:R-:W1:Y:S08]  /*3ea0*/  LDSM.16.M88.4 R16, [R149+0x6000] ;  /* 0x006000009510783b */ /* 0x000e700000000200 */
[----:B------:R-:W1:Y:S08]  /*3eb0*/  LDSM.16.M88.4 R60, [R148+0x1000] ;  /* 0x00100000943c783b */ /* 0x000e700000000200 */
[----:B------:R-:W1:Y:S08]  /*3ec0*/  LDSM.16.M88.4 R32, [R149+0x6400] ;  /* 0x006400009520783b */ /* 0x000e700000000200 */
[----:B------:R-:W1:Y:S08]  /*3ed0*/  LDSM.16.M88.4 R48, [R149+0x6800] ;  /* 0x006800009530783b */ /* 0x000e700000000200 */
[----:B------:R-:W2:Y:S01]  /*3ee0*/  LDSM.16.M88.4 R100, [R149+0x6c00] ;  /* 0x006c00009564783b */ /* 0x000ea20000000200 */
[-C--:B-1----:R-:W-:Y:S07]  /*3ef0*/  HMMA.16816.F32.BF16 R4, R64, R16.reuse, RZ ;  /* 0x000000104004723c */ /* 0x082fee00000418ff */
        /* <DEDUP_REMOVED lines=12> */
[-C--:B------:R-:W-:Y:S01]  /*3fc0*/  HMMA.16816.F32.BF16 R44, R60, R50.reuse, RZ ;  /* 0x000000323c2c723c */ /* 0x080fe200000418ff */
[----:B---3--:R-:W-:Y:S02]  /*3fd0*/  @!P0 LEA R0, R0, R164, 0x7 ;  /* 0x000000a400008211 */ /* 0x008fe400078e38ff */
[----:B----4-:R-:W-:Y:S03]  /*3fe0*/  FSETP.NEU.FTZ.AND P2, PT, R163, -INF , PT ;  /* 0xff800000a300780b */ /* 0x010fe60003f5d000 */
[C---:B------:R-:W-:Y:S02]  /*3ff0*/  HMMA.16816.F32.BF16 R48, R64.reuse, R50, RZ ;  /* 0x000000324030723c */ /* 0x040fe400000418ff */
[----:B--2---:R-:W-:Y:S04]  /*4000*/  FSETP.NEU.FTZ.AND P1, PT, R162, -INF , PT ;  /* 0xff800000a200780b */ /* 0x004fe80003f3d000 */
        /* <DEDUP_REMOVED lines=8> */
[----:B------:R-:W-:Y:S01]  /*4090*/  FMUL.FTZ R4, R4, UR5 ;  /* 0x0000000504047c20 */ /* 0x000fe20008410000 */
[----:B------:R-:W-:Y:S01]  /*40a0*/  FMUL.FTZ R5, R5, UR5 ;  /* 0x0000000505057c20 */ /* 0x000fe20008410000 */
[----:B------:R-:W-:Y:S02]  /*40b0*/  FMUL.FTZ R6, R6, UR5 ;  /* 0x0000000506067c20 */ /* 0x000fe40008410000 */
[----:B------:R-:W-:Y:S01]  /*40c0*/  MUFU.TANH R152, R4 ;  /* 0x0000000400987308 */ /* 0x000fe20000002400 */
[----:B------:R-:W-:Y:S01]  /*40d0*/  FMUL.FTZ R7, R7, UR5 ;  /* 0x0000000507077c20 */ /* 0x000fe20008410000 */
[----:B------:R-:W-:Y:S01]  /*40e0*/  FMUL.FTZ R9, R9, UR5 ;  /* 0x0000000509097c20 */ /* 0x000fe20008410000 */
[----:B------:R-:W-:Y:S01]  /*40f0*/  FMUL.FTZ R8, R8, UR5 ;  /* 0x0000000508087c20 */ /* 0x000fe20008410000 */
[----:B------:R-:W-:Y:S01]  /*4100*/  FMUL.FTZ R10, R10, UR5 ;  /* 0x000000050a0a7c20 */ /* 0x000fe20008410000 */
[----:B------:R-:W-:Y:S05]  /*4110*/  FMUL.FTZ R11, R11, UR5 ;  /* 0x000000050b0b7c20 */ /* 0x000fea0008410000 */
[----:B------:R1:W-:Y:S01]  /*4120*/  MUFU.TANH R232, R10 ;  /* 0x0000000a00e87308 */ /* 0x0003e20000002400 */
[----:B------:R-:W-:Y:S01]  /*4130*/  FMUL.FTZ R13, R13, UR5 ;  /* 0x000000050d0d7c20 */ /* 0x000fe20008410000 */
[----:B------:R-:W-:Y:S01]  /*4140*/  FMUL.FTZ R15, R15, UR5 ;  /* 0x000000050f0f7c20 */ /* 0x000fe20008410000 */
[----:B------:R-:W-:Y:S01]  /*4150*/  FMUL.FTZ R12, R12, UR5 ;  /* 0x000000050c0c7c20 */ /* 0x000fe20008410000 */
[----:B------:R-:W-:Y:S01]  /*4160*/  FMUL.FTZ R14, R14, UR5 ;  /* 0x000000050e0e7c20 */ /* 0x000fe20008410000 */
[----:B------:R-:W-:Y:S01]  /*4170*/  FMUL.FTZ R16, R16, UR5 ;  /* 0x0000000510107c20 */ /* 0x000fe20008410000 */
[----:B------:R-:W-:Y:S04]  /*4180*/  FMUL.FTZ R17, R17, UR5 ;  /* 0x0000000511117c20 */ /* 0x000fe80008410000 */
[----:B------:R-:W2:Y:S01]  /*4190*/  MUFU.TANH R151, R5 ;  /* 0x0000000500977308 */ /* 0x000ea20000002400 */
[----:B------:R-:W-:Y:S01]  /*41a0*/  FMUL.FTZ R19, R19, UR5 ;  /* 0x0000000513137c20 */ /* 0x000fe20008410000 */
[----:B------:R-:W-:Y:S08]  /*41b0*/  FMUL.FTZ R18, R18, UR5 ;  /* 0x0000000512127c20 */ /* 0x000ff00008410000 */
[----:B------:R3:W-:Y:S01]  /*41c0*/  MUFU.TANH R231, R11 ;  /* 0x0000000b00e77308 */ /* 0x0007e20000002400 */
[----:B-1----:R-:W-:Y:S09]  /*41d0*/  @!P0 VIADD R10, R165, UR11 ;  /* 0x0000000ba50a8c36 */ /* 0x002ff20008000000 */
[----:B------:R1:W-:Y:S10]  /*41e0*/  MUFU.TANH R93, R16 ;  /* 0x00000010005d7308 */ /* 0x0003f40000002400 */
[----:B------:R4:W-:Y:S01]  /*41f0*/  MUFU.TANH R92, R17 ;  /* 0x00000011005c7308 */ /* 0x0009e20000002400 */
[----:B---3--:R-:W-:Y:S04]  /*4200*/  MOV R11, 0x40 ;  /* 0x00000040000b7802 */ /* 0x008fe80000000f00 */
[C---:B------:R-:W-:Y:S05]  /*4210*/  @!P0 VIADDMNMX R11, R10.reuse, R11, UR10, PT ;  /* 0x0000000a0a0b8e46 */ /* 0x040fea000b80010b */
[----:B------:R-:W-:Y:S01]  /*4220*/  MUFU.TANH R69, R6 ;  /* 0x0000000600457308 */ /* 0x000fe20000002400 */
[----:B-1----:R-:W3:Y:S09]  /*4230*/  LDL R16, [R1+0x40] ;  /* 0x0000400001107983 */ /* 0x002ef20000100800 */
[----:B------:R1:W2:Y:S01]  /*4240*/  MUFU.TANH R68, R7 ;  /* 0x0000000700447308 */ /* 0x0002a20000002400 */
[----:B----4-:R-:W4:Y:S09]  /*4250*/  LDL R17, [R1+0x44] ;  /* 0x0000440001117983 */ /* 0x010f320000100800 */
[----:B------:R2:W-:Y:S10]  /*4260*/  MUFU.TANH R229, R15 ;  /* 0x0000000f00e57308 */ /* 0x0005f40000002400 */
[----:B------:R2:W-:Y:S01]  /*4270*/  MUFU.TANH R211, R13 ;  /* 0x0000000d00d37308 */ /* 0x0005e20000002400 */
[----:B-1----:R-:W1:Y:S09]  /*4280*/  LDSM.16.M88.4 R4, [R150+0x6400] ;  /* 0x006400009604783b */ /* 0x002e720000000200 */
[----:B------:R1:W-:Y:S01]  /*4290*/  MUFU.TANH R212, R12 ;  /* 0x0000000c00d47308 */ /* 0x0003e20000002400 */
[----:B--2---:R-:W-:Y:S04]  /*42a0*/  @!P0 VIMNMX R15, R10, UR10, PT ;  /* 0x0000000a0a0f8c48 */ /* 0x004fe8000bfe0100 */
[----:B------:R-:W-:Y:S05]  /*42b0*/  @!P0 ISETP.GE.AND P3, PT, R0, R15, PT ;  /* 0x0000000f0000820c */ /* 0x000fea0003f66270 */
[----:B------:R2:W2:Y:S01]  /*42c0*/  MUFU.TANH R230, R14 ;  /* 0x0000000e00e67308 */ /* 0x0004a20000002400 */
[----:B------:R-:W-:Y:S05]  /*42d0*/  FMUL.FTZ R13, R163, 1.4426950216293334961 ;  /* 0x3fb8aa3ba30d7820 */ /* 0x000fea0000410000 */
[----:B------:R-:W-:Y:S04]  /*42e0*/  FSEL R13, R13, RZ, P2 ;  /* 0x000000ff0d0d7208 */ /* 0x000fe80001000000 */
[----:B------:R2:W-:Y:S01]  /*42f0*/  MUFU.TANH R214, R9 ;  /* 0x0000000900d67308 */ /* 0x0005e20000002400 */
[----:B-1----:R-:W-:Y:S01]  /*4300*/  FMUL.FTZ R12, R162, 1.4426950216293334961 ;  /* 0x3fb8aa3ba20c7820 */ /* 0x002fe20000410000 */
[----:B------:R-:W-:Y:S04]  /*4310*/  IMAD.MOV.U32 R162, RZ, RZ, 0x8 ;  /* 0x00000008ffa27424 */ /* 0x000fe800078e00ff */
[----:B------:R-:W-:Y:S04]  /*4320*/  FSEL R12, R12, RZ, P1 ;  /* 0x000000ff0c0c7208 */ /* 0x000fe80000800000 */
[----:B------:R1:W1:Y:S01]  /*4330*/  MUFU.TANH R216, R8 ;  /* 0x0000000800d87308 */ /* 0x0002620000002400 */
[----:B--2---:R-:W-:Y:S04]  /*4340*/  @!P0 VIADDMNMX R14, R10, R162, UR10, PT ;  /* 0x0000000a0a0e8e46 */ /* 0x004fe8000b8001a2 */
[----:B------:R-:W-:Y:S05]  /*4350*/  @!P0 ISETP.GE.AND P1, PT, R0, R14, PT ;  /* 0x0000000e0000820c */ /* 0x000fea0003f26270 */
[----:B------:R2:W-:Y:S01]  /*4360*/  MUFU.TANH R186, R18 ;  /* 0x0000001200ba7308 */ /* 0x0005e20000002400 */
[-C--:B------:R-:W-:Y:S03]  /*4370*/  HMMA.16816.F32.BF16 R20, R104, R4.reuse, R20 ;  /* 0x000000046814723c */ /* 0x080fe60000041814 */
[----:B------:R-:W-:Y:S03]  /*4380*/  MOV R9, R151 ;  /* 0x0000009700097202 */ /* 0x000fe60000000f00 */
[C---:B------:R-:W-:Y:S03]  /*4390*/  HMMA.16816.F32.BF16 R24, R112.reuse, R4, R24 ;  /* 0x000000047018723c */ /* 0x040fe60000041818 */
[----:B------:R2:W-:Y:S02]  /*43a0*/  MUFU.TANH R185, R19 ;  /* 0x0000001300b97308 */ /* 0x0005e40000002400 */
[----:B-1----:R-:W-:Y:S01]  /*43b0*/  MOV R8, R68 ;  /* 0x0000004400087202 */ /* 0x002fe20000000f00 */
[-C--:B------:R-:W-:Y:S05]  /*43c0*/  HMMA.16816.F32.BF16 R28, R112, R6.reuse, R28 ;  /* 0x00000006701c723c */ /* 0x080fea000004181c */
[----:B------:R-:W-:Y:S01]  /*43d0*/  MOV R5, R152 ;  /* 0x0000009800057202 */ /* 0x000fe20000000f00 */
[----:B--2---:R-:W-:Y:S01]  /*43e0*/  IMAD.MOV.U32 R18, RZ, RZ, R230 ;  /* 0x000000ffff127224 */ /* 0x004fe200078e00e6 */
[----:B------:R-:W-:Y:S01]  /*43f0*/  @!P0 FSEL R5, R152, -INF , !P3 ;  /* 0xff80000098058808 */ /* 0x000fe20005800000 */
[C---:B------:R-:W-:Y:S04]  /*4400*/  HMMA.16816.F32.BF16 R32, R104.reuse, R6, R32 ;  /* 0x000000066820723c */ /* 0x040fe80000041820 */
[----:B------:R-:W-:Y:S01]  /*4410*/  FFMA.FTZ R5, R5, UR6, -R13 ;  /* 0x0000000605057c23 */ /* 0x000fe2000801080d */
[----:B------:R-:W-:Y:S01]  /*4420*/  FMUL.FTZ R23, R23, UR5 ;  /* 0x0000000517177c20 */ /* 0x000fe20008410000 */
[----:B------:R-:W-:Y:S01]  /*4430*/  FMUL.FTZ R20, R20, UR5 ;  /* 0x0000000514147c20 */ /* 0x000fe20008410000 */
[----:B------:R-:W-:Y:S01]  /*4440*/  FMUL.FTZ R21, R21, UR5 ;  /* 0x0000000515157c20 */ /* 0x000fe20008410000 */
[----:B------:R1:W-:Y:S03]  /*4450*/  MUFU.EX2 R99, R5 ;  /* 0x0000000500637308 */ /* 0x0003e60000000800 */
[----:B------:R-:W-:Y:S01]  /*4460*/  @!P0 IADD3 R4, R0, 0x1, RZ ;  /* 0x0000000100048810 */ /* 0x000fe20007ffe0ff */
[----:B------:R-:W-:Y:S01]  /*4470*/  FMUL.FTZ R25, R25, UR5 ;  /* 0x0000000519197c20 */ /* 0x000fe20008410000 */
[----:B------:R-:W-:Y:S01]  /*4480*/  FMUL.FTZ R27, R27, UR5 ;  /* 0x000000051b1b7c20 */ /* 0x000fe20008410000 */
[----:B------:R-:W-:Y:S01]  /*4490*/  FMUL.FTZ R26, R26, UR5 ;  /* 0x000000051a1a7c20 */ /* 0x000fe20008410000 */
[C---:B------:R-:W-:Y:S03]  /*44a0*/  @!P0 ISETP.GE.AND P2, PT, R4.reuse, R15, PT ;  /* 0x0000000f0400820c */ /* 0x040fe60003f46270 */
[----:B------:R-:W-:Y:S01]  /*44b0*/  MUFU.TANH R203, R25 ;  /* 0x0000001900cb7308 */ /* 0x000fe20000002400 */
[----:B------:R-:W-:Y:S01]  /*44c0*/  @!P0 ISETP.GE.AND P4, PT, R4, R11, PT ;  /* 0x0000000b0400820c */ /* 0x000fe20003f86270 */
[----:B------:R-:W-:Y:S01]  /*44d0*/  FMUL.FTZ R24, R24, UR5 ;  /* 0x0000000518187c20 */ /* 0x000fe20008410000 */
[----:B------:R-:W-:Y:S01]  /*44e0*/  @!P0 FSEL R9, R151, -INF , !P2 ;  /* 0xff80000097098808 */ /* 0x000fe20005000000 */
[----:B------:R-:W-:Y:S01]  /*44f0*/  FMUL.FTZ R22, R22, UR5 ;  /* 0x0000000516167c20 */ /* 0x000fe20008410000 */
[----:B------:R-:W-:Y:S01]  /*4500*/  @!P0 ISETP.GE.AND P2, PT, R4, R14, PT ;  /* 0x0000000e0400820c */ /* 0x000fe20003f46270 */
[----:B------:R-:W-:Y:S01]  /*4510*/  FMUL.FTZ R29, R29, UR5 ;  /* 0x000000051d1d7c20 */ /* 0x000fe20008410000 */
[----:B------:R-:W-:Y:S03]  /*4520*/  MOV R19, R229 ;  /* 0x000000e500137202 */ /* 0x000fe60000000f00 */
[----:B------:R2:W-:Y:S01]  /*4530*/  MUFU.TANH R223, R27 ;  /* 0x0000001b00df7308 */ /* 0x0005e20000002400 */
[----:B-1----:R-:W-:Y:S01]  /*4540*/  IMAD.MOV.U32 R5, RZ, RZ, R69 ;  /* 0x000000ffff057224 */ /* 0x002fe200078e0045 */
[----:B------:R-:W-:Y:S01]  /*4550*/  @!P0 FSEL R5, R69, -INF , !P1 ;  /* 0xff80000045058808 */ /* 0x000fe20004800000 */
[----:B------:R-:W-:Y:S01]  /*4560*/  FFMA.FTZ R9, R9, UR6, -R13 ;  /* 0x0000000609097c23 */ /* 0x000fe2000801080d */
[----:B------:R-:W-:Y:S01]  /*4570*/  @!P0 FSEL R8, R68, -INF , !P2 ;  /* 0xff80000044088808 */ /* 0x000fe20005000000 */
[----:B------:R-:W-:Y:S01]  /*4580*/  FMUL.FTZ R32, R32, UR5 ;  /* 0x0000000520207c20 */ /* 0x000fe20008410000 */
[----:B------:R-:W-:Y:S01]  /*4590*/  FMUL.FTZ R33, R33, UR5 ;  /* 0x0000000521217c20 */ /* 0x000fe20008410000 */
[--C-:B------:R-:W-:Y:S03]  /*45a0*/  FFMA.FTZ R5, R5, UR6, -R12.reuse ;  /* 0x0000000605057c23 */ /* 0x100fe6000801080c */
[----:B------:R-:W-:Y:S01]  /*45b0*/  MUFU.EX2 R98, R9 ;  /* 0x0000000900627308 */ /* 0x000fe20000000800 */
[----:B------:R-:W-:Y:S01]  /*45c0*/  @!P0 ISETP.GE.AND P1, PT, R0, R11, PT ;  /* 0x0000000b0000820c */ /* 0x000fe20003f26270 */
[----:B------:R-:W-:Y:S01]  /*45d0*/  FMUL.FTZ R34, R34, UR5 ;  /* 0x0000000522227c20 */ /* 0x000fe20008410000 */
[----:B------:R-:W-:Y:S01]  /*45e0*/  FMUL.FTZ R28, R28, UR5 ;  /* 0x000000051c1c7c20 */ /* 0x000fe20008410000 */
[----:B------:R-:W-:Y:S01]  /*45f0*/  FMUL.FTZ R35, R35, UR5 ;  /* 0x0000000523237c20 */ /* 0x000fe20008410000 */
[----:B------:R-:W-:Y:S01]  /*4600*/  FMUL.FTZ R31, R31, UR5 ;  /* 0x000000051f1f7c20 */ /* 0x000fe20008410000 */
[----:B------:R-:W-:Y:S04]  /*4610*/  FMUL.FTZ R30, R30, UR5 ;  /* 0x000000051e1e7c20 */ /* 0x000fe80008410000 */
[----:B------:R-:W-:Y:S01]  /*4620*/  MUFU.TANH R178, R34 ;  /* 0x0000002200b27308 */ /* 0x000fe20000002400 */
[----:B--2---:R-:W2:Y:S09]  /*4630*/  LDL R27, [R1+0x58] ;  /* 0x00005800011b7983 */ /* 0x004eb20000100800 */
[----:B------:R1:W-:Y:S10]  /*4640*/  MUFU.EX2 R3, R5 ;  /* 0x0000000500037308 */ /* 0x0003f40000000800 */
[----:B------:R-:W-:Y:S10]  /*4650*/  MUFU.TANH R177, R35 ;  /* 0x0000002300b17308 */ /* 0x000ff40000002400 */
[----:B------:R-:W-:Y:S01]  /*4660*/  MUFU.TANH R224, R26 ;  /* 0x0000001a00e07308 */ /* 0x000fe20000002400 */
[----:B-1----:R-:W-:Y:S09]  /*4670*/  FFMA.FTZ R5, R8, UR6, -R12 ;  /* 0x0000000608057c23 */ /* 0x002ff2000801080c */
[----:B------:R1:W-:Y:S10]  /*4680*/  MUFU.EX2 R2, R5 ;  /* 0x0000000500027308 */ /* 0x0003f40000000800 */
[----:B------:R-:W-:Y:S10]  /*4690*/  MUFU.TANH R181, R23 ;  /* 0x0000001700b57308 */ /* 0x000ff40000002400 */
[----:B------:R-:W-:Y:S01]  /*46a0*/  MUFU.TANH R91, R20 ;  /* 0x00000014005b7308 */ /* 0x000fe20000002400 */
[----:B-1----:R-:W-:Y:S02]  /*46b0*/  MOV R5, R216 ;  /* 0x000000d800057202 */ /* 0x002fe40000000f00 */
[----:B------:R-:W-:Y:S07]  /*46c0*/  @!P0 FSEL R5, R216, -INF , !P1 ;  /* 0xff800000d8058808 */ /* 0x000fee0004800000 */
[----:B------:R-:W-:Y:S10]  /*46d0*/  MUFU.TANH R204, R24 ;  /* 0x0000001800cc7308 */ /* 0x000ff40000002400 */
[----:B------:R-:W-:Y:S10]  /*46e0*/  MUFU.TANH R90, R21 ;  /* 0x00000015005a7308 */ /* 0x000ff40000002400 */
[----:B------:R-:W-:Y:S10]  /*46f0*/  MUFU.TANH R182, R22 ;  /* 0x0000001600b67308 */ /* 0x000ff40000002400 */
[----:B------:R-:W-:Y:S10]  /*4700*/  MUFU.TANH R222, R30 ;  /* 0x0000001e00de7308 */ /* 0x000ff40000002400 */
[----:B------:R-:W-:Y:S10]  /*4710*/  MUFU.TANH R200, R28 ;  /* 0x0000001c00c87308 */ /* 0x000ff40000002400 */
[----:B------:R-:W-:Y:S10]  /*4720*/  MUFU.TANH R199, R29 ;  /* 0x0000001d00c77308 */ /* 0x000ff40000002400 */
[----:B------:R-:W-:Y:S10]  /*4730*/  MUFU.TANH R220, R31 ;  /* 0x0000001f00dc7308 */ /* 0x000ff40000002400 */
[----:B------:R-:W-:Y:S10]  /*4740*/  MUFU.TANH R87, R32 ;  /* 0x0000002000577308 */ /* 0x000ff40000002400 */
[----:B------:R-:W-:Y:S01]  /*4750*/  MUFU.TANH R86, R33 ;  /* 0x0000002100567308 */ /* 0x000fe20000002400 */
[C---:B---3--:R-:W-:Y:S01]  /*4760*/  FSETP.NEU.FTZ.AND P2, PT, R16.reuse, -INF , PT ;  /* 0xff8000001000780b */ /* 0x048fe20003f5d000 */
[----:B------:R-:W-:Y:S01]  /*4770*/  FMUL.FTZ R9, R16, 1.4426950216293334961 ;  /* 0x3fb8aa3b10097820 */ /* 0x000fe20000410000 */
[----:B------:R-:W-:Y:S04]  /*4780*/  IMAD.MOV.U32 R16, RZ, RZ, 0x48 ;  /* 0x00000048ff107424 */ /* 0x000fe800078e00ff */
[----:B------:R-:W-:Y:S02]  /*4790*/  FSEL R9, R9, RZ, P2 ;  /* 0x000000ff09097208 */ /* 0x000fe40001000000 */
[----:B------:R-:W-:Y:S01]  /*47a0*/  @!P0 VIADDMNMX R10, R10, R16, UR10, PT ;  /* 0x0000000a0a0a8e46 */ /* 0x000fe2000b800110 */
[C---:B----4-:R-:W-:Y:S01]  /*47b0*/  FMUL.FTZ R8, R17.reuse, 1.4426950216293334961 ;  /* 0x3fb8aa3b11087820 */ /* 0x050fe20000410000 */
[----:B------:R-:W-:Y:S02]  /*47c0*/  FSETP.NEU.FTZ.AND P1, PT, R17, -INF , PT ;  /* 0xff8000001100780b */ /* 0x000fe40003f3d000 */
[-C--:B------:R-:W-:Y:S01]  /*47d0*/  @!P0 ISETP.GE.AND P2, PT, R4, R10.reuse, PT ;  /* 0x0000000a0400820c */ /* 0x080fe20003f46270 */
[--C-:B------:R-:W-:Y:S01]  /*47e0*/  FFMA.FTZ R4, R5, UR6, -R9.reuse ;  /* 0x0000000605047c23 */ /* 0x100fe20008010809 */
[----:B------:R-:W-:Y:S02]  /*47f0*/  FSEL R8, R8, RZ, P1 ;  /* 0x000000ff08087208 */ /* 0x000fe40000800000 */
[----:B------:R-:W-:Y:S01]  /*4800*/  @!P0 ISETP.GE.AND P3, PT, R0, R10, PT ;  /* 0x0000000a0000820c */ /* 0x000fe20003f66270 */
[----:B------:R1:W-:Y:S01]  /*4810*/  MUFU.EX2 R252, R4 ;  /* 0x0000000400fc7308 */ /* 0x0003e20000000800 */
[----:B------:R-:W-:Y:S02]  /*4820*/  MOV R16, R214 ;  /* 0x000000d600107202 */ /* 0x000fe40000000f00 */
[----:B------:R-:W-:Y:S02]  /*4830*/  @!P0 FSEL R16, R214, -INF , !P4 ;  /* 0xff800000d6108808 */ /* 0x000fe40006000000 */
[----:B------:R-:W-:Y:S02]  /*4840*/  MOV R5, R231 ;  /* 0x000000e700057202 */ /* 0x000fe40000000f00 */
[----:B------:R-:W-:Y:S01]  /*4850*/  @!P0 FSEL R5, R231, -INF , !P2 ;  /* 0xff800000e7058808 */ /* 0x000fe20005000000 */
[--C-:B------:R-:W-:Y:S01]  /*4860*/  FFMA.FTZ R16, R16, UR6, -R9.reuse ;  /* 0x0000000610107c23 */ /* 0x100fe20008010809 */
[----:B------:R-:W-:Y:S03]  /*4870*/  @!P0 IADD3 R17, R0, 0x8, RZ ;  /* 0x0000000800118810 */ /* 0x000fe60007ffe0ff */
[----:B------:R3:W-:Y:S01]  /*4880*/  MUFU.EX2 R251, R16 ;  /* 0x0000001000fb7308 */ /* 0x0007e20000000800 */
[C---:B------:R-:W-:Y:S02]  /*4890*/  @!P0 ISETP.GE.AND P2, PT, R17.reuse, R10, PT ;  /* 0x0000000a1100820c */ /* 0x040fe40003f46270 */
[CC--:B------:R-:W-:Y:S01]  /*48a0*/  @!P0 ISETP.GE.AND P1, PT, R17.reuse, R11.reuse, PT ;  /* 0x0000000b1100820c */ /* 0x0c0fe20003f26270 */
[----:B-1----:R-:W-:Y:S01]  /*48b0*/  IMAD.MOV.U32 R4, RZ, RZ, R232 ;  /* 0x000000ffff047224 */ /* 0x002fe200078e00e8 */
[----:B------:R-:W-:Y:S02]  /*48c0*/  @!P0 FSEL R4, R232, -INF , !P3 ;  /* 0xff800000e8048808 */ /* 0x000fe40005800000 */
[----:B------:R-:W-:Y:S02]  /*48d0*/  @!P0 FSEL R18, R230, -INF , !P2 ;  /* 0xff800000e6128808 */ /* 0x000fe40005000000 */
[----:B------:R-:W-:Y:S01]  /*48e0*/  @!P0 ISETP.GE.AND P2, PT, R17, R14, PT ;  /* 0x0000000e1100820c */ /* 0x000fe20003f46270 */
[--C-:B------:R-:W-:Y:S02]  /*48f0*/  FFMA.FTZ R4, R4, UR6, -R8.reuse ;  /* 0x0000000604047c23 */ /* 0x100fe40008010808 */
[--C-:B------:R-:W-:Y:S02]  /*4900*/  FFMA.FTZ R18, R18, UR6, -R8.reuse ;  /* 0x0000000612127c23 */ /* 0x100fe40008010808 */
[----:B------:R1:W4:Y:S01]  /*4910*/  MUFU.EX2 R25, R4 ;  /* 0x0000000400197308 */ /* 0x0003220000000800 */
[----:B---3--:R-:W-:Y:S09]  /*4920*/  @!P0 IADD3 R16, R0, 0x9, RZ ;  /* 0x0000000900108810 */ /* 0x008ff20007ffe0ff */
[----:B------:R-:W-:Y:S01]  /*4930*/  MUFU.EX2 R23, R18 ;  /* 0x0000001200177308 */ /* 0x000fe20000000800 */
[----:B-1----:R-:W-:Y:S01]  /*4940*/  FFMA.FTZ R4, R5, UR6, -R8 ;  /* 0x0000000605047c23 */ /* 0x002fe20008010808 */
[----:B----4-:R-:W-:Y:S01]  /*4950*/  STL [R1+0x24], R25 ;  /* 0x0000241901007387 */ /* 0x010fe20000100800 */
[----:B------:R-:W-:Y:S01]  /*4960*/  IMAD.MOV.U32 R5, RZ, RZ, R212 ;  /* 0x000000ffff057224 */ /* 0x000fe200078e00d4 */
[----:B------:R-:W-:Y:S06]  /*4970*/  @!P0 FSEL R5, R212, -INF , !P1 ;  /* 0xff800000d4058808 */ /* 0x000fec0004800000 */
[----:B------:R1:W3:Y:S01]  /*4980*/  MUFU.EX2 R26, R4 ;  /* 0x00000004001a7308 */ /* 0x0002e20000000800 */
[C---:B------:R-:W-:Y:S01]  /*4990*/  @!P0 ISETP.GE.AND P1, PT, R16.reuse, R11, PT ;  /* 0x0000000b1000820c */ /* 0x040fe20003f26270 */
[--C-:B------:R-:W-:Y:S08]  /*49a0*/  FFMA.FTZ R5, R5, UR6, -R9.reuse ;  /* 0x0000000605057c23 */ /* 0x100ff00008010809 */
[----:B------:R4:W-:Y:S01]  /*49b0*/  MUFU.EX2 R248, R5 ;  /* 0x0000000500f87308 */ /* 0x0009e20000000800 */
[----:B-1----:R-:W-:Y:S01]  /*49c0*/  MOV R4, R211 ;  /* 0x000000d300047202 */ /* 0x002fe20000000f00 */
[----:B---3--:R-:W-:Y:S01]  /*49d0*/  STL [R1+0x20], R26 ;  /* 0x0000201a01007387 */ /* 0x008fe20000100800 */
[----:B------:R-:W-:Y:S02]  /*49e0*/  @!P0 FSEL R4, R211, -INF , !P1 ;  /* 0xff800000d3048808 */ /* 0x000fe40004800000 */
[----:B------:R-:W-:Y:S01]  /*49f0*/  @!P0 ISETP.GE.AND P1, PT, R16, R10, PT ;  /* 0x0000000a1000820c */ /* 0x000fe20003f26270 */
[----:B------:R-:W-:Y:S02]  /*4a00*/  STL [R1+0x1c], R23 ;  /* 0x00001c1701007387 */ /* 0x000fe40000100800 */
[----:B------:R-:W-:Y:S01]  /*4a10*/  FFMA.FTZ R20, R4, UR6, -R9 ;  /* 0x0000000604147c23 */ /* 0x000fe20008010809 */
[----:B------:R-:W-:Y:S01]  /*4a20*/  @!P0 FSEL R19, R229, -INF , !P1 ;  /* 0xff800000e5138808 */ /* 0x000fe20004800000 */
[----:B----4-:R-:W1:Y:S01]  /*4a30*/  LDSM.16.M88.4 R4, [R150+0x6800] ;  /* 0x006800009604783b */ /* 0x010e620000000200 */
[----:B------:R-:W-:Y:S01]  /*4a40*/  @!P0 ISETP.GE.AND P1, PT, R17, R15, PT ;  /* 0x0000000f1100820c */ /* 0x000fe20003f26270 */
[----:B------:R-:W-:Y:S01]  /*4a50*/  MUFU.EX2 R247, R20 ;  /* 0x0000001400f77308 */ /* 0x000fe20000000800 */
[----:B------:R-:W-:Y:S01]  /*4a60*/  MOV R17, R186 ;  /* 0x000000ba00117202 */ /* 0x000fe20000000f00 */
[----:B------:R-:W-:Y:S01]  /*4a70*/  FFMA.FTZ R18, R19, UR6, -R8 ;  /* 0x0000000613127c23 */ /* 0x000fe20008010808 */
[----:B------:R-:W-:Y:S01]  /*4a80*/  IMAD.MOV.U32 R19, RZ, RZ, R92 ;  /* 0x000000ffff137224 */ /* 0x000fe200078e005c */
[----:B------:R-:W-:Y:S06]  /*4a90*/  @!P0 FSEL R17, R186, -INF , !P2 ;  /* 0xff800000ba118808 */ /* 0x000fec0005000000 */
[----:B------:R3:W4:Y:S01]  /*4aa0*/  MUFU.EX2 R24, R18 ;  /* 0x0000001200187308 */ /* 0x0007220000000800 */
[--C-:B------:R-:W-:Y:S09]  /*4ab0*/  FFMA.FTZ R17, R17, UR6, -R12.reuse ;  /* 0x0000000611117c23 */ /* 0x100ff2000801080c */
[----:B------:R1:W-:Y:S01]  /*4ac0*/  MUFU.EX2 R219, R17 ;  /* 0x0000001100db7308 */ /* 0x0003e20000000800 */
[----:B---3--:R-:W-:Y:S01]  /*4ad0*/  MOV R18, R93 ;  /* 0x0000005d00127202 */ /* 0x008fe20000000f00 */
[----:B----4-:R-:W-:Y:S01]  /*4ae0*/  STL [R1+0x18], R24 ;  /* 0x0000181801007387 */ /* 0x010fe20000100800 */
[----:B------:R-:W-:Y:S02]  /*4af0*/  @!P0 FSEL R18, R93, -INF , !P1 ;  /* 0xff8000005d128808 */ /* 0x000fe40004800000 */
[----:B------:R-:W-:Y:S03]  /*4b00*/  @!P0 ISETP.GE.AND P1, PT, R16, R15, PT ;  /* 0x0000000f1000820c */ /* 0x000fe60003f26270 */
[--C-:B------:R-:W-:Y:S01]  /*4b10*/  FFMA.FTZ R18, R18, UR6, -R13.reuse ;  /* 0x0000000612127c23 */ /* 0x100fe2000801080d */
[----:B------:R-:W-:Y:S01]  /*4b20*/  @!P0 FSEL R19, R92, -INF , !P1 ;  /* 0xff8000005c138808 */ /* 0x000fe20004800000 */
[----:B-1----:R-:W-:Y:S01]  /*4b30*/  @!P0 VIADD R17, R0, 0x10 ;  /* 0x0000001000118836 */ /* 0x002fe20000000000 */
[-C--:B------:R-:W-:Y:S01]  /*4b40*/  @!P0 ISETP.GE.AND P1, PT, R16, R14.reuse, PT ;  /* 0x0000000e1000820c */ /* 0x080fe20003f26270 */
[----:B------:R1:W-:Y:S01]  /*4b50*/  MUFU.EX2 R97, R18 ;  /* 0x0000001200617308 */ /* 0x0003e20000000800 */
[----:B------:R-:W-:Y:S01]  /*4b60*/  MOV R16, R185 ;  /* 0x000000b900107202 */ /* 0x000fe20000000f00 */
[-C--:B------:R-:W-:Y:S03]  /*4b70*/  HMMA.16816.F32.BF16 R36, R104, R4.reuse, R36 ;  /* 0x000000046824723c */ /* 0x080fe60000041824 */
[----:B------:R-:W-:Y:S02]  /*4b80*/  @!P0 FSEL R16, R185, -INF , !P1 ;  /* 0xff800000b9108808 */ /* 0x000fe40004800000 */
[C---:B------:R-:W-:Y:S01]  /*4b90*/  @!P0 ISETP.GE.AND P1, PT, R17.reuse, R15, PT ;  /* 0x0000000f1100820c */ /* 0x040fe20003f26270 */
[C---:B------:R-:W-:Y:S04]  /*4ba0*/  HMMA.16816.F32.BF16 R40, R112.reuse, R4, R40 ;  /* 0x000000047028723c */ /* 0x040fe80000041828 */
[-C--:B------:R-:W-:Y:S01]  /*4bb0*/  @!P0 ISETP.GE.AND P2, PT, R17, R14.reuse, PT ;  /* 0x0000000e1100820c */ /* 0x080fe20003f46270 */
[----:B------:R-:W-:Y:S01]  /*4bc0*/  FFMA.FTZ R16, R16, UR6, -R12 ;  /* 0x0000000610107c23 */ /* 0x000fe2000801080c */
[-C--:B------:R-:W-:Y:S03]  /*4bd0*/  HMMA.16816.F32.BF16 R44, R112, R6.reuse, R44 ;  /* 0x00000006702c723c */ /* 0x080fe6000004182c */
[----:B------:R3:W-:Y:S02]  /*4be0*/  MUFU.EX2 R218, R16 ;  /* 0x0000001000da7308 */ /* 0x0007e40000000800 */
[--C-:B-1----:R-:W-:Y:S01]  /*4bf0*/  FFMA.FTZ R18, R19, UR6, -R13.reuse ;  /* 0x0000000613127c23 */ /* 0x102fe2000801080d */
[----:B------:R-:W-:Y:S01]  /*4c00*/  IMAD.MOV.U32 R4, RZ, RZ, R90 ;  /* 0x000000ffff047224 */ /* 0x000fe200078e005a */
[C---:B------:R-:W-:Y:S06]  /*4c10*/  HMMA.16816.F32.BF16 R48, R104.reuse, R6, R48 ;  /* 0x000000066830723c */ /* 0x040fec0000041830 */
[----:B------:R1:W-:Y:S01]  /*4c20*/  MUFU.EX2 R96, R18 ;  /* 0x0000001200607308 */ /* 0x0003e20000000800 */
[----:B------:R-:W-:Y:S04]  /*4c30*/  IMAD.MOV.U32 R19, RZ, RZ, R220 ;  /* 0x000000ffff137224 */ /* 0x000fe800078e00dc */
[----:B------:R-:W-:Y:S01]  /*4c40*/  FMUL.FTZ R36, R36, UR5 ;  /* 0x0000000524247c20 */ /* 0x000fe20008410000 */
[----:B------:R-:W-:Y:S01]  /*4c50*/  FMUL.FTZ R37, R37, UR5 ;  /* 0x0000000525257c20 */ /* 0x000fe20008410000 */
[----:B------:R-:W-:Y:S01]  /*4c60*/  FMUL.FTZ R38, R38, UR5 ;  /* 0x0000000526267c20 */ /* 0x000fe20008410000 */
[----:B------:R-:W-:Y:S03]  /*4c70*/  FMUL.FTZ R39, R39, UR5 ;  /* 0x0000000527277c20 */ /* 0x000fe60008410000 */
[----:B------:R-:W-:Y:S01]  /*4c80*/  MUFU.TANH R174, R38 ;  /* 0x0000002600ae7308 */ /* 0x000fe20000002400 */
[----:B---3--:R-:W-:Y:S01]  /*4c90*/  @!P0 IADD3 R16, R0, 0x11, RZ ;  /* 0x0000001100108810 */ /* 0x008fe20007ffe0ff */
[----:B------:R-:W-:Y:S01]  /*4ca0*/  FMUL.FTZ R40, R40, UR5 ;  /* 0x0000000528287c20 */ /* 0x000fe20008410000 */
[----:B------:R-:W-:Y:S01]  /*4cb0*/  FMUL.FTZ R41, R41, UR5 ;  /* 0x0000000529297c20 */ /* 0x000fe20008410000 */
[----:B------:R-:W-:Y:S01]  /*4cc0*/  FMUL.FTZ R43, R43, UR5 ;  /* 0x000000052b2b7c20 */ /* 0x000fe20008410000 */
[----:B------:R-:W-:Y:S01]  /*4cd0*/  FMUL.FTZ R44, R44, UR5 ;  /* 0x000000052c2c7c20 */ /* 0x000fe20008410000 */
[----:B------:R-:W-:Y:S01]  /*4ce0*/  FMUL.FTZ R47, R47, UR5 ;  /* 0x000000052f2f7c20 */ /* 0x000fe20008410000 */
[----:B------:R-:W-:Y:S03]  /*4cf0*/  FMUL.FTZ R42, R42, UR5 ;  /* 0x000000052a2a7c20 */ /* 0x000fe60008410000 */
[----:B------:R-:W-:Y:S01]  /*4d00*/  MUFU.TANH R83, R36 ;  /* 0x0000002400537308 */ /* 0x000fe20000002400 */
[----:B-1----:R-:W-:Y:S01]  /*4d10*/  MOV R18, R91 ;  /* 0x0000005b00127202 */ /* 0x002fe20000000f00 */
[----:B------:R-:W-:Y:S01]  /*4d20*/  FMUL.FTZ R45, R45, UR5 ;  /* 0x000000052d2d7c20 */ /* 0x000fe20008410000 */
[----:B------:R-:W-:Y:S01]  /*4d30*/  @!P0 FSEL R18, R91, -INF , !P1 ;  /* 0xff8000005b128808 */ /* 0x000fe20004800000 */
[----:B------:R-:W-:Y:S01]  /*4d40*/  FMUL.FTZ R48, R48, UR5 ;  /* 0x0000000530307c20 */ /* 0x000fe20008410000 */
[----:B------:R-:W-:Y:S01]  /*4d50*/  @!P0 ISETP.GE.AND P1, PT, R16, R15, PT ;  /* 0x0000000f1000820c */ /* 0x000fe20003f26270 */
[----:B------:R-:W-:Y:S01]  /*4d60*/  FMUL.FTZ R49, R49, UR5 ;  /* 0x0000000531317c20 */ /* 0x000fe20008410000 */
[----:B------:R-:W-:Y:S03]  /*4d70*/  FMUL.FTZ R50, R50, UR5 ;  /* 0x0000000532327c20 */ /* 0x000fe60008410000 */
[----:B------:R-:W-:Y:S01]  /*4d80*/  MUFU.TANH R173, R39 ;  /* 0x0000002700ad7308 */ /* 0x000fe20000002400 */
[--C-:B------:R-:W-:Y:S01]  /*4d90*/  FFMA.FTZ R5, R18, UR6, -R13.reuse ;  /* 0x0000000612057c23 */ /* 0x100fe2000801080d */
[----:B------:R-:W-:Y:S01]  /*4da0*/  @!P0 FSEL R4, R90, -INF , !P1 ;  /* 0xff8000005a048808 */ /* 0x000fe20004800000 */
[----:B------:R-:W-:Y:S01]  /*4db0*/  FMUL.FTZ R51, R51, UR5 ;  /* 0x0000000533337c20 */ /* 0x000fe20008410000 */
[----:B------:R-:W-:Y:S01]  /*4dc0*/  @!P0 ISETP.GE.AND P1, PT, R16, R14, PT ;  /* 0x0000000e1000820c */ /* 0x000fe20003f26270 */
[----:B------:R-:W-:Y:S01]  /*4dd0*/  FMUL.FTZ R46, R46, UR5 ;  /* 0x000000052e2e7c20 */ /* 0x000fe20008410000 */
[----:B------:R-:W-:Y:S01]  /*4de0*/  MOV R18, R181 ;  /* 0x000000b500127202 */ /* 0x000fe20000000f00 */
[----:B------:R-:W-:Y:S03]  /*4df0*/  FFMA.FTZ R4, R4, UR6, -R13 ;  /* 0x0000000604047c23 */ /* 0x000fe6000801080d */
[----:B------:R1:W-:Y:S01]  /*4e00*/  MUFU.EX2 R95, R5 ;  /* 0x00000005005f7308 */ /* 0x0003e20000000800 */
[----:B------:R-:W-:Y:S02]  /*4e10*/  @!P0 FSEL R18, R181, -INF , !P1 ;  /* 0xff800000b5128808 */ /* 0x000fe40004800000 */
[C---:B------:R-:W-:Y:S07]  /*4e20*/  @!P0 ISETP.GE.AND P1, PT, R17.reuse, R11, PT ;  /* 0x0000000b1100820c */ /* 0x040fee0003f26270 */
[----:B------:R-:W-:Y:S10]  /*4e30*/  MUFU.TANH R189, R40 ;  /* 0x0000002800bd7308 */ /* 0x000ff40000002400 */
[----:B------:R3:W-:Y:S01]  /*4e40*/  MUFU.EX2 R94, R4 ;  /* 0x00000004005e7308 */ /* 0x0007e20000000800 */
[----:B-1----:R-:W-:Y:S02]  /*4e50*/  MOV R5, R182 ;  /* 0x000000b600057202 */ /* 0x002fe40000000f00 */
[----:B------:R-:W-:Y:S02]  /*4e60*/  @!P0 FSEL R5, R182, -INF , !P2 ;  /* 0xff800000b6058808 */ /* 0x000fe40005000000 */
[----:B------:R-:W-:Y:S02]  /*4e70*/  @!P0 ISETP.GE.AND P2, PT, R17, R10, PT ;  /* 0x0000000a1100820c */ /* 0x000fe40003f46270 */
[----:B------:R-:W-:Y:S03]  /*4e80*/  @!P0 IADD3 R17, R0, 0x18, RZ ;  /* 0x0000001800118810 */ /* 0x000fe60007ffe0ff */
[----:B------:R-:W-:Y:S10]  /*4e90*/  MUFU.TANH R188, R41 ;  /* 0x0000002900bc7308 */ /* 0x000ff40000002400 */
[----:B------:R-:W-:Y:S01]  /*4ea0*/  MUFU.TANH R82, R37 ;  /* 0x0000002500527308 */ /* 0x000fe20000002400 */
[----:B---3--:R-:W-:Y:S01]  /*4eb0*/  FFMA.FTZ R4, R5, UR6, -R12 ;  /* 0x0000000605047c23 */ /* 0x008fe2000801080c */
[----:B------:R-:W-:Y:S02]  /*4ec0*/  MOV R5, R224 ;  /* 0x000000e000057202 */ /* 0x000fe40000000f00 */
[----:B------:R-:W-:Y:S02]  /*4ed0*/  @!P0 FSEL R5, R224, -INF , !P2 ;  /* 0xff800000e0058808 */ /* 0x000fe40005000000 */
[----:B------:R-:W-:Y:S04]  /*4ee0*/  @!P0 ISETP.GE.AND P2, PT, R17, R10, PT ;  /* 0x0000000a1100820c */ /* 0x000fe80003f46270 */
[----:B------:R-:W-:Y:S01]  /*4ef0*/  MUFU.TANH R207, R43 ;  /* 0x0000002b00cf7308 */ /* 0x000fe20000002400 */
[----:B------:R-:W-:Y:S09]  /*4f00*/  FFMA.FTZ R5, R5, UR6, -R8 ;  /* 0x0000000605057c23 */ /* 0x000ff20008010808 */
[----:B------:R1:W-:Y:S10]  /*4f10*/  MUFU.EX2 R210, R4 ;  /* 0x0000000400d27308 */ /* 0x0003f40000000800 */
[----:B------:R-:W-:Y:S10]  /*4f20*/  MUFU.TANH R208, R42 ;  /* 0x0000002a00d07308 */ /* 0x000ff40000002400 */
[----:B------:R3:W4:Y:S01]  /*4f30*/  MUFU.EX2 R21, R5 ;  /* 0x0000000500157308 */ /* 0x0007220000000800 */
[----:B-1----:R-:W-:Y:S01]  /*4f40*/  FFMA.FTZ R4, R18, UR6, -R12 ;  /* 0x0000000612047c23 */ /* 0x002fe2000801080c */
[----:B------:R-:W-:Y:S08]  /*4f50*/  MOV R18, R203 ;  /* 0x000000cb00127202 */ /* 0x000ff00000000f00 */
[----:B------:R-:W-:Y:S10]  /*4f60*/  MUFU.TANH R180, R44 ;  /* 0x0000002c00b47308 */ /* 0x000ff40000002400 */
[----:B------:R1:W-:Y:S01]  /*4f70*/  MUFU.EX2 R209, R4 ;  /* 0x0000000400d17308 */ /* 0x0003e20000000800 */
[----:B---3--:R-:W-:Y:S01]  /*4f80*/  MOV R5, R200 ;  /* 0x000000c800057202 */ /* 0x008fe20000000f00 */
[----:B----4-:R-:W-:Y:S08]  /*4f90*/  STL [R1+0x4], R21 ;  /* 0x0000041501007387 */ /* 0x010ff00000100800 */
[----:B------:R-:W-:Y:S10]  /*4fa0*/  MUFU.TANH R179, R45 ;  /* 0x0000002d00b37308 */ /* 0x000ff40000002400 */
[----:B------:R-:W-:Y:S01]  /*4fb0*/  MUFU.TANH R202, R46 ;  /* 0x0000002e00ca7308 */ /* 0x000fe20000002400 */
[----:B-1----:R-:W-:Y:S01]  /*4fc0*/  IMAD.MOV.U32 R4, RZ, RZ, R204 ;  /* 0x000000ffff047224 */ /* 0x002fe200078e00cc */
[----:B------:R-:W-:Y:S02]  /*4fd0*/  @!P0 FSEL R4, R204, -INF , !P1 ;  /* 0xff800000cc048808 */ /* 0x000fe40004800000 */
[-C--:B------:R-:W-:Y:S03]  /*4fe0*/  @!P0 ISETP.GE.AND P1, PT, R16, R11.reuse, PT ;  /* 0x0000000b1000820c */ /* 0x080fe60003f26270 */
[--C-:B------:R-:W-:Y:S03]  /*4ff0*/  FFMA.FTZ R4, R4, UR6, -R9.reuse ;  /* 0x0000000604047c23 */ /* 0x100fe60008010809 */
[----:B------:R-:W-:Y:S01]  /*5000*/  MUFU.TANH R201, R47 ;  /* 0x0000002f00c97308 */ /* 0x000fe20000002400 */
[----:B------:R-:W-:Y:S02]  /*5010*/  @!P0 FSEL R18, R203, -INF , !P1 ;  /* 0xff800000cb128808 */ /* 0x000fe40004800000 */
[----:B------:R-:W-:Y:S03]  /*5020*/  @!P0 ISETP.GE.AND P1, PT, R16, R10, PT ;  /* 0x0000000a1000820c */ /* 0x000fe60003f26270 */
[----:B------:R-:W-:Y:S01]  /*5030*/  FFMA.FTZ R16, R18, UR6, -R9 ;  /* 0x0000000612107c23 */ /* 0x000fe20008010809 */
[----:B------:R-:W-:Y:S03]  /*5040*/  MOV R18, R222 ;  /* 0x000000de00127202 */ /* 0x000fe60000000f00 */
[----:B------:R1:W-:Y:S01]  /*5050*/  MUFU.EX2 R236, R4 ;  /* 0x0000000400ec7308 */ /* 0x0003e20000000800 */
[----:B------:R-:W-:Y:S02]  /*5060*/  @!P0 FSEL R18, R222, -INF , !P2 ;  /* 0xff800000de128808 */ /* 0x000fe40005000000 */
[----:B------:R-:W-:Y:S03]  /*5070*/  @!P0 ISETP.GE.AND P2, PT, R17, R14, PT ;  /* 0x0000000e1100820c */ /* 0x000fe60003f46270 */
[--C-:B------:R-:W-:Y:S04]  /*5080*/  FFMA.FTZ R18, R18, UR6, -R8.reuse ;  /* 0x0000000612127c23 */ /* 0x100fe80008010808 */
[----:B------:R3:W-:Y:S10]  /*5090*/  MUFU.EX2 R235, R16 ;  /* 0x0000001000eb7308 */ /* 0x0007f40000000800 */
[----:B------:R-:W-:Y:S01]  /*50a0*/  MUFU.EX2 R250, R18 ;  /* 0x0000001200fa7308 */ /* 0x000fe20000000800 */
[----:B-1----:R-:W-:Y:S01]  /*50b0*/  IMAD.MOV.U32 R4, RZ, RZ, R223 ;  /* 0x000000ffff047224 */ /* 0x002fe200078e00df */
[----:B------:R-:W-:Y:S02]  /*50c0*/  @!P0 FSEL R4, R223, -INF , !P1 ;  /* 0xff800000df048808 */ /* 0x000fe40004800000 */
[-C--:B------:R-:W-:Y:S03]  /*50d0*/  @!P0 ISETP.GE.AND P1, PT, R17, R11.reuse, PT ;  /* 0x0000000b1100820c */ /* 0x080fe60003f26270 */
[----:B------:R-:W-:Y:S03]  /*50e0*/  FFMA.FTZ R4, R4, UR6, -R8 ;  /* 0x0000000604047c23 */ /* 0x000fe60008010808 */
[----:B------:R-:W-:Y:S01]  /*50f0*/  MUFU.TANH R79, R48 ;  /* 0x00000030004f7308 */ /* 0x000fe20000002400 */
[----:B------:R-:W-:Y:S01]  /*5100*/  @!P0 FSEL R5, R200, -INF , !P1 ;  /* 0xff800000c8058808 */ /* 0x000fe20004800000 */
[----:B---3--:R-:W-:Y:S04]  /*5110*/  @!P0 VIADD R16, R0, 0x19 ;  /* 0x0000001900108836 */ /* 0x008fe80000000000 */
[--C-:B------:R-:W-:Y:S01]  /*5120*/  FFMA.FTZ R5, R5, UR6, -R9.reuse ;  /* 0x0000000605057c23 */ /* 0x100fe20008010809 */
[C---:B------:R-:W-:Y:S03]  /*5130*/  @!P0 ISETP.GE.AND P1, PT, R16.reuse, R11, PT ;  /* 0x0000000b1000820c */ /* 0x040fe60003f26270 */
[----:B------:R1:W3:Y:S10]  /*5140*/  MUFU.EX2 R22, R4 ;  /* 0x0000000400167308 */ /* 0x0002f40000000800 */
[----:B------:R4:W-:Y:S10]  /*5150*/  MUFU.EX2 R228, R5 ;  /* 0x0000000500e47308 */ /* 0x0009f40000000800 */
[----:B------:R-:W2:Y:S01]  /*5160*/  MUFU.TANH R78, R49 ;  /* 0x00000031004e7308 */ /* 0x000ea20000002400 */
[----:B-1----:R-:W-:Y:S01]  /*5170*/  MOV R4, R199 ;  /* 0x000000c700047202 */ /* 0x002fe20000000f00 */
[----:B---3--:R-:W-:Y:S01]  /*5180*/  STL [R1], R22 ;  /* 0x0000001601007387 */ /* 0x008fe20000100800 */
[----:B------:R-:W-:Y:S02]  /*5190*/  @!P0 FSEL R4, R199, -INF , !P1 ;  /* 0xff800000c7048808 */ /* 0x000fe40004800000 */
[----:B------:R-:W-:Y:S05]  /*51a0*/  @!P0 ISETP.GE.AND P1, PT, R16, R10, PT ;  /* 0x0000000a1000820c */ /* 0x000fea0003f26270 */
[----:B------:R-:W-:Y:S01]  /*51b0*/  MUFU.TANH R165, R50 ;  /* 0x0000003200a57308 */ /* 0x000fe20000002400 */
[----:B------:R-:W-:Y:S01]  /*51c0*/  @!P0 FSEL R19, R220, -INF , !P1 ;  /* 0xff800000dc138808 */ /* 0x000fe20004800000 */
[----:B------:R-:W-:Y:S01]  /*51d0*/  FFMA.FTZ R20, R4, UR6, -R9 ;  /* 0x0000000604147c23 */ /* 0x000fe20008010809 */
[----:B------:R-:W-:Y:S01]  /*51e0*/  @!P0 ISETP.GE.AND P1, PT, R17, R15, PT ;  /* 0x0000000f1100820c */ /* 0x000fe20003f26270 */
[----:B----4-:R-:W1:Y:S01]  /*51f0*/  LDSM.16.M88.4 R4, [R150+0x6c00] ;  /* 0x006c00009604783b */ /* 0x010e620000000200 */
[----:B------:R-:W-:Y:S02]  /*5200*/  IMAD.MOV.U32 R17, RZ, RZ, R178 ;  /* 0x000000ffff117224 */ /* 0x000fe400078e00b2 */
[----:B------:R-:W-:Y:S01]  /*5210*/  FFMA.FTZ R18, R19, UR6, -R8 ;  /* 0x0000000613127c23 */ /* 0x000fe20008010808 */
[----:B------:R-:W-:Y:S02]  /*5220*/  MOV R19, R86 ;  /* 0x0000005600137202 */ /* 0x000fe40000000f00 */
[----:B------:R-:W-:Y:S01]  /*5230*/  MUFU.TANH R164, R51 ;  /* 0x0000003300a47308 */ /* 0x000fe20000002400 */
[----:B------:R-:W-:Y:S05]  /*5240*/  @!P0 FSEL R17, R178, -INF , !P2 ;  /* 0xff800000b2118808 */ /* 0x000fea0005000000 */
[--C-:B------:R-:W-:Y:S04]  /*5250*/  FFMA.FTZ R17, R17, UR6, -R12.reuse ;  /* 0x0000000611117c23 */ /* 0x100fe8000801080c */
[----:B------:R3:W-:Y:S10]  /*5260*/  MUFU.EX2 R249, R18 ;  /* 0x0000001200f97308 */ /* 0x0007f40000000800 */
[----:B------:R4:W-:Y:S10]  /*5270*/  MUFU.EX2 R196, R17 ;  /* 0x0000001100c47308 */ /* 0x0009f40000000800 */
[----:B------:R-:W-:Y:S01]  /*5280*/  MUFU.EX2 R227, R20 ;  /* 0x0000001400e37308 */ /* 0x000fe20000000800 */
[----:B---3--:R-:W-:Y:S02]  /*5290*/  MOV R18, R87 ;  /* 0x0000005700127202 */ /* 0x008fe40000000f00 */
[----:B------:R-:W-:Y:S02]  /*52a0*/  @!P0 FSEL R18, R87, -INF , !P1 ;  /* 0xff80000057128808 */ /* 0x000fe40004800000 */
[----:B------:R-:W-:Y:S03]  /*52b0*/  @!P0 ISETP.GE.AND P1, PT, R16, R15, PT ;  /* 0x0000000f1000820c */ /* 0x000fe60003f26270 */
[--C-:B------:R-:W-:Y:S01]  /*52c0*/  FFMA.FTZ R18, R18, UR6, -R13.reuse ;  /* 0x0000000612127c23 */ /* 0x100fe2000801080d */
[----:B------:R-:W-:Y:S02]  /*52d0*/  @!P0 FSEL R19, R86, -INF , !P1 ;  /* 0xff80000056138808 */ /* 0x000fe40004800000 */
[-C--:B------:R-:W-:Y:S01]  /*52e0*/  @!P0 ISETP.GE.AND P1, PT, R16, R14.reuse, PT ;  /* 0x0000000e1000820c */ /* 0x080fe20003f26270 */
[----:B------:R3:W-:Y:S01]  /*52f0*/  MUFU.EX2 R89, R18 ;  /* 0x0000001200597308 */ /* 0x0007e20000000800 */
[----:B------:R-:W-:Y:S01]  /*5300*/  MOV R16, R177 ;  /* 0x000000b100107202 */ /* 0x000fe20000000f00 */
[-C--:B-1----:R-:W-:Y:S03]  /*5310*/  HMMA.16816.F32.BF16 R52, R104, R4.reuse, R52 ;  /* 0x000000046834723c */ /* 0x082fe60000041834 */
[----:B------:R-:W-:Y:S02]  /*5320*/  @!P0 FSEL R16, R177, -INF , !P1 ;  /* 0xff800000b1108808 */ /* 0x000fe40004800000 */
[----:B----4-:R-:W-:Y:S01]  /*5330*/  @!P0 IADD3 R17, R0, 0x20, RZ ;  /* 0x0000002000118810 */ /* 0x010fe20007ffe0ff */
[C---:B------:R-:W-:Y:S04]  /*5340*/  HMMA.16816.F32.BF16 R56, R112.reuse, R4, R56 ;  /* 0x000000047038723c */ /* 0x040fe80000041838 */
[C---:B------:R-:W-:Y:S01]  /*5350*/  @!P0 ISETP.GE.AND P1, PT, R17.reuse, R15, PT ;  /* 0x0000000f1100820c */ /* 0x040fe20003f26270 */
[----:B------:R-:W-:Y:S01]  /*5360*/  FFMA.FTZ R16, R16, UR6, -R12 ;  /* 0x0000000610107c23 */ /* 0x000fe2000801080c */
[-C--:B------:R-:W-:Y:S03]  /*5370*/  HMMA.16816.F32.BF16 R60, R112, R6.reuse, R60 ;  /* 0x00000006703c723c */ /* 0x080fe6000004183c */
[----:B------:R1:W-:Y:S01]  /*5380*/  MUFU.EX2 R195, R16 ;  /* 0x0000001000c37308 */ /* 0x0003e20000000800 */
[----:B------:R-:W-:Y:S01]  /*5390*/  @!P0 ISETP.GE.AND P2, PT, R17, R14, PT ;  /* 0x0000000e1100820c */ /* 0x000fe20003f46270 */
[----:B---3--:R-:W-:Y:S01]  /*53a0*/  FFMA.FTZ R18, R19, UR6, -R13 ;  /* 0x0000000613127c23 */ /* 0x008fe2000801080d */
[----:B------:R-:W-:Y:S01]  /*53b0*/  MOV R4, R82 ;  /* 0x0000005200047202 */ /* 0x000fe20000000f00 */
[----:B------:R-:W-:Y:S06]  /*53c0*/  HMMA.16816.F32.BF16 R64, R104, R6, R64 ;  /* 0x000000066840723c */ /* 0x000fec0000041840 */
[----:B------:R3:W-:Y:S01]  /*53d0*/  MUFU.EX2 R88, R18 ;  /* 0x0000001200587308 */ /* 0x0007e20000000800 */
[----:B------:R-:W-:Y:S01]  /*53e0*/  FMUL.FTZ R52, R52, UR5 ;  /* 0x0000000534347c20 */ /* 0x000fe20008410000 */
[----:B------:R-:W-:Y:S03]  /*53f0*/  FMUL.FTZ R53, R53, UR5 ;  /* 0x0000000535357c20 */ /* 0x000fe60008410000 */
[----:B------:R-:W-:Y:S01]  /*5400*/  IMAD.MOV.U32 R6, RZ, RZ, R202 ;  /* 0x000000ffff067224 */ /* 0x000fe200078e00ca */
[----:B------:R-:W-:Y:S02]  /*5410*/  MOV R7, R201 ;  /* 0x000000c900077202 */ /* 0x000fe40000000f00 */
[----:B------:R-:W-:Y:S02]  /*5420*/  MOV R104, UR4 ;  /* 0x0000000400687c02 */ /* 0x000fe40008000f00 */
[----:B------:R-:W4:Y:S01]  /*5430*/  MUFU.TANH R73, R52 ;  /* 0x0000003400497308 */ /* 0x000f220000002400 */
[----:B-1----:R-:W-:Y:S01]  /*5440*/  @!P0 IADD3 R16, R0, 0x21, RZ ;  /* 0x0000002100108810 */ /* 0x002fe20007ffe0ff */
[----:B------:R-:W-:Y:S01]  /*5450*/  FMUL.FTZ R54, R54, UR5 ;  /* 0x0000000536367c20 */ /* 0x000fe20008410000 */
[----:B------:R-:W-:Y:S01]  /*5460*/  IADD3 R104, R154, 0x4000, R104 ;  /* 0x000040009a687810 */ /* 0x000fe20007ffe068 */
[----:B------:R-:W-:Y:S01]  /*5470*/  FMUL.FTZ R55, R55, UR5 ;  /* 0x0000000537377c20 */ /* 0x000fe20008410000 */
[----:B------:R-:W-:Y:S01]  /*5480*/  FMUL.FTZ R60, R60, UR5 ;  /* 0x000000053c3c7c20 */ /* 0x000fe20008410000 */
[----:B------:R-:W-:Y:S01]  /*5490*/  FMUL.FTZ R61, R61, UR5 ;  /* 0x000000053d3d7c20 */ /* 0x000fe20008410000 */
[----:B------:R-:W-:Y:S03]  /*54a0*/  FMUL.FTZ R62, R62, UR5 ;  /* 0x000000053e3e7c20 */ /* 0x000fe60008410000 */
[----:B------:R-:W-:Y:S01]  /*54b0*/  MUFU.TANH R72, R53 ;  /* 0x0000003500487308 */ /* 0x000fe20000002400 */
[----:B---3--:R-:W-:Y:S01]  /*54c0*/  IMAD.MOV.U32 R18, RZ, RZ, R83 ;  /* 0x000000ffff127224 */ /* 0x008fe200078e0053 */
[----:B------:R-:W-:Y:S01]  /*54d0*/  @!P0 FSEL R18, R83, -INF , !P1 ;  /* 0xff80000053128808 */ /* 0x000fe20004800000 */
[----:B------:R-:W-:Y:S01]  /*54e0*/  FMUL.FTZ R63, R63, UR5 ;  /* 0x000000053f3f7c20 */ /* 0x000fe20008410000 */
[----:B------:R-:W-:Y:S01]  /*54f0*/  @!P0 ISETP.GE.AND P1, PT, R16, R15, PT ;  /* 0x0000000f1000820c */ /* 0x000fe20003f26270 */
[----:B------:R-:W-:Y:S01]  /*5500*/  FMUL.FTZ R64, R64, UR5 ;  /* 0x0000000540407c20 */ /* 0x000fe20008410000 */
[----:B------:R-:W-:Y:S01]  /*5510*/  FMUL.FTZ R66, R66, UR5 ;  /* 0x0000000542427c20 */ /* 0x000fe20008410000 */
[--C-:B------:R-:W-:Y:S03]  /*5520*/  FFMA.FTZ R5, R18, UR6, -R13.reuse ;  /* 0x0000000612057c23 */ /* 0x100fe6000801080d */
[----:B------:R-:W-:Y:S01]  /*5530*/  MUFU.TANH R168, R60 ;  /* 0x0000003c00a87308 */ /* 0x000fe20000002400 */
[----:B------:R-:W-:Y:S01]  /*5540*/  @!P0 FSEL R4, R82, -INF , !P1 ;  /* 0xff80000052048808 */ /* 0x000fe20004800000 */
[----:B------:R-:W-:Y:S01]  /*5550*/  FMUL.FTZ R67, R67, UR5 ;  /* 0x0000000543437c20 */ /* 0x000fe20008410000 */
[----:B------:R-:W-:Y:S01]  /*5560*/  FMUL.FTZ R65, R65, UR5 ;  /* 0x0000000541417c20 */ /* 0x000fe20008410000 */
[----:B------:R-:W-:Y:S01]  /*5570*/  IADD3 R104, R104, R155, RZ ;  /* 0x0000009b68687210 */ /* 0x000fe20007ffe0ff */
[----:B------:R-:W-:Y:S01]  /*5580*/  FMUL.FTZ R56, R56, UR5 ;  /* 0x0000000538387c20 */ /* 0x000fe20008410000 */
[----:B------:R-:W-:Y:S01]  /*5590*/  FFMA.FTZ R4, R4, UR6, -R13 ;  /* 0x0000000604047c23 */ /* 0x000fe2000801080d */
[----:B------:R-:W-:Y:S03]  /*55a0*/  @!P0 ISETP.GE.AND P1, PT, R16, R14, PT ;  /* 0x0000000e1000820c */ /* 0x000fe60003f26270 */
[----:B------:R1:W-:Y:S01]  /*55b0*/  MUFU.EX2 R85, R5 ;  /* 0x0000000500557308 */ /* 0x0003e20000000800 */
[----:B------:R-:W-:Y:S01]  /*55c0*/  MOV R18, R173 ;  /* 0x000000ad00127202 */ /* 0x000fe20000000f00 */
[----:B------:R-:W-:Y:S01]  /*55d0*/  FMUL.FTZ R57, R57, UR5 ;  /* 0x0000000539397c20 */ /* 0x000fe20008410000 */
[----:B------:R-:W-:Y:S01]  /*55e0*/  @!P0 FSEL R18, R173, -INF , !P1 ;  /* 0xff800000ad128808 */ /* 0x000fe20004800000 */
[----:B------:R-:W-:Y:S01]  /*55f0*/  FMUL.FTZ R58, R58, UR5 ;  /* 0x000000053a3a7c20 */ /* 0x000fe20008410000 */
[----:B------:R-:W-:Y:S01]  /*5600*/  @!P0 ISETP.GE.AND P1, PT, R17, R11, PT ;  /* 0x0000000b1100820c */ /* 0x000fe20003f26270 */
[----:B------:R-:W-:Y:S04]  /*5610*/  FMUL.FTZ R59, R59, UR5 ;  /* 0x000000053b3b7c20 */ /* 0x000fe80008410000 */
[----:B------:R3:W-:Y:S10]  /*5620*/  MUFU.EX2 R84, R4 ;  /* 0x0000000400547308 */ /* 0x0007f40000000800 */
[----:B------:R-:W-:Y:S01]  /*5630*/  MUFU.TANH R167, R61 ;  /* 0x0000003d00a77308 */ /* 0x000fe20000002400 */
[----:B-1----:R-:W-:Y:S01]  /*5640*/  IMAD.MOV.U32 R5, RZ, RZ, R174 ;  /* 0x000000ffff057224 */ /* 0x002fe200078e00ae */
[----:B------:R-:W-:Y:S02]  /*5650*/  @!P0 FSEL R5, R174, -INF , !P2 ;  /* 0xff800000ae058808 */ /* 0x000fe40005000000 */
[----:B------:R-:W-:Y:S01]  /*5660*/  @!P0 ISETP.GE.AND P2, PT, R17, R10, PT ;  /* 0x0000000a1100820c */ /* 0x000fe20003f46270 */
[----:B------:R-:W-:Y:S05]  /*5670*/  @!P0 VIADD R17, R0, 0x28 ;  /* 0x0000002800118836 */ /* 0x000fea0000000000 */
[----:B------:R-:W-:Y:S01]  /*5680*/  MUFU.TANH R184, R62 ;  /* 0x0000003e00b87308 */ /* 0x000fe20000002400 */
[----:B---3--:R-:W-:Y:S01]  /*5690*/  FFMA.FTZ R4, R5, UR6, -R12 ;  /* 0x0000000605047c23 */ /* 0x008fe2000801080c */
[----:B------:R-:W-:Y:S02]  /*56a0*/  MOV R5, R208 ;  /* 0x000000d000057202 */ /* 0x000fe40000000f00 */
[----:B------:R-:W-:Y:S06]  /*56b0*/  @!P0 FSEL R5, R208, -INF , !P2 ;  /* 0xff800000d0058808 */ /* 0x000fec0005000000 */
[----:B------:R1:W-:Y:S01]  /*56c0*/  MUFU.EX2 R190, R4 ;  /* 0x0000000400be7308 */ /* 0x0003e20000000800 */
[----:B------:R-:W-:Y:S09]  /*56d0*/  FFMA.FTZ R5, R5, UR6, -R8 ;  /* 0x0000000605057c23 */ /* 0x000ff20008010808 */
[----:B------:R-:W-:Y:S10]  /*56e0*/  MUFU.EX2 R238, R5 ;  /* 0x0000000500ee7308 */ /* 0x000ff40000000800 */
[----:B------:R-:W-:Y:S01]  /*56f0*/  MUFU.TANH R163, R54 ;  /* 0x0000003600a37308 */ /* 0x000fe20000002400 */
[----:B-1----:R-:W-:Y:S01]  /*5700*/  FFMA.FTZ R4, R18, UR6, -R12 ;  /* 0x0000000612047c23 */ /* 0x002fe2000801080c */
[----:B------:R-:W-:Y:S08]  /*5710*/  IMAD.MOV.U32 R18, RZ, RZ, R188 ;  /* 0x000000ffff127224 */ /* 0x000ff000078e00bc */
[----:B------:R1:W-:Y:S10]  /*5720*/  MUFU.EX2 R187, R4 ;  /* 0x0000000400bb7308 */ /* 0x0003f40000000800 */
[----:B------:R-:W3:Y:S10]  /*5730*/  MUFU.TANH R162, R55 ;  /* 0x0000003700a27308 */ /* 0x000ef40000002400 */
[----:B------:R-:W3:Y:S01]  /*5740*/  MUFU.TANH R175, R56 ;  /* 0x0000003800af7308 */ /* 0x000ee20000002400 */
[----:B-1----:R-:W-:Y:S02]  /*5750*/  MOV R4, R189 ;  /* 0x000000bd00047202 */ /* 0x002fe40000000f00 */
[----:B------:R-:W-:Y:S02]  /*5760*/  @!P0 FSEL R4, R189, -INF , !P1 ;  /* 0xff800000bd048808 */ /* 0x000fe40004800000 */
[----:B------:R-:W-:Y:S03]  /*5770*/  @!P0 ISETP.GE.AND P1, PT, R16, R11, PT ;  /* 0x0000000b1000820c */ /* 0x000fe60003f26270 */
[--C-:B------:R-:W-:Y:S01]  /*5780*/  FFMA.FTZ R4, R4, UR6, -R9.reuse ;  /* 0x0000000604047c23 */ /* 0x100fe20008010809 */
[----:B------:R-:W-:Y:S01]  /*5790*/  @!P0 FSEL R18, R188, -INF , !P1 ;  /* 0xff800000bc128808 */ /* 0x000fe20004800000 */
[----:B------:R-:W-:Y:S01]  /*57a0*/  MUFU.TANH R176, R57 ;  /* 0x0000003900b07308 */ /* 0x000fe20000002400 */
[-C--:B------:R-:W-:Y:S03]  /*57b0*/  @!P0 ISETP.GE.AND P1, PT, R16, R10.reuse, PT ;  /* 0x0000000a1000820c */ /* 0x080fe60003f26270 */
[--C-:B------:R-:W-:Y:S01]  /*57c0*/  FFMA.FTZ R16, R18, UR6, -R9.reuse ;  /* 0x0000000612107c23 */ /* 0x100fe20008010809 */
[----:B------:R-:W-:Y:S05]  /*57d0*/  MOV R18, R179 ;  /* 0x000000b300127202 */ /* 0x000fea0000000f00 */
[----:B------:R1:W-:Y:S10]  /*57e0*/  MUFU.EX2 R217, R4 ;  /* 0x0000000400d97308 */ /* 0x0003f40000000800 */
[----:B------:R2:W-:Y:S10]  /*57f0*/  MUFU.EX2 R215, R16 ;  /* 0x0000001000d77308 */ /* 0x0005f40000000800 */
[----:B------:R-:W3:Y:S01]  /*5800*/  MUFU.TANH R193, R58 ;  /* 0x0000003a00c17308 */ /* 0x000ee20000002400 */
[----:B-1----:R-:W-:Y:S02]  /*5810*/  MOV R4, R207 ;  /* 0x000000cf00047202 */ /* 0x002fe40000000f00 */
[----:B------:R-:W-:Y:S02]  /*5820*/  @!P0 FSEL R4, R207, -INF , !P1 ;  /* 0xff800000cf048808 */ /* 0x000fe40004800000 */
[-C--:B------:R-:W-:Y:S03]  /*5830*/  @!P0 ISETP.GE.AND P1, PT, R17, R11.reuse, PT ;  /* 0x0000000b1100820c */ /* 0x080fe60003f26270 */
[--C-:B------:R-:W-:Y:S01]  /*5840*/  FFMA.FTZ R4, R4, UR6, -R8.reuse ;  /* 0x0000000604047c23 */ /* 0x100fe20008010808 */
[----:B--2---:R-:W-:Y:S01]  /*5850*/  @!P0 IADD3 R16, R0, 0x29, RZ ;  /* 0x0000002900108810 */ /* 0x004fe20007ffe0ff */
[----:B------:R-:W1:Y:S03]  /*5860*/  MUFU.TANH R192, R59 ;  /* 0x0000003b00c07308 */ /* 0x000e660000002400 */
[----:B------:R-:W-:Y:S04]  /*5870*/  @!P0 ISETP.GE.AND P2, PT, R16, R11, PT ;  /* 0x0000000b1000820c */ /* 0x000fe80003f46270 */
[----:B------:R-:W-:Y:S03]  /*5880*/  @!P0 FSEL R18, R179, -INF , !P2 ;  /* 0xff800000b3128808 */ /* 0x000fe60005000000 */
[----:B------:R2:W-:Y:S01]  /*5890*/  MUFU.EX2 R237, R4 ;  /* 0x0000000400ed7308 */ /* 0x0005e20000000800 */
[----:B------:R-:W-:Y:S01]  /*58a0*/  @!P0 ISETP.GE.AND P2, PT, R17, R10, PT ;  /* 0x0000000a1100820c */ /* 0x000fe20003f46270 */
[--C-:B------:R-:W-:Y:S03]  /*58b0*/  FFMA.FTZ R18, R18, UR6, -R9.reuse ;  /* 0x0000000612127c23 */ /* 0x100fe60008010809 */
[----:B------:R-:W-:Y:S05]  /*58c0*/  @!P0 FSEL R6, R202, -INF , !P2 ;  /* 0xff800000ca068808 */ /* 0x000fea0005000000 */
[----:B------:R-:W1:Y:S01]  /*58d0*/  MUFU.TANH R71, R64 ;  /* 0x0000004000477308 */ /* 0x000e620000002400 */
[--C-:B------:R-:W-:Y:S09]  /*58e0*/  FFMA.FTZ R6, R6, UR6, -R8.reuse ;  /* 0x0000000606067c23 */ /* 0x100ff20008010808 */
[----:B------:R-:W-:Y:S01]  /*58f0*/  MUFU.EX2 R234, R6 ;  /* 0x0000000600ea7308 */ /* 0x000fe20000000800 */
[----:B--2---:R-:W-:Y:S02]  /*5900*/  MOV R4, R180 ;  /* 0x000000b400047202 */ /* 0x004fe40000000f00 */
[----:B------:R-:W-:Y:S05]  /*5910*/  @!P0 FSEL R4, R180, -INF , !P1 ;  /* 0xff800000b4048808 */ /* 0x000fea0004800000 */
[----:B------:R-:W-:Y:S01]  /*5920*/  FFMA.FTZ R5, R4, UR6, -R9 ;  /* 0x0000000604057c23 */ /* 0x000fe20008010809 */
[----:B------:R-:W-:Y:S01]  /*5930*/  IADD3 R4, P1, R70, UR15, RZ ;  /* 0x0000000f46047c10 */ /* 0x000fe2000ff3e0ff */
[----:B------:R-:W-:Y:S10]  /*5940*/  MUFU.TANH R113, R66 ;  /* 0x0000004200717308 */ /* 0x000ff40000002400 */
[----:B------:R2:W-:Y:S10]  /*5950*/  MUFU.EX2 R206, R5 ;  /* 0x0000000500ce7308 */ /* 0x0005f40000000800 */
[----:B------:R-:W-:Y:S10]  /*5960*/  MUFU.TANH R112, R67 ;  /* 0x0000004300707308 */ /* 0x000ff40000002400 */
[----:B------:R-:W1:Y:S01]  /*5970*/  MUFU.TANH R70, R65 ;  /* 0x0000004100467308 */ /* 0x000e620000002400 */
[----:B--2---:R-:W-:Y:S02]  /*5980*/  IADD3.X R5, R27, UR14, RZ, P1, !PT ;  /* 0x0000000e1b057c10 */ /* 0x004fe40008ffe4ff */
[C---:B------:R-:W-:Y:S03]  /*5990*/  @!P0 ISETP.GE.AND P1, PT, R16.reuse, R10, PT ;  /* 0x0000000a1000820c */ /* 0x040fe60003f26270 */
[----:B------:R-:W2:Y:S01]  /*59a0*/  LDG.E R111, desc[UR8][R4.64] ;  /* 0x00000008046f7981 */ /* 0x000ea2000c1e1900 */
[----:B------:R-:W-:Y:S03]  /*59b0*/  @!P0 FSEL R7, R201, -INF , !P1 ;  /* 0xff800000c9078808 */ /* 0x000fe60004800000 */
[----:B------:R-:W1:Y:S01]  /*59c0*/  MUFU.TANH R183, R63 ;  /* 0x0000003f00b77308 */ /* 0x000e620000002400 */
[----:B------:R-:W-:Y:S01]  /*59d0*/  @!P0 ISETP.GE.AND P1, PT, R17, R15, PT ;  /* 0x0000000f1100820c */ /* 0x000fe20003f26270 */
[----:B------:R-:W2:Y:S01]  /*59e0*/  LDG.E R110, desc[UR8][R4.64+0x20] ;  /* 0x00002008046e7981 */ /* 0x000ea2000c1e1900 */
[----:B------:R-:W-:Y:S01]  /*59f0*/  FFMA.FTZ R6, R7, UR6, -R8 ;  /* 0x0000000607067c23 */ /* 0x000fe20008010808 */
[----:B------:R-:W-:Y:S02]  /*5a00*/  MOV R7, R78 ;  /* 0x0000004e00077202 */ /* 0x000fe40000000f00 */
[----:B------:R-:W5:Y:S04]  /*5a10*/  LDG.E R109, desc[UR8][R4.64+0x100] ;  /* 0x00010008046d7981 */ /* 0x000f68000c1e1900 */
[----:B------:R4:W-:Y:S01]  /*5a20*/  MUFU.EX2 R233, R6 ;  /* 0x0000000600e97308 */ /* 0x0009e20000000800 */
[----:B------:R3:W5:Y:S09]  /*5a30*/  LDG.E R108, desc[UR8][R4.64+0x120] ;  /* 0x00012008046c7981 */ /* 0x000772000c1e1900 */
[----:B------:R-:W1:Y:S01]  /*5a40*/  MUFU.EX2 R205, R18 ;  /* 0x0000001200cd7308 */ /* 0x000e620000000800 */
[----:B----4-:R-:W-:Y:S02]  /*5a50*/  MOV R6, R79 ;  /* 0x0000004f00067202 */ /* 0x010fe40000000f00 */
[----:B------:R-:W-:Y:S02]  /*5a60*/  @!P0 FSEL R6, R79, -INF , !P1 ;  /* 0xff8000004f068808 */ /* 0x000fe40004800000 */
[----:B------:R-:W-:Y:S03]  /*5a70*/  @!P0 ISETP.GE.AND P1, PT, R16, R15, PT ;  /* 0x0000000f1000820c */ /* 0x000fe60003f26270 */
[--C-:B------:R-:W-:Y:S01]  /*5a80*/  FFMA.FTZ R6, R6, UR6, -R13.reuse ;  /* 0x0000000606067c23 */ /* 0x100fe2000801080d */
[----:B------:R-:W-:Y:S02]  /*5a90*/  @!P0 FSEL R7, R78, -INF , !P1 ;  /* 0xff8000004e078808 */ /* 0x000fe40004800000 */
[----:B------:R-:W-:Y:S01]  /*5aa0*/  @!P0 ISETP.GE.AND P1, PT, R17, R14, PT ;  /* 0x0000000e1100820c */ /* 0x000fe20003f26270 */
[----:B------:R4:W-:Y:S01]  /*5ab0*/  MUFU.EX2 R81, R6 ;  /* 0x0000000600517308 */ /* 0x0009e20000000800 */
[----:B------:R-:W-:Y:S01]  /*5ac0*/  MOV R17, R73 ;  /* 0x0000004900117202 */ /* 0x000fe20000000f00 */
[----:B------:R-:W-:Y:S01]  /*5ad0*/  FFMA.FTZ R7, R7, UR6, -R13 ;  /* 0x0000000607077c23 */ /* 0x000fe2000801080d */
[----:B---3--:R-:W-:Y:S07]  /*5ae0*/  MOV R4, R162 ;  /* 0x000000a200047202 */ /* 0x008fee0000000f00 */
[----:B------:R3:W2:Y:S01]  /*5af0*/  MUFU.EX2 R80, R7 ;  /* 0x0000000700507308 */ /* 0x0006a20000000800 */
[----:B----4-:R-:W-:Y:S01]  /*5b00*/  IMAD.MOV.U32 R6, RZ, RZ, R165 ;  /* 0x000000ffff067224 */ /* 0x010fe200078e00a5 */
[----:B------:R-:W-:Y:S02]  /*5b10*/  @!P0 FSEL R6, R165, -INF , !P1 ;  /* 0xff800000a5068808 */ /* 0x000fe40004800000 */
[----:B------:R-:W-:Y:S02]  /*5b20*/  @!P0 ISETP.GE.AND P1, PT, R16, R14, PT ;  /* 0x0000000e1000820c */ /* 0x000fe40003f26270 */
[----:B------:R-:W-:Y:S01]  /*5b30*/  MOV R16, R164 ;  /* 0x000000a400107202 */ /* 0x000fe20000000f00 */
[--C-:B------:R-:W-:Y:S01]  /*5b40*/  FFMA.FTZ R6, R6, UR6, -R12.reuse ;  /* 0x0000000606067c23 */ /* 0x100fe2000801080c */
[----:B------:R-:W-:Y:S02]  /*5b50*/  @!P0 FSEL R16, R164, -INF , !P1 ;  /* 0xff800000a4108808 */ /* 0x000fe40004800000 */
[----:B---3--:R-:W-:Y:S01]  /*5b60*/  @!P0 IADD3 R7, R0, 0x30, RZ ;  /* 0x0000003000078810 */ /* 0x008fe20007ffe0ff */
[----:B------:R3:W-:Y:S02]  /*5b70*/  MUFU.EX2 R171, R6 ;  /* 0x0000000600ab7308 */ /* 0x0007e40000000800 */
[--C-:B------:R-:W-:Y:S01]  /*5b80*/  FFMA.FTZ R16, R16, UR6, -R12.reuse ;  /* 0x0000000610107c23 */ /* 0x100fe2000801080c */
[CC--:B------:R-:W-:Y:S02]  /*5b90*/  @!P0 ISETP.GE.AND P1, PT, R7.reuse, R15.reuse, PT ;  /* 0x0000000f0700820c */ /* 0x0c0fe40003f26270 */
[----:B------:R-:W-:Y:S02]  /*5ba0*/  @!P0 ISETP.GE.AND P2, PT, R7, R10, PT ;  /* 0x0000000a0700820c */ /* 0x000fe40003f46270 */
[----:B------:R-:W-:Y:S03]  /*5bb0*/  @!P0 FSEL R17, R73, -INF , !P1 ;  /* 0xff80000049118808 */ /* 0x000fe60004800000 */
[----:B------:R4:W2:Y:S02]  /*5bc0*/  MUFU.EX2 R170, R16 ;  /* 0x0000001000aa7308 */ /* 0x0008a40000000800 */
[--C-:B------:R-:W-:Y:S08]  /*5bd0*/  FFMA.FTZ R17, R17, UR6, -R13.reuse ;  /* 0x0000000611117c23 */ /* 0x100ff0000801080d */
[----:B------:R1:W-:Y:S01]  /*5be0*/  MUFU.EX2 R77, R17 ;  /* 0x00000011004d7308 */ /* 0x0003e20000000800 */
[----:B---3--:R-:W-:Y:S05]  /*5bf0*/  @!P0 VIADD R6, R0, 0x31 ;  /* 0x0000003100068836 */ /* 0x008fea0000000000 */
[C---:B------:R-:W-:Y:S02]  /*5c00*/  @!P0 ISETP.GE.AND P1, PT, R6.reuse, R15, PT ;  /* 0x0000000f0600820c */ /* 0x040fe40003f26270 */
[----:B------:R-:W-:Y:S02]  /*5c10*/  @!P0 ISETP.GE.AND P3, PT, R6, R14, PT ;  /* 0x0000000e0600820c */ /* 0x000fe40003f66270 */
[----:B----4-:R-:W-:Y:S02]  /*5c20*/  MOV R16, R72 ;  /* 0x0000004800107202 */ /* 0x010fe40000000f00 */
[----:B------:R-:W-:Y:S02]  /*5c30*/  @!P0 FSEL R16, R72, -INF , !P1 ;  /* 0xff80000048108808 */ /* 0x000fe40004800000 */
[----:B------:R-:W-:Y:S02]  /*5c40*/  @!P0 ISETP.GE.AND P1, PT, R7, R14, PT ;  /* 0x0000000e0700820c */ /* 0x000fe40003f26270 */
[----:B------:R-:W-:Y:S01]  /*5c50*/  @!P0 FSEL R4, R162, -INF , !P3 ;  /* 0xff800000a2048808 */ /* 0x000fe20005800000 */
[----:B------:R-:W-:Y:S01]  /*5c60*/  FFMA.FTZ R16, R16, UR6, -R13 ;  /* 0x0000000610107c23 */ /* 0x000fe2000801080d */
[----:B-1----:R-:W-:Y:S02]  /*5c70*/  MOV R17, R163 ;  /* 0x000000a300117202 */ /* 0x002fe40000000f00 */
[----:B------:R-:W-:Y:S01]  /*5c80*/  @!P0 FSEL R17, R163, -INF , !P1 ;  /* 0xff800000a3118808 */ /* 0x000fe20004800000 */
[----:B------:R-:W1:Y:S01]  /*5c90*/  MUFU.EX2 R76, R16 ;  /* 0x00000010004c7308 */ /* 0x000e620000000800 */
[-C--:B------:R-:W-:Y:S02]  /*5ca0*/  @!P0 ISETP.GE.AND P1, PT, R7, R11.reuse, PT ;  /* 0x0000000b0700820c */ /* 0x080fe40003f26270 */
[CC--:B------:R-:W-:Y:S01]  /*5cb0*/  @!P0 ISETP.GE.AND P5, PT, R6.reuse, R11.reuse, PT ;  /* 0x0000000b0600820c */ /* 0x0c0fe20003fa6270 */
[----:B------:R-:W-:Y:S01]  /*5cc0*/  FFMA.FTZ R5, R17, UR6, -R12 ;  /* 0x0000000611057c23 */ /* 0x000fe2000801080c */
[----:B------:R-:W-:Y:S01]  /*5cd0*/  @!P0 ISETP.GE.AND P4, PT, R6, R10, PT ;  /* 0x0000000a0600820c */ /* 0x000fe20003f86270 */
[----:B------:R-:W-:Y:S01]  /*5ce0*/  IMAD.MOV.U32 R6, RZ, RZ, R175 ;  /* 0x000000ffff067224 */ /* 0x000fe200078e00af */
[----:B------:R-:W-:Y:S03]  /*5cf0*/  @!P0 FSEL R6, R175, -INF , !P1 ;  /* 0xff800000af068808 */ /* 0x000fe60004800000 */
[----:B------:R3:W-:Y:S02]  /*5d00*/  MUFU.EX2 R169, R5 ;  /* 0x0000000500a97308 */ /* 0x0007e40000000800 */
[----:B------:R-:W-:Y:S01]  /*5d10*/  FFMA.FTZ R7, R6, UR6, -R9 ;  /* 0x0000000606077c23 */ /* 0x000fe20008010809 */
[----:B------:R-:W-:Y:S01]  /*5d20*/  IMAD.MOV.U32 R6, RZ, RZ, R193 ;  /* 0x000000ffff067224 */ /* 0x000fe200078e00c1 */
[----:B------:R-:W-:Y:S06]  /*5d30*/  @!P0 FSEL R6, R193, -INF , !P2 ;  /* 0xff800000c1068808 */ /* 0x000fec0005000000 */
[----:B------:R4:W-:Y:S01]  /*5d40*/  MUFU.EX2 R198, R7 ;  /* 0x0000000700c67308 */ /* 0x0009e20000000800 */
[----:B------:R-:W-:Y:S09]  /*5d50*/  FFMA.FTZ R6, R6, UR6, -R8 ;  /* 0x0000000606067c23 */ /* 0x000ff20008010808 */
[----:B------:R1:W-:Y:S01]  /*5d60*/  MUFU.EX2 R226, R6 ;  /* 0x0000000600e27308 */ /* 0x0003e20000000800 */
[----:B---3--:R-:W-:Y:S01]  /*5d70*/  FFMA.FTZ R5, R4, UR6, -R12 ;  /* 0x0000000604057c23 */ /* 0x008fe2000801080c */
[C---:B------:R-:W-:Y:S02]  /*5d80*/  @!P0 IADD3 R4, R0.reuse, 0x38, RZ ;  /* 0x0000003800048810 */ /* 0x040fe40007ffe0ff */
[----:B------:R-:W-:Y:S02]  /*5d90*/  @!P0 IADD3 R0, R0, 0x39, RZ ;  /* 0x0000003900008810 */ /* 0x000fe40007ffe0ff */
[----:B------:R-:W-:Y:S04]  /*5da0*/  @!P0 ISETP.GE.AND P3, PT, R4, R11, PT ;  /* 0x0000000b0400820c */ /* 0x000fe80003f66270 */
[----:B------:R3:W2:Y:S01]  /*5db0*/  MUFU.EX2 R166, R5 ;  /* 0x0000000500a67308 */ /* 0x0006a20000000800 */
[----:B----4-:R-:W-:Y:S02]  /*5dc0*/  MOV R7, R192 ;  /* 0x000000c000077202 */ /* 0x010fe40000000f00 */
[----:B------:R-:W-:Y:S02]  /*5dd0*/  @!P0 FSEL R7, R192, -INF , !P4 ;  /* 0xff800000c0078808 */ /* 0x000fe40006000000 */
[C---:B------:R-:W-:Y:S02]  /*5de0*/  @!P0 ISETP.GE.AND P6, PT, R4.reuse, R15, PT ;  /* 0x0000000f0400820c */ /* 0x040fe40003fc6270 */
[C---:B------:R-:W-:Y:S02]  /*5df0*/  @!P0 ISETP.GE.AND P2, PT, R4.reuse, R10, PT ;  /* 0x0000000a0400820c */ /* 0x040fe40003f46270 */
[----:B------:R-:W-:Y:S02]  /*5e00*/  @!P0 ISETP.GE.AND P4, PT, R4, R14, PT ;  /* 0x0000000e0400820c */ /* 0x000fe40003f86270 */
[----:B------:R-:W-:Y:S02]  /*5e10*/  F2FP.BF16.F32.PACK_AB R4, R2, R3 ;  /* 0x000000030204723e */ /* 0x000fe400000010ff */
[----:B-1----:R-:W-:Y:S02]  /*5e20*/  F2FP.BF16.F32.PACK_AB R6, R251, R252 ;  /* 0x000000fcfb06723e */ /* 0x002fe400000010ff */
[----:B------:R-:W-:Y:S01]  /*5e30*/  @!P0 ISETP.GE.AND P1, PT, R0, R11, PT ;  /* 0x0000000b0000820c */ /* 0x000fe20003f26270 */
[----:B------:R1:W-:Y:S01]  /*5e40*/  STS [R244+0x10400], R4 ;  /* 0x01040004f4007388 */ /* 0x0003e20000000800 */
[----:B---3--:R-:W-:Y:S02]  /*5e50*/  MOV R5, R176 ;  /* 0x000000b000057202 */ /* 0x008fe40000000f00 */
[----:B------:R-:W-:Y:S02]  /*5e60*/  @!P0 FSEL R5, R176, -INF , !P5 ;  /* 0xff800000b0058808 */ /* 0x000fe40006800000 */
[----:B------:R-:W-:Y:S02]  /*5e70*/  @!P0 ISETP.GE.AND P5, PT, R0, R15, PT ;  /* 0x0000000f0000820c */ /* 0x000fe40003fa6270 */
[----:B------:R-:W-:Y:S01]  /*5e80*/  MOV R15, R168 ;  /* 0x000000a8000f7202 */ /* 0x000fe20000000f00 */
[--C-:B------:R-:W-:Y:S01]  /*5e90*/  FFMA.FTZ R5, R5, UR6, -R9.reuse ;  /* 0x0000000605057c23 */ /* 0x100fe20008010809 */
[----:B------:R-:W-:Y:S02]  /*5ea0*/  MOV R11, R167 ;  /* 0x000000a7000b7202 */ /* 0x000fe40000000f00 */
[----:B------:R-:W-:Y:S01]  /*5eb0*/  @!P0 FSEL R15, R168, -INF , !P3 ;  /* 0xff800000a80f8808 */ /* 0x000fe20005800000 */
[----:B------:R3:W-:Y:S01]  /*5ec0*/  MUFU.EX2 R197, R5 ;  /* 0x0000000500c57308 */ /* 0x0007e20000000800 */
[----:B------:R-:W-:Y:S02]  /*5ed0*/  @!P0 FSEL R11, R167, -INF , !P1 ;  /* 0xff800000a70b8808 */ /* 0x000fe40004800000 */
[C---:B------:R-:W-:Y:S02]  /*5ee0*/  @!P0 ISETP.GE.AND P3, PT, R0.reuse, R14, PT ;  /* 0x0000000e0000820c */ /* 0x040fe40003f66270 */
[----:B------:R-:W-:Y:S02]  /*5ef0*/  @!P0 ISETP.GE.AND P1, PT, R0, R10, PT ;  /* 0x0000000a0000820c */ /* 0x000fe40003f26270 */
[----:B------:R-:W-:Y:S02]  /*5f00*/  F2FP.BF16.F32.PACK_AB R0, R218, R219 ;  /* 0x000000dbda00723e */ /* 0x000fe400000010ff */
[----:B-1----:R-:W-:Y:S02]  /*5f10*/  F2FP.BF16.F32.PACK_AB R4, R96, R97 ;  /* 0x000000616004723e */ /* 0x002fe400000010ff */
[----:B---3--:R-:W-:Y:S05]  /*5f20*/  F2FP.BF16.F32.PACK_AB R5, R98, R99 ;  /* 0x000000636205723e */ /* 0x008fea00000010ff */
[----:B------:R1:W-:Y:S04]  /*5f30*/  STS [R244+0x10000], R5 ;  /* 0x01000005f4007388 */ /* 0x0003e80000000800 */
[----:B------:R3:W-:Y:S04]  /*5f40*/  STS [R245+0x10000], R4 ;  /* 0x01000004f5007388 */ /* 0x0007e80000000800 */
[----:B------:R4:W-:Y:S04]  /*5f50*/  STS [R245+0x10400], R0 ;  /* 0x01040000f5007388 */ /* 0x0009e80000000800 */
[----:B------:R4:W-:Y:S01]  /*5f60*/  STS [R244+0x12000], R6 ;  /* 0x01200006f4007388 */ /* 0x0009e20000000800 */
[----:B-1----:R-:W-:Y:S01]  /*5f70*/  FFMA.FTZ R5, R7, UR6, -R8 ;  /* 0x0000000607057c23 */ /* 0x002fe20008010808 */
[----:B------:R-:W-:Y:S01]  /*5f80*/  IMAD.MOV.U32 R7, RZ, RZ, R184 ;  /* 0x000000ffff077224 */ /* 0x000fe200078e00b8 */
[----:B------:R-:W-:Y:S02]  /*5f90*/  @!P0 FSEL R7, R184, -INF , !P2 ;  /* 0xff800000b8078808 */ /* 0x000fe40005000000 */
[----:B------:R1:W-:Y:S01]  /*5fa0*/  MUFU.EX2 R225, R5 ;  /* 0x0000000500e17308 */ /* 0x0003e20000000800 */
[--C-:B---3--:R-:W-:Y:S01]  /*5fb0*/  FFMA.FTZ R4, R15, UR6, -R9.reuse ;  /* 0x000000060f047c23 */ /* 0x108fe20008010809 */
[----:B------:R-:W-:Y:S01]  /*5fc0*/  FFMA.FTZ R9, R11, UR6, -R9 ;  /* 0x000000060b097c23 */ /* 0x000fe20008010809 */
[----:B----4-:R-:W-:Y:S07]  /*5fd0*/  F2FP.BF16.F32.PACK_AB R0, R94, R95 ;  /* 0x0000005f5e00723e */ /* 0x010fee00000010ff */
[----:B------:R3:W-:Y:S01]  /*5fe0*/  MUFU.EX2 R194, R4 ;  /* 0x0000000400c27308 */ /* 0x0007e20000000800 */
[----:B------:R-:W-:Y:S02]  /*5ff0*/  MOV R6, R71 ;  /* 0x0000004700067202 */ /* 0x000fe40000000f00 */
[----:B------:R-:W-:Y:S07]  /*6000*/  @!P0 FSEL R6, R71, -INF , !P6 ;  /* 0xff80000047068808 */ /* 0x000fee0007000000 */
[----:B------:R-:W-:Y:S01]  /*6010*/  MUFU.EX2 R191, R9 ;  /* 0x0000000900bf7308 */ /* 0x000fe20000000800 */
[----:B-1----:R-:W-:Y:S05]  /*6020*/  F2FP.BF16.F32.PACK_AB R5, R26, R25 ;  /* 0x000000191a05723e */ /* 0x002fea00000010ff */
[----:B------:R1:W-:Y:S01]  /*6030*/  STS [R244+0x12400], R5 ;  /* 0x01240005f4007388 */ /* 0x0003e20000000800 */
[----:B---3--:R-:W-:Y:S05]  /*6040*/  F2FP.BF16.F32.PACK_AB R4, R24, R23 ;  /* 0x000000171804723e */ /* 0x008fea00000010ff */
[----:B------:R3:W-:Y:S01]  /*6050*/  STS [R245+0x12400], R4 ;  /* 0x01240004f5007388 */ /* 0x0007e20000000800 */
[----:B-1----:R-:W-:Y:S05]  /*6060*/  F2FP.BF16.F32.PACK_AB R5, R247, R248 ;  /* 0x000000f8f705723e */ /* 0x002fea00000010ff */
[----:B------:R1:W-:Y:S01]  /*6070*/  STS [R245+0x12000], R5 ;  /* 0x01200005f5007388 */ /* 0x0003e20000000800 */
[----:B---3--:R-:W-:Y:S03]  /*6080*/  F2FP.BF16.F32.PACK_AB R4, R88, R89 ;  /* 0x000000595804723e */ /* 0x008fe600000010ff */
[----:B------:R3:W-:Y:S01]  /*6090*/  STS [R246+0x10000], R0 ;  /* 0x01000000f6007388 */ /* 0x0007e20000000800 */
[----:B-1----:R-:W-:Y:S01]  /*60a0*/  F2FP.BF16.F32.PACK_AB R5, R209, R210 ;  /* 0x000000d2d105723e */ /* 0x002fe200000010ff */
[--C-:B---3--:R-:W-:Y:S04]  /*60b0*/  FFMA.FTZ R0, R7, UR6, -R8.reuse ;  /* 0x0000000607007c23 */ /* 0x108fe80008010808 */
[----:B------:R1:W-:Y:S01]  /*60c0*/  STS [R246+0x10400], R5 ;  /* 0x01040005f6007388 */ /* 0x0003e20000000800 */
[----:B------:R-:W-:Y:S01]  /*60d0*/  MOV R7, R70 ;  /* 0x0000004600077202 */ /* 0x000fe20000000f00 */
[----:B------:R3:W-:Y:S02]  /*60e0*/  MUFU.EX2 R221, R0 ;  /* 0x0000000000dd7308 */ /* 0x0007e40000000800 */
[----:B------:R4:W-:Y:S01]  /*60f0*/  STS [R243+0x10000], R4 ;  /* 0x01000004f3007388 */ /* 0x0009e20000000800 */
[----:B------:R-:W-:Y:S02]  /*6100*/  @!P0 FSEL R7, R70, -INF , !P5 ;  /* 0xff80000046078808 */ /* 0x000fe40006800000 */
[----:B---3--:R-:W-:Y:S05]  /*6110*/  F2FP.BF16.F32.PACK_AB R0, R195, R196 ;  /* 0x000000c4c300723e */ /* 0x008fea00000010ff */
[----:B------:R3:W-:Y:S01]  /*6120*/  STS [R243+0x10400], R0 ;  /* 0x01040000f3007388 */ /* 0x0007e20000000800 */
[--C-:B-1----:R-:W-:Y:S01]  /*6130*/  FFMA.FTZ R5, R6, UR6, -R13.reuse ;  /* 0x0000000606057c23 */ /* 0x102fe2000801080d */
[----:B------:R-:W-:Y:S01]  /*6140*/  F2FP.BF16.F32.PACK_AB R6, R235, R236 ;  /* 0x000000eceb06723e */ /* 0x000fe200000010ff */
[----:B------:R-:W-:Y:S01]  /*6150*/  FFMA.FTZ R13, R7, UR6, -R13 ;  /* 0x00000006070d7c23 */ /* 0x000fe2000801080d */
[----:B----4-:R-:W-:Y:S01]  /*6160*/  F2FP.BF16.F32.PACK_AB R4, R22, R21 ;  /* 0x000000151604723e */ /* 0x010fe200000010ff */
[----:B------:R1:W-:Y:S01]  /*6170*/  MUFU.EX2 R75, R5 ;  /* 0x00000005004b7308 */ /* 0x0003e20000000800 */
[----:B------:R-:W-:Y:S01]  /*6180*/  MOV R7, R183 ;  /* 0x000000b700077202 */ /* 0x000fe20000000f00 */
[----:B------:R4:W-:Y:S01]  /*6190*/  STS [R246+0x12000], R6 ;  /* 0x01200006f6007388 */ /* 0x0009e20000000800 */
[----:B------:R-:W-:Y:S02]  /*61a0*/  @!P0 FSEL R7, R183, -INF , !P1 ;  /* 0xff800000b7078808 */ /* 0x000fe40004800000 */
[----:B------:R-:W-:Y:S01]  /*61b0*/  PLOP3.LUT P1, PT, PT, PT, UP3, 0x80, 0x0 ;  /* 0x000000000000781c */ /* 0x000fe20003f2f038 */
[----:B------:R2:W-:Y:S04]  /*61c0*/  STS [R246+0x12400], R4 ;  /* 0x01240004f6007388 */ /* 0x0005e80000000800 */
[----:B------:R-:W2:Y:S01]  /*61d0*/  MUFU.EX2 R74, R13 ;  /* 0x0000000d004a7308 */ /* 0x000ea20000000800 */
[----:B------:R-:W-:Y:S01]  /*61e0*/  FFMA.FTZ R8, R7, UR6, -R8 ;  /* 0x0000000607087c23 */ /* 0x000fe20008010808 */
[----:B------:R-:W-:Y:S08]  /*61f0*/  F2FP.BF16.F32.PACK_AB R7, R205, R206 ;  /* 0x000000cecd07723e */ /* 0x000ff000000010ff */
[----:B------:R-:W-:Y:S01]  /*6200*/  MUFU.EX2 R213, R8 ;  /* 0x0000000800d57308 */ /* 0x000fe20000000800 */
[----:B-1----:R-:W-:Y:S02]  /*6210*/  MOV R5, R113 ;  /* 0x0000007100057202 */ /* 0x002fe40000000f00 */
[----:B------:R-:W-:Y:S02]  /*6220*/  @!P0 FSEL R5, R113, -INF , !P4 ;  /* 0xff80000071058808 */ /* 0x000fe40006000000 */
[----:B---3--:R-:W-:Y:S05]  /*6230*/  F2FP.BF16.F32.PACK_AB R0, R227, R228 ;  /* 0x000000e4e300723e */ /* 0x008fea00000010ff */
[----:B------:R1:W-:Y:S01]  /*6240*/  STS [R243+0x12000], R0 ;  /* 0x01200000f3007388 */ /* 0x0003e20000000800 */
[----:B----4-:R-:W-:Y:S01]  /*6250*/  IMAD.MOV.U32 R6, RZ, RZ, R112 ;  /* 0x000000ffff067224 */ /* 0x010fe200078e0070 */
[----:B------:R-:W-:Y:S02]  /*6260*/  @!P0 FSEL R6, R112, -INF , !P3 ;  /* 0xff80000070068808 */ /* 0x000fe40005800000 */
[----:B--2---:R-:W-:Y:S01]  /*6270*/  F2FP.BF16.F32.PACK_AB R4, R84, R85 ;  /* 0x000000555404723e */ /* 0x004fe200000010ff */
[--C-:B-1----:R-:W-:Y:S01]  /*6280*/  FFMA.FTZ R0, R5, UR6, -R12.reuse ;  /* 0x0000000605007c23 */ /* 0x102fe2000801080c */
[----:B------:R-:W-:Y:S01]  /*6290*/  F2FP.BF16.F32.PACK_AB R5, R249, R250 ;  /* 0x000000faf905723e */ /* 0x000fe200000010ff */
[----:B------:R-:W-:Y:S01]  /*62a0*/  FFMA.FTZ R12, R6, UR6, -R12 ;  /* 0x00000006060c7c23 */ /* 0x000fe2000801080c */
[----:B------:R-:W-:Y:S01]  /*62b0*/  F2FP.BF16.F32.PACK_AB R6, R80, R81 ;  /* 0x000000515006723e */ /* 0x000fe200000010ff */
[----:B------:R1:W-:Y:S02]  /*62c0*/  MUFU.EX2 R115, R0 ;  /* 0x0000000000737308 */ /* 0x0003e40000000800 */
[----:B------:R2:W-:Y:S04]  /*62d0*/  STS [R243+0x12400], R5 ;  /* 0x01240005f3007388 */ /* 0x0005e80000000800 */
[----:B------:R3:W-:Y:S04]  /*62e0*/  STS [R239+0x10000], R4 ;  /* 0x01000004ef007388 */ /* 0x0007e80000000800 */
[----:B------:R-:W4:Y:S01]  /*62f0*/  MUFU.EX2 R114, R12 ;  /* 0x0000000c00727308 */ /* 0x000f220000000800 */
[----:B-1----:R-:W-:Y:S05]  /*6300*/  F2FP.BF16.F32.PACK_AB R0, R187, R190 ;  /* 0x000000bebb00723e */ /* 0x002fea00000010ff */
[----:B------:R1:W-:Y:S04]  /*6310*/  STS [R239+0x10400], R0 ;  /* 0x01040000ef007388 */ /* 0x0003e80000000800 */
[----:B------:R4:W-:Y:S01]  /*6320*/  STS [R240+0x10000], R6 ;  /* 0x01000006f0007388 */ /* 0x0009e20000000800 */
[----:B--2---:R-:W-:Y:S02]  /*6330*/  F2FP.BF16.F32.PACK_AB R5, R170, R171 ;  /* 0x000000abaa05723e */ /* 0x004fe400000010ff */
[----:B---3--:R-:W-:Y:S03]  /*6340*/  F2FP.BF16.F32.PACK_AB R4, R215, R217 ;  /* 0x000000d9d704723e */ /* 0x008fe600000010ff */
[----:B------:R2:W-:Y:S04]  /*6350*/  STS [R240+0x10400], R5 ;  /* 0x01040005f0007388 */ /* 0x0005e80000000800 */
[----:B------:R3:W-:Y:S01]  /*6360*/  STS [R239+0x12000], R4 ;  /* 0x01200004ef007388 */ /* 0x0007e20000000800 */
[----:B-1----:R-:W-:Y:S02]  /*6370*/  F2FP.BF16.F32.PACK_AB R0, R237, R238 ;  /* 0x000000eeed00723e */ /* 0x002fe400000010ff */
[----:B----4-:R-:W-:Y:S03]  /*6380*/  F2FP.BF16.F32.PACK_AB R6, R233, R234 ;  /* 0x000000eae906723e */ /* 0x010fe600000010ff */
[----:B------:R1:W-:Y:S04]  /*6390*/  STS [R239+0x12400], R0 ;  /* 0x01240000ef007388 */ /* 0x0003e80000000800 */
[----:B------:R4:W-:Y:S01]  /*63a0*/  STS [R240+0x12000], R7 ;  /* 0x01200007f0007388 */ /* 0x0009e20000000800 */
[----:B--2---:R-:W-:Y:S03]  /*63b0*/  F2FP.BF16.F32.PACK_AB R5, R76, R77 ;  /* 0x0000004d4c05723e */ /* 0x004fe600000010ff */
[----:B------:R2:W-:Y:S01]  /*63c0*/  STS [R240+0x12400], R6 ;  /* 0x01240006f0007388 */ /* 0x0005e20000000800 */
[----:B---3--:R-:W-:Y:S03]  /*63d0*/  F2FP.BF16.F32.PACK_AB R4, R166, R169 ;  /* 0x000000a9a604723e */ /* 0x008fe600000010ff */
[----:B------:R3:W-:Y:S04]  /*63e0*/  STS [R242+0x10000], R5 ;  /* 0x01000005f2007388 */ /* 0x0007e80000000800 */
[----:B------:R3:W-:Y:S01]  /*63f0*/  STS [R242+0x10400], R4 ;  /* 0x01040004f2007388 */ /* 0x0007e20000000800 */
[----:B-1----:R-:W-:Y:S02]  /*6400*/  F2FP.BF16.F32.PACK_AB R0, R74, R75 ;  /* 0x0000004b4a00723e */ /* 0x002fe400000010ff */
[----:B----4-:R-:W-:Y:S03]  /*6410*/  F2FP.BF16.F32.PACK_AB R7, R197, R198 ;  /* 0x000000c6c507723e */ /* 0x010fe600000010ff */
[----:B------:R1:W-:Y:S01]  /*6420*/  STS [R241+0x10000], R0 ;  /* 0x01000000f1007388 */ /* 0x0003e20000000800 */
[----:B--2---:R-:W-:Y:S02]  /*6430*/  F2FP.BF16.F32.PACK_AB R6, R225, R226 ;  /* 0x000000e2e106723e */ /* 0x004fe400000010ff */
[----:B---3--:R-:W-:Y:S02]  /*6440*/  F2FP.BF16.F32.PACK_AB R5, R114, R115 ;  /* 0x000000737205723e */ /* 0x008fe400000010ff */
[----:B------:R-:W-:Y:S03]  /*6450*/  F2FP.BF16.F32.PACK_AB R4, R191, R194 ;  /* 0x000000c2bf04723e */ /* 0x000fe600000010ff */
[----:B------:R-:W-:Y:S04]  /*6460*/  STS [R241+0x10400], R5 ;  /* 0x01040005f1007388 */ /* 0x000fe80000000800 */
[----:B------:R-:W-:Y:S04]  /*6470*/  STS [R242+0x12000], R7 ;  /* 0x01200007f2007388 */ /* 0x000fe80000000800 */
[----:B------:R-:W-:Y:S04]  /*6480*/  STS [R242+0x12400], R6 ;  /* 0x01240006f2007388 */ /* 0x000fe80000000800 */
[----:B------:R-:W-:Y:S01]  /*6490*/  STS [R241+0x12000], R4 ;  /* 0x01200004f1007388 */ /* 0x000fe20000000800 */
[----:B-1----:R-:W-:Y:S05]  /*64a0*/  F2FP.BF16.F32.PACK_AB R0, R213, R221 ;  /* 0x000000ddd500723e */ /* 0x002fea00000010ff */
[----:B------:R1:W-:Y:S04]  /*64b0*/  STS [R241+0x12400], R0 ;  /* 0x01240000f1007388 */ /* 0x0003e80000000800 */
[----:B------:R-:W2:Y:S08]  /*64c0*/  LDSM.16.M88.4 R64, [R154+UR4+0x4000] ;  /* 0x004000049a40783b */ /* 0x000eb00008000200 */
[----:B------:R-:W3:Y:S08]  /*64d0*/  LDSM.16.M88.4 R60, [R154+UR4+0x5000] ;  /* 0x005000049a3c783b */ /* 0x000ef00008000200 */
[----:B------:R-:W4:Y:S01]  /*64e0*/  LDSM.16.M88.4 R100, [R104] ;  /* 0x000000006864783b */ /* 0x000f220000000200 */
[----:B-1----:R-:W-:Y:S07]  /*64f0*/  FFMA.FTZ R0, -R152, R152, 1 ;  /* 0x3f80000098007423 */ /* 0x002fee0000010198 */
[----:B------:R-:W1:Y:S01]  /*6500*/  LDSM.16.M88.4 R104, [R104+0x1000] ;  /* 0x001000006868783b */ /* 0x000e620000000200 */
[----:B------:R-:W-:Y:S07]  /*6510*/  FMUL.FTZ R0, R0, UR5 ;  /* 0x0000000500007c20 */ /* 0x000fee0008410000 */
[----:B------:R1:W5:Y:S01]  /*6520*/  LDL.LU R152, [R1+0x104] ;  /* 0x0001040001987983 */ /* 0x0003620000300800 */
[-C--:B--2---:R-:W-:Y:S06]  /*6530*/  HMMA.16816.F32.BF16 R4, R64, R116.reuse, RZ ;  /* 0x000000744004723c */ /* 0x084fec00000418ff */
        /* <DEDUP_REMOVED lines=15> */
[-C--:B----4-:R-:W-:Y:S06]  /*6630*/  HMMA.16816.F32.BF16 R4, R100, R132.reuse, R4 ;  /* 0x000000846404723c */ /* 0x090fec0000041804 */
        /* <DEDUP_REMOVED lines=13> */
[C---:B------:R-:W-:Y:S06]  /*6710*/  HMMA.16816.F32.BF16 R40, R104.reuse, R140, R40 ;  /* 0x0000008c6828723c */ /* 0x040fec0000041828 */
[-C--:B------:R-:W-:Y:S06]  /*6720*/  HMMA.16816.F32.BF16 R44, R104, R142.reuse, R44 ;  /* 0x0000008e682c723c */ /* 0x080fec000004182c */
[C---:B------:R-:W-:Y:S05]  /*6730*/  HMMA.16816.F32.BF16 R48, R100.reuse, R142, R48 ;  /* 0x0000008e6430723c */ /* 0x040fea0000041830 */
[C---:B------:R-:W-:Y:S01]  /*6740*/  FADD.FTZ R32, -R111.reuse, R32 ;  /* 0x000000206f207221 */ /* 0x040fe20000010100 */
[-C--:B------:R-:W-:Y:S05]  /*6750*/  HMMA.16816.F32.BF16 R52, R100, R144.reuse, R52 ;  /* 0x000000906434723c */ /* 0x080fea0000041834 */
[C---:B------:R-:W-:Y:S01]  /*6760*/  FADD.FTZ R33, -R111.reuse, R33 ;  /* 0x000000216f217221 */ /* 0x040fe20000010100 */
[C---:B------:R-:W-:Y:S06]  /*6770*/  HMMA.16816.F32.BF16 R56, R104.reuse, R144, R56 ;  /* 0x000000906838723c */ /* 0x040fec0000041838 */
[-C--:B------:R-:W-:Y:S06]  /*6780*/  HMMA.16816.F32.BF16 R60, R104, R146.reuse, R60 ;  /* 0x00000092683c723c */ /* 0x080fec000004183c */
[----:B------:R-:W-:Y:S05]  /*6790*/  HMMA.16816.F32.BF16 R64, R100, R146, R64 ;  /* 0x000000926440723c */ /* 0x000fea0000041840 */
[----:B------:R-:W-:Y:S01]  /*67a0*/  FADD.FTZ R105, -R111, R4 ;  /* 0x000000046f697221 */ /* 0x000fe20000010100 */
[----:B------:R-:W-:Y:S01]  /*67b0*/  FFMA.FTZ R4, -R151, R151, 1 ;  /* 0x3f80000097047423 */ /* 0x000fe20000010197 */
[----:B------:R-:W-:Y:S01]  /*67c0*/  FADD.FTZ R104, -R111, R5 ;  /* 0x000000056f687221 */ /* 0x000fe20000010100 */
[----:B------:R1:W5:Y:S03]  /*67d0*/  LDL.LU R151, [R1+0x100] ;  /* 0x0001000001977983 */ /* 0x0003660000300800 */
[----:B------:R-:W-:Y:S01]  /*67e0*/  FMUL.FTZ R5, R99, R105 ;  /* 0x0000006963057220 */ /* 0x000fe20000410000 */
[----:B------:R-:W-:Y:S01]  /*67f0*/  FMUL.FTZ R104, R98, R104 ;  /* 0x0000006862687220 */ /* 0x000fe20000410000 */
[----:B------:R1:W5:Y:S01]  /*6800*/  LDL.LU R99, [R1+0xfc] ;  /* 0x0000fc0001637983 */ /* 0x0003620000300800 */
[----:B------:R-:W-:Y:S01]  /*6810*/  FADD.FTZ R101, -R111, R20 ;  /* 0x000000146f657221 */ /* 0x000fe20000010100 */
[----:B------:R-:W-:Y:S01]  /*6820*/  FMUL.FTZ R20, R97, R16 ;  /* 0x0000001061147220 */ /* 0x000fe20000410000 */
[----:B------:R-:W-:Y:S01]  /*6830*/  FFMA.FTZ R16, -R92, R92, 1 ;  /* 0x3f8000005c107423 */ /* 0x000fe2000001015c */
[----:B------:R1:W5:Y:S01]  /*6840*/  LDL.LU R98, [R1+0xf8] ;  /* 0x0000f80001627983 */ /* 0x0003620000300800 */
[----:B------:R-:W-:Y:S01]  /*6850*/  FMUL.FTZ R101, R95, R101 ;  /* 0x000000655f657220 */ /* 0x000fe20000410000 */
[----:B------:R-:W-:Y:S01]  /*6860*/  FADD.FTZ R102, -R111, R21 ;  /* 0x000000156f667221 */ /* 0x000fe20000010100 */
[----:B------:R-:W-:Y:S01]  /*6870*/  FMUL.FTZ R21, R96, R17 ;  /* 0x0000001160157220 */ /* 0x000fe20000410000 */
[----:B------:R1:W5:Y:S01]  /*6880*/  LDL.LU R97, [R1+0xf4] ;  /* 0x0000f40001617983 */ /* 0x0003620000300800 */
[----:B------:R-:W-:Y:S01]  /*6890*/  FFMA.FTZ R17, -R91, R91, 1 ;  /* 0x3f8000005b117423 */ /* 0x000fe2000001015b */
[----:B------:R-:W-:Y:S01]  /*68a0*/  FMUL.FTZ R102, R94, R102 ;  /* 0x000000665e667220 */ /* 0x000fe20000410000 */
[----:B------:R-:W-:Y:S01]  /*68b0*/  FMUL.FTZ R4, R4, UR5 ;  /* 0x0000000504047c20 */ /* 0x000fe20008410000 */
[----:B------:R1:W5:Y:S01]  /*68c0*/  LDL.LU R96, [R1+0xf0] ;  /* 0x0000f00001607983 */ /* 0x0003620000300800 */
[----:B------:R-:W-:Y:S01]  /*68d0*/  FMUL.FTZ R100, R5, R0 ;  /* 0x0000000005647220 */ /* 0x000fe20000410000 */
[----:B------:R-:W-:Y:S01]  /*68e0*/  FFMA.FTZ R5, -R90, R90, 1 ;  /* 0x3f8000005a057423 */ /* 0x000fe2000001015a */
[----:B------:R-:W-:Y:S01]  /*68f0*/  FMUL.FTZ R0, R104, R4 ;  /* 0x0000000468007220 */ /* 0x000fe20000410000 */
[----:B------:R1:W5:Y:S01]  /*6900*/  LDL.LU R95, [R1+0xec] ;  /* 0x0000ec00015f7983 */ /* 0x0003620000300800 */
[----:B------:R-:W-:Y:S01]  /*6910*/  FFMA.FTZ R4, -R93, R93, 1 ;  /* 0x3f8000005d047423 */ /* 0x000fe2000001015d */
[C---:B------:R-:W-:Y:S01]  /*6920*/  FADD.FTZ R52, -R111.reuse, R52 ;  /* 0x000000346f347221 */ /* 0x040fe20000010100 */
[----:B------:R-:W-:Y:S01]  /*6930*/  FADD.FTZ R53, -R111, R53 ;  /* 0x000000356f357221 */ /* 0x000fe20000010100 */
[----:B------:R1:W5:Y:S01]  /*6940*/  LDL.LU R94, [R1+0xe8] ;  /* 0x0000e800015e7983 */ /* 0x0003620000300800 */
[----:B------:R-:W-:Y:S01]  /*6950*/  F2FP.BF16.F32.PACK_AB R0, R0, R100 ;  /* 0x000000640000723e */ /* 0x000fe200000010ff */
[----:B------:R-:W-:Y:S01]  /*6960*/  FFMA.FTZ R100, -R87, R87, 1 ;  /* 0x3f80000057647423 */ /* 0x000fe20000010157 */
[----:B------:R-:W-:Y:S01]  /*6970*/  FMUL.FTZ R52, R77, R52 ;  /* 0x000000344d347220 */ /* 0x000fe20000410000 */
[----:B------:R1:W5:Y:S01]  /*6980*/  LDL.LU R93, [R1+0xe4] ;  /* 0x0000e400015d7983 */ /* 0x0003620000300800 */
[----:B------:R-:W-:Y:S01]  /*6990*/  FMUL.FTZ R53, R76, R53 ;  /* 0x000000354c357220 */ /* 0x000fe20000410000 */
[----:B------:R-:W-:Y:S01]  /*69a0*/  FMUL.FTZ R4, R4, UR5 ;  /* 0x0000000504047c20 */ /* 0x000fe20008410000 */
[----:B------:R-:W-:Y:S01]  /*69b0*/  FMUL.FTZ R16, R16, UR5 ;  /* 0x0000000510107c20 */ /* 0x000fe20008410000 */
[----:B------:R1:W5:Y:S01]  /*69c0*/  LDL.LU R92, [R1+0xe0] ;  /* 0x0000e000015c7983 */ /* 0x0003620000300800 */
[----:B------:R-:W-:Y:S01]  /*69d0*/  FMUL.FTZ R5, R5, UR5 ;  /* 0x0000000505057c20 */ /* 0x000fe20008410000 */
[----:B------:R-:W-:Y:S01]  /*69e0*/  FMUL.FTZ R4, R20, R4 ;  /* 0x0000000414047220 */ /* 0x000fe20000410000 */
[----:B------:R-:W-:Y:S01]  /*69f0*/  FMUL.FTZ R16, R21, R16 ;  /* 0x0000001015107220 */ /* 0x000fe20000410000 */
[----:B------:R1:W5:Y:S01]  /*6a00*/  LDL.LU R91, [R1+0xdc] ;  /* 0x0000dc00015b7983 */ /* 0x0003620000300800 */
[----:B------:R-:W-:Y:S01]  /*6a10*/  FMUL.FTZ R17, R17, UR5 ;  /* 0x0000000511117c20 */ /* 0x000fe20008410000 */
[----:B------:R-:W-:Y:S01]  /*6a20*/  FFMA.FTZ R21, -R78, R78, 1 ;  /* 0x3f8000004e157423 */ /* 0x000fe2000001014e */
[----:B------:R-:W-:Y:S01]  /*6a30*/  FMUL.FTZ R5, R102, R5 ;  /* 0x0000000566057220 */ /* 0x000fe20000410000 */
[----:B------:R1:W5:Y:S01]  /*6a40*/  LDL.LU R90, [R1+0xd8] ;  /* 0x0000d800015a7983 */ /* 0x0003620000300800 */
[----:B------:R-:W-:Y:S01]  /*6a50*/  FMUL.FTZ R17, R101, R17 ;  /* 0x0000001165117220 */ /* 0x000fe20000410000 */
[----:B------:R-:W-:Y:S01]  /*6a60*/  F2FP.BF16.F32.PACK_AB R16, R16, R4 ;  /* 0x000000041010723e */ /* 0x000fe200000010ff */
[----:B------:R-:W-:Y:S01]  /*6a70*/  FMUL.FTZ R4, R89, R32 ;  /* 0x0000002059047220 */ /* 0x000fe20000410000 */
[----:B------:R-:W-:Y:S01]  /*6a80*/  FFMA.FTZ R32, -R79, R79, 1 ;  /* 0x3f8000004f207423 */ /* 0x000fe2000001014f */
[----:B------:R1:W5:Y:S01]  /*6a90*/  LDL.LU R89, [R1+0xd4] ;  /* 0x0000d40001597983 */ /* 0x0003620000300800 */
[----:B------:R-:W-:Y:S01]  /*6aa0*/  F2FP.BF16.F32.PACK_AB R101, R5, R17 ;  /* 0x000000110565723e */ /* 0x000fe200000010ff */
[----:B------:R-:W-:Y:S01]  /*6ab0*/  FMUL.FTZ R5, R88, R33 ;  /* 0x0000002158057220 */ /* 0x000fe20000410000 */
[----:B------:R-:W-:Y:S01]  /*6ac0*/  FFMA.FTZ R33, -R82, R82, 1 ;  /* 0x3f80000052217423 */ /* 0x000fe20000010152 */
[----:B------:R1:W5:Y:S01]  /*6ad0*/  LDL.LU R88, [R1+0xd0] ;  /* 0x0000d00001587983 */ /* 0x0003620000300800 */
[C---:B------:R-:W-:Y:S01]  /*6ae0*/  FADD.FTZ R20, -R111.reuse, R37 ;  /* 0x000000256f147221 */ /* 0x040fe20000010100 */
[----:B------:R-:W-:Y:S01]  /*6af0*/  FFMA.FTZ R37, -R86, R86, 1 ;  /* 0x3f80000056257423 */ /* 0x000fe20000010156 */
[----:B------:R-:W-:Y:S01]  /*6b00*/  FADD.FTZ R17, -R111, R36 ;  /* 0x000000246f117221 */ /* 0x000fe20000010100 */
[----:B------:R1:W5:Y:S01]  /*6b10*/  LDL.LU R87, [R1+0xcc] ;  /* 0x0000cc0001577983 */ /* 0x0003620000300800 */
[----:B------:R-:W-:Y:S01]  /*6b20*/  FMUL.FTZ R20, R84, R20 ;  /* 0x0000001454147220 */ /* 0x000fe20000410000 */
[----:B------:R-:W-:Y:S01]  /*6b30*/  FFMA.FTZ R36, -R83, R83, 1 ;  /* 0x3f80000053247423 */ /* 0x000fe20000010153 */
[----:B------:R-:W-:Y:S01]  /*6b40*/  FMUL.FTZ R17, R85, R17 ;  /* 0x0000001155117220 */ /* 0x000fe20000410000 */
[----:B------:R1:W5:Y:S01]  /*6b50*/  LDL.LU R86, [R1+0xc8] ;  /* 0x0000c80001567983 */ /* 0x0003620000300800 */
[----:B------:R-:W-:Y:S01]  /*6b60*/  FMUL.FTZ R33, R33, UR5 ;  /* 0x0000000521217c20 */ /* 0x000fe20008410000 */
[----:B------:R-:W-:Y:S01]  /*6b70*/  FMUL.FTZ R36, R36, UR5 ;  /* 0x0000000524247c20 */ /* 0x000fe20008410000 */
[----:B------:R-:W-:Y:S01]  /*6b80*/  FMUL.FTZ R21, R21, UR5 ;  /* 0x0000000515157c20 */ /* 0x000fe20008410000 */
[----:B------:R1:W5:Y:S01]  /*6b90*/  LDL.LU R85, [R1+0xc4] ;  /* 0x0000c40001557983 */ /* 0x0003620000300800 */
[----:B------:R-:W-:Y:S01]  /*6ba0*/  FMUL.FTZ R33, R20, R33 ;  /* 0x0000002114217220 */ /* 0x000fe20000410000 */
[----:B------:R-:W-:Y:S01]  /*6bb0*/  FFMA.FTZ R20, -R73, R73, 1 ;  /* 0x3f80000049147423 */ /* 0x000fe20000010149 */
[----:B------:R-:W-:Y:S01]  /*6bc0*/  FMUL.FTZ R36, R17, R36 ;  /* 0x0000002411247220 */ /* 0x000fe20000410000 */
[----:B------:R1:W5:Y:S01]  /*6bd0*/  LDL.LU R84, [R1+0xc0] ;  /* 0x0000c00001547983 */ /* 0x0003620000300800 */
[----:B------:R-:W-:Y:S01]  /*6be0*/  FMUL.FTZ R100, R100, UR5 ;  /* 0x0000000564647c20 */ /* 0x000fe20008410000 */
[----:B------:R-:W-:Y:S01]  /*6bf0*/  FFMA.FTZ R17, -R72, R72, 1 ;  /* 0x3f80000048117423 */ /* 0x000fe20000010148 */
[----:B------:R-:W-:Y:S01]  /*6c00*/  FMUL.FTZ R32, R32, UR5 ;  /* 0x0000000520207c20 */ /* 0x000fe20008410000 */
[----:B------:R1:W5:Y:S01]  /*6c10*/  LDL.LU R83, [R1+0xbc] ;  /* 0x0000bc0001537983 */ /* 0x0003620000300800 */
[----:B------:R-:W-:Y:S01]  /*6c20*/  FMUL.FTZ R100, R4, R100 ;  /* 0x0000006404647220 */ /* 0x000fe20000410000 */
[----:B------:R-:W-:Y:S01]  /*6c30*/  FMUL.FTZ R37, R37, UR5 ;  /* 0x0000000525257c20 */ /* 0x000fe20008410000 */
[C---:B------:R-:W-:Y:S01]  /*6c40*/  FADD.FTZ R4, -R111.reuse, R48 ;  /* 0x000000306f047221 */ /* 0x040fe20000010100 */
[----:B------:R1:W5:Y:S01]  /*6c50*/  LDL.LU R82, [R1+0xb8] ;  /* 0x0000b80001527983 */ /* 0x0003620000300800 */
[----:B------:R-:W-:Y:S01]  /*6c60*/  FADD.FTZ R48, -R111, R64 ;  /* 0x000000406f307221 */ /* 0x000fe20000010100 */
[----:B------:R-:W-:Y:S01]  /*6c70*/  FMUL.FTZ R37, R5, R37 ;  /* 0x0000002505257220 */ /* 0x000fe20000410000 */
[----:B------:R-:W-:Y:S01]  /*6c80*/  FMUL.FTZ R4, R81, R4 ;  /* 0x0000000451047220 */ /* 0x000fe20000410000 */
[C---:B------:R-:W-:Y:S01]  /*6c90*/  FADD.FTZ R5, -R111.reuse, R49 ;  /* 0x000000316f057221 */ /* 0x040fe20000010100 */
[----:B------:R1:W5:Y:S01]  /*6ca0*/  LDL.LU R81, [R1+0xb4] ;  /* 0x0000b40001517983 */ /* 0x0003620000300800 */
[----:B------:R-:W-:Y:S01]  /*6cb0*/  FADD.FTZ R49, -R111, R65 ;  /* 0x000000416f317221 */ /* 0x000fe20000010100 */
[----:B------:R-:W-:Y:S01]  /*6cc0*/  FMUL.FTZ R48, R75, R48 ;  /* 0x000000304b307220 */ /* 0x000fe20000410000 */
[----:B------:R-:W-:Y:S01]  /*6cd0*/  FMUL.FTZ R5, R80, R5 ;  /* 0x0000000550057220 */ /* 0x000fe20000410000 */
[----:B------:R-:W-:Y:S01]  /*6ce0*/  FMUL.FTZ R32, R4, R32 ;  /* 0x0000002004207220 */ /* 0x000fe20000410000 */
[----:B------:R1:W5:Y:S01]  /*6cf0*/  LDL.LU R80, [R1+0xb0] ;  /* 0x0000b00001507983 */ /* 0x0003620000300800 */
[----:B------:R-:W-:Y:S01]  /*6d00*/  FMUL.FTZ R49, R74, R49 ;  /* 0x000000314a317220 */ /* 0x000fe20000410000 */
[----:B------:R-:W-:Y:S01]  /*6d10*/  FFMA.FTZ R4, -R70, R70, 1 ;  /* 0x3f80000046047423 */ /* 0x000fe20000010146 */
[----:B------:R-:W-:Y:S01]  /*6d20*/  FMUL.FTZ R21, R5, R21 ;  /* 0x0000001505157220 */ /* 0x000fe20000410000 */
[----:B------:R1:W5:Y:S01]  /*6d30*/  LDL.LU R79, [R1+0xac] ;  /* 0x0000ac00014f7983 */ /* 0x0003620000300800 */
[----:B------:R-:W-:Y:S01]  /*6d40*/  FFMA.FTZ R5, -R71, R71, 1 ;  /* 0x3f80000047057423 */ /* 0x000fe20000010147 */
[----:B------:R-:W-:Y:S01]  /*6d50*/  FMUL.FTZ R20, R20, UR5 ;  /* 0x0000000514147c20 */ /* 0x000fe20008410000 */
[----:B------:R-:W-:Y:S01]  /*6d60*/  FMUL.FTZ R17, R17, UR5 ;  /* 0x0000000511117c20 */ /* 0x000fe20008410000 */
[----:B------:R1:W5:Y:S01]  /*6d70*/  LDL.LU R78, [R1+0xa8] ;  /* 0x0000a800014e7983 */ /* 0x0003620000300800 */
[----:B------:R-:W-:Y:S01]  /*6d80*/  FMUL.FTZ R4, R4, UR5 ;  /* 0x0000000504047c20 */ /* 0x000fe20008410000 */
[----:B------:R-:W-:Y:S01]  /*6d90*/  FMUL.FTZ R20, R52, R20 ;  /* 0x0000001434147220 */ /* 0x000fe20000410000 */
[----:B------:R-:W-:Y:S01]  /*6da0*/  FMUL.FTZ R17, R53, R17 ;  /* 0x0000001135117220 */ /* 0x000fe20000410000 */
[----:B------:R1:W5:Y:S01]  /*6db0*/  LDL.LU R77, [R1+0xa4] ;  /* 0x0000a400014d7983 */ /* 0x0003620000300800 */
[----:B------:R-:W-:Y:S01]  /*6dc0*/  FMUL.FTZ R4, R49, R4 ;  /* 0x0000000431047220 */ /* 0x000fe20000410000 */
[----:B------:R-:W-:Y:S01]  /*6dd0*/  F2FP.BF16.F32.PACK_AB R100, R37, R100 ;  /* 0x000000642564723e */ /* 0x000fe200000010ff */
[----:B------:R-:W-:Y:S01]  /*6de0*/  FMUL.FTZ R5, R5, UR5 ;  /* 0x0000000505057c20 */ /* 0x000fe20008410000 */
[----:B------:R1:W5:Y:S01]  /*6df0*/  LDL.LU R76, [R1+0xa0] ;  /* 0x0000a000014c7983 */ /* 0x0003620000300800 */
[----:B------:R-:W-:Y:S01]  /*6e00*/  F2FP.BF16.F32.PACK_AB R37, R17, R20 ;  /* 0x000000141125723e */ /* 0x000fe200000010ff */
[----:B------:R-:W-:Y:S01]  /*6e10*/  FFMA.FTZ R17, -R69, R69, 1 ;  /* 0x3f80000045117423 */ /* 0x000fe20000010145 */
[----:B------:R-:W-:Y:S01]  /*6e20*/  FMUL.FTZ R20, R3, R6 ;  /* 0x0000000603147220 */ /* 0x000fe20000410000 */
[----:B------:R1:W5:Y:S01]  /*6e30*/  LDL.LU R75, [R1+0x9c] ;  /* 0x00009c00014b7983 */ /* 0x0003620000300800 */
[----:B------:R-:W-:Y:S01]  /*6e40*/  FMUL.FTZ R5, R48, R5 ;  /* 0x0000000530057220 */ /* 0x000fe20000410000 */
[----:B------:R-:W-:Y:S01]  /*6e50*/  F2FP.BF16.F32.PACK_AB R49, R33, R36 ;  /* 0x000000242131723e */ /* 0x000fe200000010ff */
[----:B------:R-:W-:Y:S01]  /*6e60*/  FMUL.FTZ R17, R17, UR5 ;  /* 0x0000000511117c20 */ /* 0x000fe20008410000 */
[----:B------:R1:W5:Y:S01]  /*6e70*/  LDL.LU R74, [R1+0x98] ;  /* 0x00009800014a7983 */ /* 0x0003620000300800 */
[----:B------:R-:W-:Y:S02]  /*6e80*/  F2FP.BF16.F32.PACK_AB R48, R21, R32 ;  /* 0x000000201530723e */ /* 0x000fe400000010ff */
[----:B------:R-:W-:Y:S01]  /*6e90*/  F2FP.BF16.F32.PACK_AB R36, R4, R5 ;  /* 0x000000050424723e */ /* 0x000fe200000010ff */
[----:B------:R1:W5:Y:S01]  /*6ea0*/  LDL.LU R73, [R1+0x94] ;  /* 0x0000940001497983 */ /* 0x0003620000300800 */
[----:B------:R-:W-:Y:S03]  /*6eb0*/  FFMA.FTZ R4, -R68, R68, 1 ;  /* 0x3f80000044047423 */ /* 0x000fe60000010144 */
[----:B------:R1:W5:Y:S01]  /*6ec0*/  LDL.LU R72, [R1+0x90] ;  /* 0x0000900001487983 */ /* 0x0003620000300800 */
[----:B------:R-:W-:Y:S03]  /*6ed0*/  FMUL.FTZ R6, R4, UR5 ;  /* 0x0000000504067c20 */ /* 0x000fe60008410000 */
[----:B------:R1:W5:Y:S04]  /*6ee0*/  LDL.LU R71, [R1+0x8c] ;  /* 0x00008c0001477983 */ /* 0x0003680000300800 */
[----:B------:R1:W5:Y:S04]  /*6ef0*/  LDL.LU R70, [R1+0x88] ;  /* 0x0000880001467983 */ /* 0x0003680000300800 */
[----:B------:R1:W5:Y:S06]  /*6f00*/  LDL.64 R64, [R1+0x38] ;  /* 0x0000380001407983 */ /* 0x00036c0000100a00 */
[----:B------:R1:W5:Y:S04]  /*6f10*/  LDL.LU R69, [R1+0x84] ;  /* 0x0000840001457983 */ /* 0x0003680000300800 */
[----:B------:R1:W5:Y:S04]  /*6f20*/  LDL.LU R68, [R1+0x80] ;  /* 0x0000800001447983 */ /* 0x0003680000300800 */
[----:B------:R1:W5:Y:S04]  /*6f30*/  LDL.LU R3, [R1+0x7c] ;  /* 0x00007c0001037983 */ /* 0x0003680000300800 */
[----:B------:R1:W5:Y:S01]  /*6f40*/  LDL.LU R2, [R1+0x78] ;  /* 0x0000780001027983 */ /* 0x0003620000300800 */
[----:B------:R-:W-:Y:S05]  /*6f50*/  @!P1 BRA `(.L_x_217) ;  /* 0x0000000000949947 */ /* 0x000fea0003800000 */
[----:B------:R-:W2:Y:S01]  /*6f60*/  LDL.LU.64 R104, [R1+0x10] ;  /* 0x0000100001687983 */ /* 0x000ea20000300a00 */
[----:B------:R-:W3:Y:S01]  /*6f70*/  LDC R32, c[0x0][0x240] ;  /* 0x00009000ff207b82 */ /* 0x000ee20000000800 */
[----:B-----5:R-:W-:Y:S01]  /*6f80*/  ISETP.GE.AND P2, PT, R64, UR37, PT ;  /* 0x0000002540007c0c */ /* 0x020fe2000bf46270 */
[----:B------:R-:W-:Y:S01]  /*6f90*/  ULOP3.LUT UR11, UR7, 0x1, URZ, 0xc0, !UPT ;  /* 0x00000001070b7892 */ /* 0x000fe2000f8ec03f */
[----:B------:R-:W4:Y:S03]  /*6fa0*/  LDL.LU R102, [R1+0x30] ;  /* 0x0000300001667983 */ /* 0x000f260000300800 */
[----:B------:R-:W-:Y:S04]  /*6fb0*/  UISETP.NE.U32.AND UP0, UPT, UR11, 0x1, UPT ;  /* 0x000000010b00788c */ /* 0x000fe8000bf05070 */
[----:B------:R-:W-:Y:S04]  /*6fc0*/  USEL UR11, UR61, 0x2000, !UP0 ;  /* 0x000020003d0b7887 */ /* 0x000fe8000c000000 */
[----:B------:R-:W1:Y:S02]  /*6fd0*/  @!P2 LDC R21, c[0x0][0x244] ;  /* 0x00009100ff15ab82 */ /* 0x000e640000000800 */
[----:B------:R-:W-:Y:S01]  /*6fe0*/  VIADD R172, R172, UR11 ;  /* 0x0000000bacac7c36 */ /* 0x000fe20008000000 */
[----:B------:R-:W-:Y:S04]  /*6ff0*/  IADD3 R148, R148, UR11, RZ ;  /* 0x0000000b94947c10 */ /* 0x000fe8000fffe0ff */
[----:B------:R1:W-:Y:S04]  /*7000*/  @P2 STS [R172], RZ ;  /* 0x000000ffac002388 */ /* 0x0003e80000000800 */
[----:B------:R1:W-:Y:S04]  /*7010*/  @P2 STS [R172+0x4], RZ ;  /* 0x000004ffac002388 */ /* 0x0003e80000000800 */
[----:B------:R1:W-:Y:S04]  /*7020*/  @P2 STS [R172+0x8], RZ ;  /* 0x000008ffac002388 */ /* 0x0003e80000000800 */
[----:B------:R1:W-:Y:S01]  /*7030*/  @P2 STS [R172+0xc], RZ ;  /* 0x00000cffac002388 */ /* 0x0003e20000000800 */
[----:B----4-:R-:W-:Y:S02]  /*7040*/  VIADD R102, R102, UR11 ;  /* 0x0000000b66667c36 */ /* 0x010fe40008000000 */
[----:B---3--:R-:W-:Y:S03]  /*7050*/  IMAD.U32 R4, R32, -0x80, RZ ;  /* 0xffffff8020047824 */ /* 0x008fe600078e00ff */
[----:B------:R3:W-:Y:S02]  /*7060*/  STL [R1+0x30], R102 ;  /* 0x0000306601007387 */ /* 0x0007e40000100800 */
[C---:B--2---:R-:W-:Y:S04]  /*7070*/  LEA R5, P0, R4.reuse, R104, 0x1 ;  /* 0x0000006804057211 */ /* 0x044fe800078008ff */
        /* <DEDUP_REMOVED lines=8> */
[----:B-1----:R-:W-:Y:S03]  /*7100*/  @!P2 LEA.HI.X R5, R32, R53, R21, 0x7, P0 ;  /* 0x000000352005a211 */ /* 0x002fe600000f3c15 */
        /* <DEDUP_REMOVED lines=8> */
[----:B------:R3:W-:Y:S04]  /*7190*/  STL.64 [R1+0x10], R52 ;  /* 0x0000103401007387 */ /* 0x0007e80000100a00 */
[----:B------:R-:W0:Y:S02]  /*71a0*/  LDGDEPBAR ;  /* 0x00000000000079af */ /* 0x000e240000000000 */
.L_x_217:
[----:B------:R-:W2:Y:S01]  /*71b0*/  LDL.LU R105, [R1+0x24] ;  /* 0x0000240001697983 */ /* 0x000ea20000300800 */
[----:B------:R-:W-:Y:S01]  /*71c0*/  FMUL.FTZ R7, R7, R6 ;  /* 0x0000000607077220 */ /* 0x000fe20000410000 */
[----:B------:R-:W-:Y:S01]  /*71d0*/  FMUL.FTZ R17, R20, R17 ;  /* 0x0000001114117220 */ /* 0x000fe20000410000 */
[C---:B-----5:R-:W-:Y:S01]  /*71e0*/  FADD.FTZ R29, -R109.reuse, R29 ;  /* 0x0000001d6d1d7221 */ /* 0x060fe20000010100 */
[----:B------:R-:W4:Y:S01]  /*71f0*/  LDL.LU R104, [R1+0x20] ;  /* 0x0000200001687983 */ /* 0x000f220000300800 */
[----:B------:R-:W-:Y:S01]  /*7200*/  FADD.FTZ R25, -R109, R25 ;  /* 0x000000196d197221 */ /* 0x000fe20000010100 */
[C---:B------:R-:W-:Y:S01]  /*7210*/  FADD.FTZ R15, -R108.reuse, R15 ;  /* 0x0000000f6c0f7221 */ /* 0x040fe20000010100 */
[----:B------:R-:W-:Y:S01]  /*7220*/  FMUL.FTZ R29, R227, R29 ;  /* 0x0000001de31d7220 */ /* 0x000fe20000410000 */
[----:B------:R-:W4:Y:S01]  /*7230*/  LDL.LU R103, [R1+0x1c] ;  /* 0x00001c0001677983 */ /* 0x000f220000300800 */
[----:B------:R-:W-:Y:S01]  /*7240*/  FMUL.FTZ R25, R235, R25 ;  /* 0x00000019eb197220 */ /* 0x000fe20000410000 */
[----:B------:R-:W-:Y:S01]  /*7250*/  FADD.FTZ R27, -R108, R27 ;  /* 0x0000001b6c1b7221 */ /* 0x000fe20000010100 */
[----:B---3--:R-:W-:Y:S01]  /*7260*/  FFMA.FTZ R4, -R182, R182, 1 ;  /* 0x3f800000b6047423 */ /* 0x008fe200000101b6 */
[----:B------:R-:W3:Y:S01]  /*7270*/  LDL.LU R102, [R1+0x18] ;  /* 0x0000180001667983 */ /* 0x000ee20000300800 */
[C---:B------:R-:W-:Y:S01]  /*7280*/  FADD.FTZ R19, -R110.reuse, R19 ;  /* 0x000000136e137221 */ /* 0x040fe20000010100 */
[----:B------:R-:W-:Y:S01]  /*7290*/  FADD.FTZ R34, -R110, R34 ;  /* 0x000000226e227221 */ /* 0x000fe20000010100 */
[C---:B------:R-:W-:Y:S01]  /*72a0*/  FADD.FTZ R24, -R109.reuse, R24 ;  /* 0x000000186d187221 */ /* 0x040fe20000010100 */
[----:B------:R-:W3:Y:S01]  /*72b0*/  LDL.LU R53, [R1+0x4] ;  /* 0x0000040001357983 */ /* 0x000ee20000300800 */
[----:B------:R-:W-:Y:S01]  /*72c0*/  FMUL.FTZ R19, R218, R19 ;  /* 0x00000013da137220 */ /* 0x000fe20000410000 */
[----:B------:R-:W-:Y:S01]  /*72d0*/  FMUL.FTZ R34, R196, R34 ;  /* 0x00000022c4227220 */ /* 0x000fe20000410000 */
[----:B------:R-:W-:Y:S01]  /*72e0*/  FMUL.FTZ R24, R236, R24 ;  /* 0x00000018ec187220 */ /* 0x000fe20000410000 */
[----:B------:R-:W3:Y:S01]  /*72f0*/  LDL.LU R52, [R1] ;  /* 0x0000000001347983 */ /* 0x000ee20000300800 */
[----:B------:R-:W-:Y:S01]  /*7300*/  FADD.FTZ R28, -R109, R28 ;  /* 0x0000001c6d1c7221 */ /* 0x000fe20000010100 */
[C---:B------:R-:W-:Y:S01]  /*7310*/  FADD.FTZ R14, -R108.reuse, R14 ;  /* 0x0000000e6c0e7221 */ /* 0x040fe20000010100 */
[----:B------:R-:W-:Y:S01]  /*7320*/  FADD.FTZ R26, -R108, R26 ;  /* 0x0000001a6c1a7221 */ /* 0x000fe20000010100 */
[----:B------:R1:W-:Y:S01]  /*7330*/  STS [R244+0x8000], R0 ;  /* 0x00800000f4007388 */ /* 0x0003e20000000800 */
[----:B------:R-:W-:Y:S01]  /*7340*/  FFMA.FTZ R6, -R186, R186, 1 ;  /* 0x3f800000ba067423 */ /* 0x000fe200000101ba */
[----:B------:R-:W-:Y:S01]  /*7350*/  FFMA.FTZ R5, -R185, R185, 1 ;  /* 0x3f800000b9057423 */ /* 0x000fe200000101b9 */
[C---:B------:R-:W-:Y:S01]  /*7360*/  FADD.FTZ R23, -R110.reuse, R23 ;  /* 0x000000176e177221 */ /* 0x040fe20000010100 */
[----:B------:R-:W-:Y:S01]  /*7370*/  FADD.FTZ R22, -R110, R22 ;  /* 0x000000166e167221 */ /* 0x000fe20000010100 */
[----:B------:R-:W-:Y:S01]  /*7380*/  FMUL.FTZ R20, R6, UR5 ;  /* 0x0000000506147c20 */ /* 0x000fe20008410000 */
[----:B------:R-:W-:Y:S01]  /*7390*/  FMUL.FTZ R6, R5, UR5 ;  /* 0x0000000505067c20 */ /* 0x000fe20008410000 */
[----:B------:R-:W-:Y:S01]  /*73a0*/  FMUL.FTZ R5, R4, UR5 ;  /* 0x0000000504057c20 */ /* 0x000fe20008410000 */
[----:B------:R-:W-:Y:S01]  /*73b0*/  FMUL.FTZ R23, R209, R23 ;  /* 0x00000017d1177220 */ /* 0x000fe20000410000 */
[----:B------:R-:W-:Y:S01]  /*73c0*/  FMUL.FTZ R22, R210, R22 ;  /* 0x00000016d2167220 */ /* 0x000fe20000410000 */
[C---:B------:R-:W-:Y:S01]  /*73d0*/  FADD.FTZ R18, -R110.reuse, R18 ;  /* 0x000000126e127221 */ /* 0x040fe20000010100 */
[C---:B------:R-:W-:Y:S01]  /*73e0*/  FADD.FTZ R38, -R110.reuse, R38 ;  /* 0x000000266e267221 */ /* 0x040fe20000010100 */
[----:B------:R-:W-:Y:S01]  /*73f0*/  FADD.FTZ R39, -R110, R39 ;  /* 0x000000276e277221 */ /* 0x000fe20000010100 */
[----:B------:R-:W-:Y:S01]  /*7400*/  FMUL.FTZ R22, R22, R5 ;  /* 0x0000000516167220 */ /* 0x000fe20000410000 */
[----:B------:R-:W-:Y:S01]  /*7410*/  FMUL.FTZ R18, R219, R18 ;  /* 0x00000012db127220 */ /* 0x000fe20000410000 */
[----:B------:R-:W-:Y:S01]  /*7420*/  FFMA.FTZ R5, -R177, R177, 1 ;  /* 0x3f800000b1057423 */ /* 0x000fe200000101b1 */
[----:B------:R-:W-:Y:S01]  /*7430*/  FMUL.FTZ R38, R190, R38 ;  /* 0x00000026be267220 */ /* 0x000fe20000410000 */
[----:B------:R-:W-:Y:S01]  /*7440*/  FADD.FTZ R35, -R110, R35 ;  /* 0x000000236e237221 */ /* 0x000fe20000010100 */
[----:B------:R-:W-:Y:S01]  /*7450*/  FMUL.FTZ R18, R18, R20 ;  /* 0x0000001412127220 */ /* 0x000fe20000410000 */
[C---:B------:R-:W-:Y:S01]  /*7460*/  FADD.FTZ R50, -R110.reuse, R50 ;  /* 0x000000326e327221 */ /* 0x040fe20000010100 */
[----:B------:R-:W-:Y:S01]  /*7470*/  FMUL.FTZ R39, R187, R39 ;  /* 0x00000027bb277220 */ /* 0x000fe20000410000 */
[----:B------:R-:W-:Y:S01]  /*7480*/  FMUL.FTZ R35, R195, R35 ;  /* 0x00000023c3237220 */ /* 0x000fe20000410000 */
[C---:B------:R-:W-:Y:S01]  /*7490*/  FADD.FTZ R51, -R110.reuse, R51 ;  /* 0x000000336e337221 */ /* 0x040fe20000010100 */
[----:B------:R-:W-:Y:S01]  /*74a0*/  FMUL.FTZ R50, R171, R50 ;  /* 0x00000032ab327220 */ /* 0x000fe20000410000 */
[C---:B------:R-:W-:Y:S01]  /*74b0*/  FADD.FTZ R55, -R110.reuse, R55 ;  /* 0x000000376e377221 */ /* 0x040fe20000010100 */
[----:B-1----:R-:W-:Y:S01]  /*74c0*/  FFMA.FTZ R0, -R181, R181, 1 ;  /* 0x3f800000b5007423 */ /* 0x002fe200000101b5 */
[----:B------:R-:W-:Y:S01]  /*74d0*/  FADD.FTZ R66, -R110, R66 ;  /* 0x000000426e427221 */ /* 0x000fe20000010100 */
[----:B------:R-:W-:Y:S01]  /*74e0*/  FMUL.FTZ R51, R170, R51 ;  /* 0x00000033aa337220 */ /* 0x000fe20000410000 */
[----:B------:R-:W-:Y:S01]  /*74f0*/  FMUL.FTZ R55, R166, R55 ;  /* 0x00000037a6377220 */ /* 0x000fe20000410000 */
[----:B------:R-:W-:Y:S01]  /*7500*/  FMUL.FTZ R4, R0, UR5 ;  /* 0x0000000500047c20 */ /* 0x000fe20008410000 */
[----:B------:R-:W-:Y:S01]  /*7510*/  FMUL.FTZ R0, R19, R6 ;  /* 0x0000000613007220 */ /* 0x000fe20000410000 */
[----:B------:R-:W-:Y:S01]  /*7520*/  FFMA.FTZ R6, -R178, R178, 1 ;  /* 0x3f800000b2067423 */ /* 0x000fe200000101b2 */
[----:B------:R-:W-:Y:S01]  /*7530*/  FMUL.FTZ R66, R115, R66 ;  /* 0x0000004273427220 */ /* 0x000fe20000410000 */
[----:B------:R-:W-:Y:S01]  /*7540*/  FMUL.FTZ R23, R23, R4 ;  /* 0x0000000417177220 */ /* 0x000fe20000410000 */
[----:B------:R-:W-:Y:S01]  /*7550*/  F2FP.BF16.F32.PACK_AB R4, R7, R17 ;  /* 0x000000110704723e */ /* 0x000fe200000010ff */
[----:B------:R-:W-:Y:S01]  /*7560*/  FMUL.FTZ R17, R6, UR5 ;  /* 0x0000000506117c20 */ /* 0x000fe20008410000 */
[----:B------:R-:W-:Y:S01]  /*7570*/  F2FP.BF16.F32.PACK_AB R0, R0, R18 ;  /* 0x000000120000723e */ /* 0x000fe200000010ff */
[----:B------:R-:W-:Y:S01]  /*7580*/  FMUL.FTZ R28, R228, R28 ;  /* 0x0000001ce41c7220 */ /* 0x000fe20000410000 */
[----:B------:R-:W-:Y:S01]  /*7590*/  F2FP.BF16.F32.PACK_AB R33, R23, R22 ;  /* 0x000000161721723e */ /* 0x000fe200000010ff */
[----:B------:R1:W-:Y:S01]  /*75a0*/  STS [R244+0x8400], R4 ;  /* 0x00840004f4007388 */ /* 0x0003e20000000800 */
[----:B------:R-:W-:Y:S01]  /*75b0*/  FFMA.FTZ R6, -R174, R174, 1 ;  /* 0x3f800000ae067423 */ /* 0x000fe200000101ae */
[----:B------:R-:W-:Y:S01]  /*75c0*/  FMUL.FTZ R7, R5, UR5 ;  /* 0x0000000505077c20 */ /* 0x000fe20008410000 */
[----:B------:R-:W-:Y:S01]  /*75d0*/  FFMA.FTZ R5, -R173, R173, 1 ;  /* 0x3f800000ad057423 */ /* 0x000fe200000101ad */
[----:B------:R1:W-:Y:S01]  /*75e0*/  STS [R245+0x8400], R0 ;  /* 0x00840000f5007388 */ /* 0x0003e20000000800 */
[----:B------:R-:W-:Y:S01]  /*75f0*/  FMUL.FTZ R6, R6, UR5 ;  /* 0x0000000506067c20 */ /* 0x000fe20008410000 */
[----:B------:R-:W-:Y:S01]  /*7600*/  FMUL.FTZ R32, R35, R7 ;  /* 0x0000000723207220 */ /* 0x000fe20000410000 */
[----:B------:R-:W-:Y:S01]  /*7610*/  FMUL.FTZ R5, R5, UR5 ;  /* 0x0000000505057c20 */ /* 0x000fe20008410000 */
[----:B------:R1:W-:Y:S01]  /*7620*/  STS [R245+0x8000], R16 ;  /* 0x00800010f5007388 */ /* 0x0003e20000000800 */
[----:B------:R-:W-:Y:S01]  /*7630*/  FMUL.FTZ R38, R38, R6 ;  /* 0x0000000626267220 */ /* 0x000fe20000410000 */
[----:B------:R-:W-:Y:S01]  /*7640*/  FFMA.FTZ R6, -R165, R165, 1 ;  /* 0x3f800000a5067423 */ /* 0x000fe200000101a5 */
[----:B------:R-:W-:Y:S01]  /*7650*/  FMUL.FTZ R23, R39, R5 ;  /* 0x0000000527177220 */ /* 0x000fe20000410000 */
[----:B------:R-:W-:Y:S01]  /*7660*/  FFMA.FTZ R5, -R164, R164, 1 ;  /* 0x3f800000a4057423 */ /* 0x000fe200000101a4 */
[----:B------:R-:W-:Y:S01]  /*7670*/  FFMA.FTZ R7, -R162, R162, 1 ;  /* 0x3f800000a2077423 */ /* 0x000fe200000101a2 */
[----:B------:R-:W-:Y:S01]  /*7680*/  FMUL.FTZ R6, R6, UR5 ;  /* 0x0000000506067c20 */ /* 0x000fe20008410000 */
[----:B------:R-:W-:Y:S01]  /*7690*/  FADD.FTZ R67, -R110, R67 ;  /* 0x000000436e437221 */ /* 0x000fe20000010100 */
[----:B------:R-:W-:Y:S01]  /*76a0*/  FMUL.FTZ R5, R5, UR5 ;  /* 0x0000000505057c20 */ /* 0x000fe20008410000 */
[----:B------:R-:W-:Y:S01]  /*76b0*/  FMUL.FTZ R7, R7, UR5 ;  /* 0x0000000507077c20 */ /* 0x000fe20008410000 */
[----:B------:R-:W-:Y:S01]  /*76c0*/  FMUL.FTZ R50, R50, R6 ;  /* 0x0000000632327220 */ /* 0x000fe20000410000 */
[----:B------:R-:W-:Y:S01]  /*76d0*/  FFMA.FTZ R6, -R113, R113, 1 ;  /* 0x3f80000071067423 */ /* 0x000fe20000010171 */
[----:B------:R-:W-:Y:S01]  /*76e0*/  FMUL.FTZ R22, R51, R5 ;  /* 0x0000000533167220 */ /* 0x000fe20000410000 */
[----:B------:R-:W-:Y:S01]  /*76f0*/  FFMA.FTZ R5, -R112, R112, 1 ;  /* 0x3f80000070057423 */ /* 0x000fe20000010170 */
[----:B------:R-:W-:Y:S01]  /*7700*/  FADD.FTZ R13, -R109, R13 ;  /* 0x0000000d6d0d7221 */ /* 0x000fe20000010100 */
[----:B------:R-:W-:Y:S01]  /*7710*/  FMUL.FTZ R6, R6, UR5 ;  /* 0x0000000506067c20 */ /* 0x000fe20008410000 */
[----:B------:R-:W-:Y:S01]  /*7720*/  FMUL.FTZ R21, R55, R7 ;  /* 0x0000000737157220 */ /* 0x000fe20000410000 */
[----:B-1----:R-:W-:Y:S01]  /*7730*/  FFMA.FTZ R4, -R211, R211, 1 ;  /* 0x3f800000d3047423 */ /* 0x002fe200000101d3 */
[C---:B------:R-:W-:Y:S01]  /*7740*/  FADD.FTZ R8, -R109.reuse, R8 ;  /* 0x000000086d087221 */ /* 0x040fe20000010100 */
[----:B------:R-:W-:Y:S01]  /*7750*/  FMUL.FTZ R66, R66, R6 ;  /* 0x0000000642427220 */ /* 0x000fe20000410000 */
[----:B------:R-:W-:Y:S01]  /*7760*/  FADD.FTZ R9, -R109, R9 ;  /* 0x000000096d097221 */ /* 0x000fe20000010100 */
[----:B------:R-:W-:Y:S01]  /*7770*/  FFMA.FTZ R7, -R216, R216, 1 ;  /* 0x3f800000d8077423 */ /* 0x000fe200000101d8 */
[----:B------:R-:W-:Y:S01]  /*7780*/  FFMA.FTZ R6, -R214, R214, 1 ;  /* 0x3f800000d6067423 */ /* 0x000fe200000101d6 */
[----:B------:R-:W-:Y:S01]  /*7790*/  FMUL.FTZ R67, R114, R67 ;  /* 0x0000004372437220 */ /* 0x000fe20000410000 */
[----:B------:R-:W-:Y:S01]  /*77a0*/  FMUL.FTZ R5, R5, UR5 ;  /* 0x0000000505057c20 */ /* 0x000fe20008410000 */
[----:B------:R-:W-:Y:S01]  /*77b0*/  FMUL.FTZ R13, R247, R13 ;  /* 0x0000000df70d7220 */ /* 0x000fe20000410000 */
[----:B------:R-:W-:Y:S01]  /*77c0*/  FMUL.FTZ R4, R4, UR5 ;  /* 0x0000000504047c20 */ /* 0x000fe20008410000 */
[----:B------:R-:W-:Y:S01]  /*77d0*/  FMUL.FTZ R34, R34, R17 ;  /* 0x0000001122227220 */ /* 0x000fe20000410000 */
[----:B------:R-:W-:Y:S01]  /*77e0*/  FMUL.FTZ R8, R252, R8 ;  /* 0x00000008fc087220 */ /* 0x000fe20000410000 */
[----:B------:R-:W-:Y:S01]  /*77f0*/  FMUL.FTZ R9, R251, R9 ;  /* 0x00000009fb097220 */ /* 0x000fe20000410000 */
[----:B------:R-:W-:Y:S01]  /*7800*/  FMUL.FTZ R7, R7, UR5 ;  /* 0x0000000507077c20 */ /* 0x000fe20008410000 */
[----:B------:R-:W-:Y:S01]  /*7810*/  FMUL.FTZ R6, R6, UR5 ;  /* 0x0000000506067c20 */ /* 0x000fe20008410000 */
[----:B------:R-:W-:Y:S01]  /*7820*/  FMUL.FTZ R20, R67, R5 ;  /* 0x0000000543147220 */ /* 0x000fe20000410000 */
[----:B------:R-:W-:Y:S01]  /*7830*/  FMUL.FTZ R13, R13, R4 ;  /* 0x000000040d0d7220 */ /* 0x000fe20000410000 */
[----:B------:R-:W-:Y:S01]  /*7840*/  FFMA.FTZ R17, -R163, R163, 1 ;  /* 0x3f800000a3117423 */ /* 0x000fe200000101a3 */
[----:B------:R-:W-:Y:S01]  /*7850*/  FADD.FTZ R54, -R110, R54 ;  /* 0x000000366e367221 */ /* 0x000fe20000010100 */
[----:B------:R-:W-:Y:S01]  /*7860*/  FFMA.FTZ R4, -R199, R199, 1 ;  /* 0x3f800000c7047423 */ /* 0x000fe200000101c7 */
[----:B------:R-:W-:Y:S01]  /*7870*/  FADD.FTZ R12, -R109, R12 ;  /* 0x0000000c6d0c7221 */ /* 0x000fe20000010100 */
[----:B------:R-:W-:Y:S01]  /*7880*/  FFMA.FTZ R5, -R212, R212, 1 ;  /* 0x3f800000d4057423 */ /* 0x000fe200000101d4 */
[----:B------:R-:W-:Y:S01]  /*7890*/  FMUL.FTZ R8, R8, R7 ;  /* 0x0000000708087220 */ /* 0x000fe20000410000 */
[----:B------:R-:W-:Y:S01]  /*78a0*/  FMUL.FTZ R9, R9, R6 ;  /* 0x0000000609097220 */ /* 0x000fe20000410000 */
[----:B------:R-:W-:Y:S01]  /*78b0*/  FMUL.FTZ R17, R17, UR5 ;  /* 0x0000000511117c20 */ /* 0x000fe20008410000 */
[----:B------:R-:W-:Y:S01]  /*78c0*/  FMUL.FTZ R54, R169, R54 ;  /* 0x00000036a9367220 */ /* 0x000fe20000410000 */
[----:B------:R-:W-:Y:S01]  /*78d0*/  FMUL.FTZ R4, R4, UR5 ;  /* 0x0000000504047c20 */ /* 0x000fe20008410000 */
[----:B------:R-:W-:Y:S01]  /*78e0*/  FMUL.FTZ R12, R248, R12 ;  /* 0x0000000cf80c7220 */ /* 0x000fe20000410000 */
[----:B------:R-:W-:Y:S01]  /*78f0*/  FMUL.FTZ R5, R5, UR5 ;  /* 0x0000000505057c20 */ /* 0x000fe20008410000 */
[----:B------:R-:W-:Y:S01]  /*7900*/  FFMA.FTZ R7, -R204, R204, 1 ;  /* 0x3f800000cc077423 */ /* 0x000fe200000101cc */
[----:B------:R-:W-:Y:S01]  /*7910*/  F2FP.BF16.F32.PACK_AB R0, R9, R8 ;  /* 0x000000080900723e */ /* 0x000fe200000010ff */
[----:B------:R-:W-:Y:S01]  /*7920*/  FMUL.FTZ R54, R54, R17 ;  /* 0x0000001136367220 */ /* 0x000fe20000410000 */
[----:B------:R-:W-:Y:S01]  /*7930*/  FMUL.FTZ R17, R29, R4 ;  /* 0x000000041d117220 */ /* 0x000fe20000410000 */
[----:B------:R-:W-:Y:S01]  /*7940*/  FMUL.FTZ R12, R12, R5 ;  /* 0x000000050c0c7220 */ /* 0x000fe20000410000 */
[----:B------:R-:W-:Y:S01]  /*7950*/  FMUL.FTZ R7, R7, UR5 ;  /* 0x0000000507077c20 */ /* 0x000fe20008410000 */
[----:B------:R1:W-:Y:S01]  /*7960*/  STS [R244+0xa000], R0 ;  /* 0x00a00000f4007388 */ /* 0x0003e20000000800 */
[----:B------:R-:W-:Y:S01]  /*7970*/  FFMA.FTZ R5, -R200, R200, 1 ;  /* 0x3f800000c8057423 */ /* 0x000fe200000101c8 */
[----:B------:R-:W-:Y:S01]  /*7980*/  FADD.FTZ R45, -R109, R45 ;  /* 0x0000002d6d2d7221 */ /* 0x000fe20000010100 */
[----:B------:R-:W-:Y:S01]  /*7990*/  FFMA.FTZ R4, -R179, R179, 1 ;  /* 0x3f800000b3047423 */ /* 0x000fe200000101b3 */
[----:B------:R-:W-:Y:S01]  /*79a0*/  FMUL.FTZ R24, R24, R7 ;  /* 0x0000000718187220 */ /* 0x000fe20000410000 */
[----:B------:R-:W-:Y:S01]  /*79b0*/  FMUL.FTZ R5, R5, UR5 ;  /* 0x0000000505057c20 */ /* 0x000fe20008410000 */
[----:B------:R-:W-:Y:S01]  /*79c0*/  FMUL.FTZ R45, R205, R45 ;  /* 0x0000002dcd2d7220 */ /* 0x000fe20000410000 */
[----:B------:R-:W-:Y:S01]  /*79d0*/  FMUL.FTZ R4, R4, UR5 ;  /* 0x0000000504047c20 */ /* 0x000fe20008410000 */
[----:B------:R-:W-:Y:S01]  /*79e0*/  FADD.FTZ R40, -R109, R40 ;  /* 0x000000286d287221 */ /* 0x000fe20000010100 */
[----:B------:R-:W-:Y:S01]  /*79f0*/  FFMA.FTZ R7, -R189, R189, 1 ;  /* 0x3f800000bd077423 */ /* 0x000fe200000101bd */
[----:B------:R-:W-:Y:S01]  /*7a00*/  FFMA.FTZ R6, -R203, R203, 1 ;  /* 0x3f800000cb067423 */ /* 0x000fe200000101cb */
[----:B------:R-:W-:Y:S01]  /*7a10*/  F2FP.BF16.F32.PACK_AB R19, R13, R12 ;  /* 0x0000000c0d13723e */ /* 0x000fe200000010ff */
[----:B------:R-:W-:Y:S01]  /*7a20*/  FMUL.FTZ R28, R28, R5 ;  /* 0x000000051c1c7220 */ /* 0x000fe20000410000 */
[----:B------:R-:W-:Y:S01]  /*7a30*/  FMUL.FTZ R13, R45, R4 ;  /* 0x000000042d0d7220 */ /* 0x000fe20000410000 */
[----:B------:R-:W-:Y:S01]  /*7a40*/  FMUL.FTZ R40, R217, R40 ;  /* 0x00000028d9287220 */ /* 0x000fe20000410000 */
[----:B------:R-:W-:Y:S01]  /*7a50*/  FMUL.FTZ R7, R7, UR5 ;  /* 0x0000000507077c20 */ /* 0x000fe20008410000 */
[----:B------:R-:W-:Y:S01]  /*7a60*/  FMUL.FTZ R6, R6, UR5 ;  /* 0x0000000506067c20 */ /* 0x000fe20008410000 */
[----:B------:R-:W-:Y:S01]  /*7a70*/  FADD.FTZ R44, -R109, R44 ;  /* 0x0000002c6d2c7221 */ /* 0x000fe20000010100 */
[----:B------:R-:W-:Y:S01]  /*7a80*/  FFMA.FTZ R5, -R180, R180, 1 ;  /* 0x3f800000b4057423 */ /* 0x000fe200000101b4 */
[----:B------:R-:W-:Y:S01]  /*7a90*/  FFMA.FTZ R4, -R175, R175, 1 ;  /* 0x3f800000af047423 */ /* 0x000fe200000101af */
[----:B------:R-:W-:Y:S01]  /*7aa0*/  FMUL.FTZ R40, R40, R7 ;  /* 0x0000000728287220 */ /* 0x000fe20000410000 */
[----:B------:R-:W-:Y:S01]  /*7ab0*/  FMUL.FTZ R18, R25, R6 ;  /* 0x0000000619127220 */ /* 0x000fe20000410000 */
[----:B------:R-:W-:Y:S01]  /*7ac0*/  FMUL.FTZ R44, R206, R44 ;  /* 0x0000002cce2c7220 */ /* 0x000fe20000410000 */
[----:B------:R-:W-:Y:S01]  /*7ad0*/  FMUL.FTZ R5, R5, UR5 ;  /* 0x0000000505057c20 */ /* 0x000fe20008410000 */
[----:B------:R-:W-:Y:S01]  /*7ae0*/  FMUL.FTZ R7, R4, UR5 ;  /* 0x0000000504077c20 */ /* 0x000fe20008410000 */
[C---:B------:R-:W-:Y:S01]  /*7af0*/  FADD.FTZ R41, -R109.reuse, R41 ;  /* 0x000000296d297221 */ /* 0x040fe20000010100 */
        /* <DEDUP_REMOVED lines=8> */
[----:B------:R-:W-:Y:S01]  /*7b80*/  FADD.FTZ R60, -R109, R60 ;  /* 0x0000003c6d3c7221 */ /* 0x000fe20000010100 */
[----:B------:R-:W-:Y:S01]  /*7b90*/  FFMA.FTZ R5, -R168, R168, 1 ;  /* 0x3f800000a8057423 */ /* 0x000fe200000101a8 */
[----:B------:R-:W-:Y:S01]  /*7ba0*/  FMUL.FTZ R16, R41, R6 ;  /* 0x0000000629107220 */ /* 0x000fe20000410000 */
[----:B------:R-:W-:Y:S01]  /*7bb0*/  FMUL.FTZ R61, R61, R4 ;  /* 0x000000043d3d7220 */ /* 0x000fe20000410000 */
[----:B------:R-:W-:Y:S01]  /*7bc0*/  FMUL.FTZ R60, R194, R60 ;  /* 0x0000003cc23c7220 */ /* 0x000fe20000410000 */
[----:B------:R-:W-:Y:S01]  /*7bd0*/  FMUL.FTZ R5, R5, UR5 ;  /* 0x0000000505057c20 */ /* 0x000fe20008410000 */
[----:B------:R-:W-:Y:S01]  /*7be0*/  FADD.FTZ R4, -R108, R11 ;  /* 0x0000000b6c047221 */ /* 0x000fe20000010100 */
[C---:B------:R-:W-:Y:S01]  /*7bf0*/  FADD.FTZ R56, -R109.reuse, R56 ;  /* 0x000000386d387221 */ /* 0x040fe20000010100 */
[----:B------:R-:W-:Y:S01]  /*7c00*/  FADD.FTZ R57, -R109, R57 ;  /* 0x000000396d397221 */ /* 0x000fe20000010100 */
[----:B------:R-:W-:Y:S01]  /*7c10*/  FFMA.FTZ R6, -R176, R176, 1 ;  /* 0x3f800000b0067423 */ /* 0x000fe200000101b0 */
[----:B------:R-:W-:Y:S01]  /*7c20*/  FMUL.FTZ R60, R60, R5 ;  /* 0x000000053c3c7220 */ /* 0x000fe20000410000 */
[----:B------:R-:W-:Y:S01]  /*7c30*/  FMUL.FTZ R56, R198, R56 ;  /* 0x00000038c6387220 */ /* 0x000fe20000410000 */
[----:B------:R-:W-:Y:S01]  /*7c40*/  FMUL.FTZ R57, R197, R57 ;  /* 0x00000039c5397220 */ /* 0x000fe20000410000 */
[----:B------:R-:W-:Y:S01]  /*7c50*/  FMUL.FTZ R6, R6, UR5 ;  /* 0x0000000506067c20 */ /* 0x000fe20008410000 */
[----:B-1----:R-:W-:Y:S01]  /*7c60*/  FFMA.FTZ R0, -R231, R231, 1 ;  /* 0x3f800000e7007423 */ /* 0x002fe200000101e7 */
[----:B------:R-:W-:Y:S01]  /*7c70*/  FADD.FTZ R10, -R108, R10 ;  /* 0x0000000a6c0a7221 */ /* 0x000fe20000010100 */
[----:B------:R-:W-:Y:S01]  /*7c80*/  FMUL.FTZ R56, R56, R7 ;  /* 0x0000000738387220 */ /* 0x000fe20000410000 */
[----:B------:R-:W-:Y:S01]  /*7c90*/  FMUL.FTZ R12, R57, R6 ;  /* 0x00000006390c7220 */ /* 0x000fe20000410000 */
[----:B------:R-:W-:Y:S01]  /*7ca0*/  FMUL.FTZ R6, R0, UR5 ;  /* 0x0000000500067c20 */ /* 0x000fe20008410000 */
[----:B------:R-:W-:Y:S01]  /*7cb0*/  FFMA.FTZ R0, -R229, R229, 1 ;  /* 0x3f800000e5007423 */ /* 0x000fe200000101e5 */
[C---:B------:R-:W-:Y:S01]  /*7cc0*/  FADD.FTZ R42, -R108.reuse, R42 ;  /* 0x0000002a6c2a7221 */ /* 0x040fe20000010100 */
[C---:B------:R-:W-:Y:S01]  /*7cd0*/  FADD.FTZ R30, -R108.reuse, R30 ;  /* 0x0000001e6c1e7221 */ /* 0x040fe20000010100 */
[----:B------:R-:W-:Y:S01]  /*7ce0*/  FADD.FTZ R31, -R108, R31 ;  /* 0x0000001f6c1f7221 */ /* 0x000fe20000010100 */
[----:B------:R-:W-:Y:S01]  /*7cf0*/  FMUL.FTZ R0, R0, UR5 ;  /* 0x0000000500007c20 */ /* 0x000fe20008410000 */
[----:B------:R-:W-:Y:S01]  /*7d00*/  FMUL.FTZ R42, R238, R42 ;  /* 0x0000002aee2a7220 */ /* 0x000fe20000410000 */
[----:B------:R-:W-:Y:S01]  /*7d10*/  FMUL.FTZ R30, R250, R30 ;  /* 0x0000001efa1e7220 */ /* 0x000fe20000410000 */
[----:B------:R-:W-:Y:S01]  /*7d20*/  FMUL.FTZ R31, R249, R31 ;  /* 0x0000001ff91f7220 */ /* 0x000fe20000410000 */
[----:B------:R-:W-:Y:S01]  /*7d30*/  FADD.FTZ R58, -R108, R58 ;  /* 0x0000003a6c3a7221 */ /* 0x000fe20000010100 */
[----:B------:R-:W-:Y:S01]  /*7d40*/  F2FP.BF16.F32.PACK_AB R32, R32, R34 ;  /* 0x000000222020723e */ /* 0x000fe200000010ff */
[----:B------:R-:W-:Y:S01]  /*7d50*/  FADD.FTZ R43, -R108, R43 ;  /* 0x0000002b6c2b7221 */ /* 0x000fe20000010100 */
[----:B------:R-:W3:Y:S01]  /*7d60*/  LDL R34, [R1+0x64] ;  /* 0x0000640001227983 */ /* 0x000ee20000100800 */
[----:B------:R-:W-:Y:S01]  /*7d70*/  FMUL.FTZ R58, R226, R58 ;  /* 0x0000003ae23a7220 */ /* 0x000fe20000410000 */
[----:B------:R-:W-:Y:S01]  /*7d80*/  F2FP.BF16.F32.PACK_AB R18, R18, R24 ;  /* 0x000000181212723e */ /* 0x000fe200000010ff */
[C---:B------:R-:W-:Y:S01]  /*7d90*/  FADD.FTZ R47, -R108.reuse, R47 ;  /* 0x0000002f6c2f7221 */ /* 0x040fe20000010100 */
[----:B------:R-:W3:Y:S01]  /*7da0*/  LDL.LU R29, [R1+0x28] ;  /* 0x00002800011d7983 */ /* 0x000ee20000300800 */
[----:B------:R-:W-:Y:S01]  /*7db0*/  FMUL.FTZ R43, R237, R43 ;  /* 0x0000002bed2b7220 */ /* 0x000fe20000410000 */
[----:B------:R-:W-:Y:S01]  /*7dc0*/  FADD.FTZ R46, -R108, R46 ;  /* 0x0000002e6c2e7221 */ /* 0x000fe20000010100 */
[----:B------:R-:W-:Y:S01]  /*7dd0*/  F2FP.BF16.F32.PACK_AB R17, R17, R28 ;  /* 0x0000001c1111723e */ /* 0x000fe200000010ff */
[----:B------:R-:W-:Y:S01]  /*7de0*/  FMUL.FTZ R47, R233, R47 ;  /* 0x0000002fe92f7220 */ /* 0x000fe20000410000 */
[----:B------:R-:W3:Y:S01]  /*7df0*/  LDL.LU R28, [R1+0x2c] ;  /* 0x00002c00011c7983 */ /* 0x000ee20000300800 */
[----:B------:R-:W-:Y:S01]  /*7e00*/  FMUL.FTZ R46, R234, R46 ;  /* 0x0000002eea2e7220 */ /* 0x000fe20000410000 */
[C---:B------:R-:W-:Y:S01]  /*7e10*/  FADD.FTZ R59, -R108.reuse, R59 ;  /* 0x0000003b6c3b7221 */ /* 0x040fe20000010100 */
[----:B------:R-:W-:Y:S01]  /*7e20*/  F2FP.BF16.F32.PACK_AB R23, R23, R38 ;  /* 0x000000261717723e */ /* 0x000fe200000010ff */
[----:B------:R-:W-:Y:S01]  /*7e30*/  FADD.FTZ R62, -R108, R62 ;  /* 0x0000003e6c3e7221 */ /* 0x000fe20000010100 */
[----:B------:R-:W-:Y:S01]  /*7e40*/  F2FP.BF16.F32.PACK_AB R22, R22, R50 ;  /* 0x000000321616723e */ /* 0x000fe200000010ff */
[----:B------:R-:W-:Y:S01]  /*7e50*/  FMUL.FTZ R59, R225, R59 ;  /* 0x0000003be13b7220 */ /* 0x000fe20000410000 */
[----:B------:R-:W-:Y:S01]  /*7e60*/  F2FP.BF16.F32.PACK_AB R16, R16, R40 ;  /* 0x000000281010723e */ /* 0x000fe200000010ff */
[----:B------:R-:W-:Y:S01]  /*7e70*/  FMUL.FTZ R62, R221, R62 ;  /* 0x0000003edd3e7220 */ /* 0x000fe20000410000 */
[----:B------:R-:W-:Y:S01]  /*7e80*/  F2FP.BF16.F32.PACK_AB R13, R13, R44 ;  /* 0x0000002c0d0d723e */ /* 0x000fe200000010ff */
[----:B------:R-:W-:Y:S01]  /*7e90*/  FADD.FTZ R63, -R108, R63 ;  /* 0x0000003f6c3f7221 */ /* 0x000fe20000010100 */
[----:B------:R-:W-:Y:S02]  /*7ea0*/  F2FP.BF16.F32.PACK_AB R21, R21, R54 ;  /* 0x000000361515723e */ /* 0x000fe400000010ff */
[----:B------:R-:W-:Y:S01]  /*7eb0*/  F2FP.BF16.F32.PACK_AB R20, R20, R66 ;  /* 0x000000421414723e */ /* 0x000fe200000010ff */
[----:B------:R-:W-:Y:S01]  /*7ec0*/  FMUL.FTZ R63, R213, R63 ;  /* 0x0000003fd53f7220 */ /* 0x000fe20000410000 */
[----:B------:R-:W-:Y:S02]  /*7ed0*/  F2FP.BF16.F32.PACK_AB R12, R12, R56 ;  /* 0x000000380c0c723e */ /* 0x000fe400000010ff */
[----:B------:R-:W-:Y:S01]  /*7ee0*/  F2FP.BF16.F32.PACK_AB R11, R61, R60 ;  /* 0x0000003c3d0b723e */ /* 0x000fe200000010ff */
[----:B--2---:R-:W-:Y:S01]  /*7ef0*/  FMUL.FTZ R10, R105, R10 ;  /* 0x0000000a690a7220 */ /* 0x004fe20000410000 */
[----:B----4-:R-:W-:Y:S01]  /*7f00*/  FMUL.FTZ R5, R104, R4 ;  /* 0x0000000468057220 */ /* 0x010fe20000410000 */
[----:B------:R-:W-:Y:S01]  /*7f10*/  FFMA.FTZ R4, -R232, R232, 1 ;  /* 0x3f800000e8047423 */ /* 0x000fe200000101e8 */
[----:B------:R-:W-:Y:S03]  /*7f20*/  FMUL.FTZ R14, R103, R14 ;  /* 0x0000000e670e7220 */ /* 0x000fe60000410000 */
[----:B------:R-:W-:Y:S01]  /*7f30*/  FMUL.FTZ R7, R4, UR5 ;  /* 0x0000000504077c20 */ /* 0x000fe20008410000 */
[----:B------:R-:W-:Y:S01]  /*7f40*/  FFMA.FTZ R4, -R230, R230, 1 ;  /* 0x3f800000e6047423 */ /* 0x000fe200000101e6 */
[----:B------:R-:W-:Y:S01]  /*7f50*/  FMUL.FTZ R6, R5, R6 ;  /* 0x0000000605067220 */ /* 0x000fe20000410000 */
[----:B---3--:R-:W-:Y:S01]  /*7f60*/  FMUL.FTZ R15, R102, R15 ;  /* 0x0000000f660f7220 */ /* 0x008fe20000410000 */
[----:B------:R-:W-:Y:S01]  /*7f70*/  FMUL.FTZ R10, R10, R7 ;  /* 0x000000070a0a7220 */ /* 0x000fe20000410000 */
[----:B------:R-:W-:Y:S02]  /*7f80*/  FMUL.FTZ R4, R4, UR5 ;  /* 0x0000000504047c20 */ /* 0x000fe40008410000 */
[----:B------:R-:W-:Y:S01]  /*7f90*/  FMUL.FTZ R9, R15, R0 ;  /* 0x000000000f097220 */ /* 0x000fe20000410000 */
[----:B------:R-:W-:Y:S01]  /*7fa0*/  FFMA.FTZ R0, -R223, R223, 1 ;  /* 0x3f800000df007423 */ /* 0x000fe200000101df */
[----:B------:R-:W-:Y:S01]  /*7fb0*/  FMUL.FTZ R14, R14, R4 ;  /* 0x000000040e0e7220 */ /* 0x000fe20000410000 */
[----:B------:R-:W-:Y:S01]  /*7fc0*/  F2FP.BF16.F32.PACK_AB R10, R6, R10 ;  /* 0x0000000a060a723e */ /* 0x000fe200000010ff */
[----:B------:R-:W-:Y:S01]  /*7fd0*/  FFMA.FTZ R4, -R224, R224, 1 ;  /* 0x3f800000e0047423 */ /* 0x000fe200000101e0 */
[----:B------:R-:W-:Y:S01]  /*7fe0*/  FFMA.FTZ R6, -R208, R208, 1 ;  /* 0x3f800000d0067423 */ /* 0x000fe200000101d0 */
[----:B------:R-:W-:Y:S01]  /*7ff0*/  FMUL.FTZ R27, R52, R27 ;  /* 0x0000001b341b7220 */ /* 0x000fe20000410000 */
[----:B------:R-:W-:Y:S01]  /*8000*/  F2FP.BF16.F32.PACK_AB R9, R9, R14 ;  /* 0x0000000e0909723e */ /* 0x000fe200000010ff */
[----:B------:R-:W-:Y:S01]  /*8010*/  STS [R244+0xa400], R10 ;  /* 0x00a4000af4007388 */ /* 0x000fe20000000800 */
[----:B------:R-:W-:Y:S01]  /*8020*/  FMUL.FTZ R5, R4, UR5 ;  /* 0x0000000504057c20 */ /* 0x000fe20008410000 */
[----:B------:R-:W-:Y:S01]  /*8030*/  FMUL.FTZ R8, R0, UR5 ;  /* 0x0000000500087c20 */ /* 0x000fe20008410000 */
[----:B------:R-:W-:Y:S01]  /*8040*/  FMUL.FTZ R6, R6, UR5 ;  /* 0x0000000506067c20 */ /* 0x000fe20008410000 */
[----:B------:R-:W-:Y:S01]  /*8050*/  STS [R245+0xa000], R19 ;  /* 0x00a00013f5007388 */ /* 0x000fe20000000800 */
[----:B------:R-:W-:Y:S01]  /*8060*/  FMUL.FTZ R26, R53, R26 ;  /* 0x0000001a351a7220 */ /* 0x000fe20000410000 */
[----:B------:R-:W-:Y:S01]  /*8070*/  FFMA.FTZ R4, -R222, R222, 1 ;  /* 0x3f800000de047423 */ /* 0x000fe200000101de */
[----:B------:R-:W-:Y:S01]  /*8080*/  FFMA.FTZ R0, -R220, R220, 1 ;  /* 0x3f800000dc007423 */ /* 0x000fe200000101dc */
[----:B------:R-:W-:Y:S01]  /*8090*/  STS [R245+0xa400], R9 ;  /* 0x00a40009f5007388 */ /* 0x000fe20000000800 */
[----:B------:R-:W-:Y:S01]  /*80a0*/  FMUL.FTZ R42, R42, R6 ;  /* 0x000000062a2a7220 */ /* 0x000fe20000410000 */
[----:B------:R-:W-:Y:S01]  /*80b0*/  FMUL.FTZ R26, R26, R5 ;  /* 0x000000051a1a7220 */ /* 0x000fe20000410000 */
[----:B------:R-:W-:Y:S01]  /*80c0*/  FMUL.FTZ R8, R27, R8 ;  /* 0x000000081b087220 */ /* 0x000fe20000410000 */
[----:B------:R-:W-:Y:S01]  /*80d0*/  STS [R246+0x8000], R101 ;  /* 0x00800065f6007388 */ /* 0x000fe20000000800 */
[----:B------:R-:W-:Y:S01]  /*80e0*/  FMUL.FTZ R4, R4, UR5 ;  /* 0x0000000504047c20 */ /* 0x000fe20008410000 */
[----:B------:R-:W-:Y:S01]  /*80f0*/  FMUL.FTZ R0, R0, UR5 ;  /* 0x0000000500007c20 */ /* 0x000fe20008410000 */
[----:B------:R-:W-:Y:S01]  /*8100*/  FFMA.FTZ R6, -R193, R193, 1 ;  /* 0x3f800000c1067423 */ /* 0x000fe200000101c1 */
[----:B------:R-:W-:Y:S01]  /*8110*/  STS [R246+0x8400], R33 ;  /* 0x00840021f6007388 */ /* 0x000fe20000000800 */
[----:B------:R-:W-:Y:S01]  /*8120*/  FFMA.FTZ R5, -R207, R207, 1 ;  /* 0x3f800000cf057423 */ /* 0x000fe200000101cf */
[----:B------:R-:W-:Y:S01]  /*8130*/  FMUL.FTZ R30, R30, R4 ;  /* 0x000000041e1e7220 */ /* 0x000fe20000410000 */
[----:B------:R-:W-:Y:S01]  /*8140*/  FMUL.FTZ R31, R31, R0 ;  /* 0x000000001f1f7220 */ /* 0x000fe20000410000 */
[----:B------:R-:W-:Y:S01]  /*8150*/  STS [R243+0x8000], R100 ;  /* 0x00800064f3007388 */ /* 0x000fe20000000800 */
[----:B------:R-:W-:Y:S01]  /*8160*/  FMUL.FTZ R6, R6, UR5 ;  /* 0x0000000506067c20 */ /* 0x000fe20008410000 */
[----:B------:R-:W-:Y:S01]  /*8170*/  F2FP.BF16.F32.PACK_AB R8, R8, R26 ;  /* 0x0000001a0808723e */ /* 0x000fe200000010ff */
[----:B------:R-:W-:Y:S01]  /*8180*/  FMUL.FTZ R5, R5, UR5 ;  /* 0x0000000505057c20 */ /* 0x000fe20008410000 */
[----:B------:R-:W-:Y:S01]  /*8190*/  STS [R243+0x8400], R32 ;  /* 0x00840020f3007388 */ /* 0x000fe20000000800 */
[----:B------:R-:W-:Y:S01]  /*81a0*/  FFMA.FTZ R0, -R201, R201, 1 ;  /* 0x3f800000c9007423 */ /* 0x000fe200000101c9 */
[----:B------:R-:W-:Y:S01]  /*81b0*/  FFMA.FTZ R4, -R202, R202, 1 ;  /* 0x3f800000ca047423 */ /* 0x000fe200000101ca */
[----:B------:R-:W-:Y:S01]  /*81c0*/  FMUL.FTZ R58, R58, R6 ;  /* 0x000000063a3a7220 */ /* 0x000fe20000410000 */
[----:B------:R-:W-:Y:S01]  /*81d0*/  F2FP.BF16.F32.PACK_AB R6, R31, R30 ;  /* 0x0000001e1f06723e */ /* 0x000fe200000010ff */
[----:B------:R-:W-:Y:S01]  /*81e0*/  STS [R246+0xa000], R18 ;  /* 0x00a00012f6007388 */ /* 0x000fe20000000800 */
[----:B------:R-:W-:Y:S01]  /*81f0*/  FMUL.FTZ R0, R0, UR5 ;  /* 0x0000000500007c20 */ /* 0x000fe20008410000 */
[----:B------:R-:W-:Y:S01]  /*8200*/  FMUL.FTZ R43, R43, R5 ;  /* 0x000000052b2b7220 */ /* 0x000fe20000410000 */
[----:B------:R-:W-:Y:S01]  /*8210*/  FMUL.FTZ R4, R4, UR5 ;  /* 0x0000000504047c20 */ /* 0x000fe20008410000 */
[----:B------:R-:W-:Y:S01]  /*8220*/  STS [R246+0xa400], R8 ;  /* 0x00a40008f6007388 */ /* 0x000fe20000000800 */
[----:B------:R-:W-:Y:S01]  /*8230*/  FFMA.FTZ R5, -R192, R192, 1 ;  /* 0x3f800000c0057423 */ /* 0x000fe200000101c0 */
[----:B------:R-:W-:Y:S01]  /*8240*/  FMUL.FTZ R47, R47, R0 ;  /* 0x000000002f2f7220 */ /* 0x000fe20000410000 */
[----:B------:R-:W-:Y:S01]  /*8250*/  FMUL.FTZ R46, R46, R4 ;  /* 0x000000042e2e7220 */ /* 0x000fe20000410000 */
[----:B------:R-:W-:Y:S01]  /*8260*/  STS [R243+0xa000], R17 ;  /* 0x00a00011f3007388 */ /* 0x000fe20000000800 */
[----:B------:R-:W-:Y:S01]  /*8270*/  FFMA.FTZ R0, -R183, R183, 1 ;  /* 0x3f800000b7007423 */ /* 0x000fe200000101b7 */
[----:B------:R-:W-:Y:S01]  /*8280*/  FMUL.FTZ R5, R5, UR5 ;  /* 0x0000000505057c20 */ /* 0x000fe20008410000 */
[----:B------:R-:W-:Y:S01]  /*8290*/  FFMA.FTZ R4, -R184, R184, 1 ;  /* 0x3f800000b8047423 */ /* 0x000fe200000101b8 */
[----:B------:R-:W-:Y:S01]  /*82a0*/  STS [R243+0xa400], R6 ;  /* 0x00a40006f3007388 */ /* 0x000fe20000000800 */
[----:B------:R-:W-:Y:S01]  /*82b0*/  FMUL.FTZ R7, R0, UR5 ;  /* 0x0000000500077c20 */ /* 0x000fe20008410000 */
[----:B------:R-:W-:Y:S01]  /*82c0*/  FMUL.FTZ R0, R59, R5 ;  /* 0x000000053b007220 */ /* 0x000fe20000410000 */
[----:B------:R-:W-:Y:S01]  /*82d0*/  FMUL.FTZ R4, R4, UR5 ;  /* 0x0000000504047c20 */ /* 0x000fe20008410000 */
[----:B------:R-:W-:Y:S01]  /*82e0*/  STS [R239+0x8000], R49 ;  /* 0x00800031ef007388 */ /* 0x000fe20000000800 */
[----:B------:R-:W-:Y:S01]  /*82f0*/  F2FP.BF16.F32.PACK_AB R5, R43, R42 ;  /* 0x0000002a2b05723e */ /* 0x000fe200000010ff */
[----:B------:R-:W-:Y:S01]  /*8300*/  FMUL.FTZ R7, R63, R7 ;  /* 0x000000073f077220 */ /* 0x000fe20000410000 */
[----:B------:R-:W-:Y:S01]  /*8310*/  FMUL.FTZ R62, R62, R4 ;  /* 0x000000043e3e7220 */ /* 0x000fe20000410000 */
[----:B------:R-:W-:Y:S01]  /*8320*/  STS [R239+0x8400], R23 ;  /* 0x00840017ef007388 */ /* 0x000fe20000000800 */
[----:B------:R-:W-:Y:S02]  /*8330*/  F2FP.BF16.F32.PACK_AB R4, R47, R46 ;  /* 0x0000002e2f04723e */ /* 0x000fe400000010ff */
[----:B------:R-:W-:Y:S01]  /*8340*/  F2FP.BF16.F32.PACK_AB R0, R0, R58 ;  /* 0x0000003a0000723e */ /* 0x000fe200000010ff */
[----:B------:R-:W-:Y:S01]  /*8350*/  STS [R240+0x8000], R48 ;  /* 0x00800030f0007388 */ /* 0x000fe20000000800 */
[----:B------:R-:W-:Y:S03]  /*8360*/  F2FP.BF16.F32.PACK_AB R7, R7, R62 ;  /* 0x0000003e0707723e */ /* 0x000fe600000010ff */
        /* <DEDUP_REMOVED lines=21> */
[----:B------:R-:W-:Y:S02]  /*84c0*/  LEA R59, R34, UR4, 0x1 ;  /* 0x00000004223b7c11 */ /* 0x000fe4000f8e08ff */
[----:B------:R-:W-:Y:S02]  /*84d0*/  MOV R53, R29 ;  /* 0x0000001d00357202 */ /* 0x000fe40000000f00 */
[----:B------:R-:W-:Y:S01]  /*84e0*/  MOV R52, R28 ;  /* 0x0000001c00347202 */ /* 0x000fe20000000f00 */
        /* <DEDUP_REMOVED lines=54> */
[----:B------:R-:W2:Y:S01]  /*8850*/  LDL.LU.64 R28, [R1+0x8] ;  /* 0x00000800011c7983 */ /* 0x000ea20000300a00 */
[----:B------:R-:W1:Y:S01]  /*8860*/  LDC R7, c[0x0][0x420] ;  /* 0x00010800ff077b82 */ /* 0x000e620000000800 */
[----:B------:R-:W-:Y:S11]  /*8870*/  ISETP.GE.AND P2, PT, R64, UR37, PT ;  /* 0x0000002540007c0c */ /* 0x000ff6000bf46270 */
[----:B------:R-:W-:Y:S02]  /*8880*/  @!UPT UIADD3 URZ, URZ, URZ, URZ ;  /* 0x0000003f3f3ff290 */ /* 0x000fe4000fffe03f */
[----:B------:R3:W-:Y:S01]  /*8890*/  @P2 STS [R59+0x4000], RZ ;  /* 0x004000ff3b002388 */ /* 0x0007e20000000800 */
[----:B------:R-:W4:Y:S03]  /*88a0*/  @!P2 LDC R6, c[0x0][0x424] ;  /* 0x00010900ff06ab82 */ /* 0x000f260000000800 */
[----:B------:R3:W-:Y:S04]  /*88b0*/  @P2 STS [R59+0x4004], RZ ;  /* 0x004004ff3b002388 */ /* 0x0007e80000000800 */
[----:B------:R3:W-:Y:S01]  /*88c0*/  @P2 STS.64 [R59+0x4008], RZ ;  /* 0x004008ff3b002388 */ /* 0x0007e20000000a00 */
[C---:B-1----:R-:W-:Y:S05]  /*88d0*/  IMAD.U32 R4, R7.reuse, -0x80, RZ ;  /* 0xffffff8007047824 */ /* 0x042fea00078e00ff */
[C---:B--2---:R-:W-:Y:S04]  /*88e0*/  LEA R5, P0, R4.reuse, R28, 0x1 ;  /* 0x0000001c04057211 */ /* 0x044fe800078008ff */
        /* <DEDUP_REMOVED lines=8> */
[----:B----4-:R-:W-:Y:S03]  /*8970*/  @!P2 LEA.HI.X R5, R7, R9, R6, 0x7, P0 ;  /* 0x000000090705a211 */ /* 0x010fe600000f3c06 */
[----:B------:R3:W-:Y:S04]  /*8980*/  @P2 STS.128 [R59+0x5000], RZ ;  /* 0x005000ff3b002388 */ /* 0x0007e80000000c00 */
[----:B------:R-:W-:Y:S01]  /*8990*/  @!PT LDS RZ, [RZ] ;  /* 0x00000000fffff984 */ /* 0x000fe20000000800 */
[----:B------:R-:W-:Y:S01]  /*89a0*/  @!PT LDS RZ, [RZ] ;  /* 0x00000000fffff984 */ /* 0x000fe20000000800 */
[----:B------:R-:W-:Y:S01]  /*89b0*/  @!PT LDS RZ, [RZ] ;  /* 0x00000000fffff984 */ /* 0x000fe20000000800 */
[----:B------:R3:W-:Y:S04]  /*89c0*/  @!P2 LDGSTS.E.BYPASS.LTC128B.128 [R59+0x5000], desc[UR8][R4.64] ;  /* 0x05000000043bafae */ /* 0x0007e8000b901d48 */
[----:B------:R3:W-:Y:S04]  /*89d0*/  STL.64 [R1+0x8], R8 ;  /* 0x0000080801007387 */ /* 0x0007e80000100a00 */
[----:B------:R-:W0:Y:S02]  /*89e0*/  LDGDEPBAR ;  /* 0x00000000000079af */ /* 0x000e240000000000 */
.L_x_218:
[----:B------:R-:W2:Y:S01]  /*89f0*/  LDL R60, [R1+0x50] ;  /* 0x00005000013c7983 */ /* 0x000ea20000100800 */
        /* <DEDUP_REMOVED lines=10> */
[----:B------:R-:W3:Y:S04]  /*8aa0*/  LDSM.16.MT88.4 R20, [R0+0x6000] ;  /* 0x006000000014783b */ /* 0x000ee80000004200 */
        /* <DEDUP_REMOVED lines=8> */
[-C--:B---3--:R-:W-:Y:S06]  /*8b30*/  HMMA.16816.F32.BF16 R4, R16, R20.reuse, RZ ;  /* 0x000000141004723c */ /* 0x088fec00000418ff */
[C---:B-1----:R-:W-:Y:S06]  /*8b40*/  HMMA.16816.F32.BF16 R8, R12.reuse, R20, RZ ;  /* 0x000000140c08723c */ /* 0x042fec00000418ff */
[-C--:B------:R-:W-:Y:S06]  /*8b50*/  HMMA.16816.F32.BF16 R12, R12, R22.reuse, RZ ;  /* 0x000000160c0c723c */ /* 0x080fec00000418ff */
[----:B------:R-:W-:Y:S01]  /*8b60*/  HMMA.16816.F32.BF16 R16, R16, R22, RZ ;  /* 0x000000161010723c */ /* 0x000fe200000418ff */
[----:B------:R-:W1:Y:S05]  /*8b70*/  LDSM.16.M88.4 R20, [R152] ;  /* 0x000000009814783b */ /* 0x000e6a0000000200 */
[-C--:B------:R-:W-:Y:S06]  /*8b80*/  HMMA.16816.F32.BF16 R4, R24, R28.reuse, R4 ;  /* 0x0000001c1804723c */ /* 0x080fec0000041804 */
[C---:B------:R-:W-:Y:S06]  /*8b90*/  HMMA.16816.F32.BF16 R8, R32.reuse, R28, R8 ;  /* 0x0000001c2008723c */ /* 0x040fec0000041808 */
[-C--:B------:R-:W-:Y:S01]  /*8ba0*/  HMMA.16816.F32.BF16 R12, R32, R30.reuse, R12 ;  /* 0x0000001e200c723c */ /* 0x080fe2000004180c */
[----:B------:R-:W3:Y:S05]  /*8bb0*/  LDSM.16.M88.4 R32, [R152+0x2000] ;  /* 0x002000009820783b */ /* 0x000eea0000000200 */
[----:B------:R-:W-:Y:S01]  /*8bc0*/  HMMA.16816.F32.BF16 R16, R24, R30, R16 ;  /* 0x0000001e1810723c */ /* 0x000fe20000041810 */
[----:B------:R-:W-:Y:S04]  /*8bd0*/  LDSM.16.M88.4 R24, [R151+0x4000] ;  /* 0x004000009718783b */ /* 0x000fe80000000200 */
[----:B------:R-:W3:Y:S01]  /*8be0*/  LDSM.16.MT88.4 R28, [R0+0x7000] ;  /* 0x00700000001c783b */ /* 0x000ee20000004200 */
[-C--:B------:R-:W-:Y:S06]  /*8bf0*/  HMMA.16816.F32.BF16 R4, R36, R40.reuse, R4 ;  /* 0x000000282404723c */ /* 0x080fec0000041804 */
[C---:B------:R-:W-:Y:S06]  /*8c00*/  HMMA.16816.F32.BF16 R8, R44.reuse, R40, R8 ;  /* 0x000000282c08723c */ /* 0x040fec0000041808 */
[-C--:B------:R-:W-:Y:S01]  /*8c10*/  HMMA.16816.F32.BF16 R12, R44, R42.reuse, R12 ;  /* 0x0000002a2c0c723c */ /* 0x080fe2000004180c */
[----:B------:R-:W3:Y:S05]  /*8c20*/  LDSM.16.M88.4 R44, [R151+0x6000] ;  /* 0x00600000972c783b */ /* 0x000eea0000000200 */
[----:B------:R-:W-:Y:S01]  /*8c30*/  HMMA.16816.F32.BF16 R16, R36, R42, R16 ;  /* 0x0000002a2410723c */ /* 0x000fe20000041810 */
[----:B------:R-:W-:Y:S04]  /*8c40*/  LDSM.16.M88.4 R36, [R159] ;  /* 0x000000009f24783b */ /* 0x000fe80000000200 */
[----:B------:R-:W3:Y:S01]  /*8c50*/  LDSM.16.MT88.4 R40, [R0+0x7400] ;  /* 0x007400000028783b */ /* 0x000ee20000004200 */
[-C--:B-1----:R-:W-:Y:S06]  /*8c60*/  HMMA.16816.F32.BF16 R4, R20, R48.reuse, R4 ;  /* 0x000000301404723c */ /* 0x082fec0000041804 */
[C---:B---3--:R-:W-:Y:S06]  /*8c70*/  HMMA.16816.F32.BF16 R8, R32.reuse, R48, R8 ;  /* 0x000000302008723c */ /* 0x048fec0000041808 */
[-C--:B------:R-:W-:Y:S01]  /*8c80*/  HMMA.16816.F32.BF16 R12, R32, R50.reuse, R12 ;  /* 0x00000032200c723c */ /* 0x080fe2000004180c */
[----:B------:R-:W1:Y:S05]  /*8c90*/  LDSM.16.M88.4 R32, [R158] ;  /* 0x000000009e20783b */ /* 0x000e6a0000000200 */
        /* <DEDUP_REMOVED lines=16> */
[----:B---3--:R-:W-:Y:S05]  /*8da0*/  IMAD.U32 R0, RZ, RZ, UR18 ;  /* 0x00000012ff007e24 */ /* 0x008fea000f8e00ff */
        /* <DEDUP_REMOVED lines=18> */
[----:B------:R-:W-:Y:S02]  /*8ed0*/  IMAD.U32 R23, RZ, RZ, UR31 ;  /* 0x0000001fff177e24 */ /* 0x000fe4000f8e00ff */
[----:B------:R1:W-:Y:S01]  /*8ee0*/  STL [R1+0x2c], R37 ;  /* 0x00002c2501007387 */ /* 0x0003e20000100800 */
[----:B------:R-:W-:Y:S01]  /*8ef0*/  LEA.HI.X.SX32 R39, R0, R53, 0x2, P0 ;  /* 0x0000003500277211 */ /* 0x000fe200000f16ff */
[----:B------:R-:W-:Y:S01]  /*8f00*/  HMMA.16816.F32.BF16 R16, R24, R30, R16 ;  /* 0x0000001e1810723c */ /* 0x000fe20000041810 */
[----:B------:R-:W-:Y:S03]  /*8f10*/  IMAD.U32 R0, RZ, RZ, UR33 ;  /* 0x00000021ff007e24 */ /* 0x000fe6000f8e00ff */
[----:B------:R3:W-:Y:S01]  /*8f20*/  STL [R1+0x28], R39 ;  /* 0x0000282701007387 */ /* 0x0007e20000100800 */
        /* <DEDUP_REMOVED lines=13> */
[----:B--2---:R-:W-:Y:S01]  /*9000*/  @P1 IADD3 R20, P2, R60, UR13, RZ ;  /* 0x0000000d3c141c10 */ /* 0x004fe2000ff5e0ff */
[----:B------:R-:W-:Y:S03]  /*9010*/  @UP3 UIADD3 UR13, UP1, UR13, -0x200, URZ ;  /* 0xfffffe000d0d3890 */ /* 0x000fe6000ff3e03f */
[----:B----4-:R-:W-:Y:S01]  /*9020*/  @P1 IADD3.X R21, R58, UR12, RZ, P2, !PT ;  /* 0x0000000c3a151c10 */ /* 0x010fe200097fe4ff */
[----:B------:R-:W-:Y:S01]  /*9030*/  IMAD.U32 R58, RZ, RZ, UR25 ;  /* 0x00000019ff3a7e24 */ /* 0x000fe2000f8e00ff */
[----:B------:R-:W-:Y:S03]  /*9040*/  @UP3 UIADD3.X UR12, UR12, -0x1, URZ, UP1, !UPT ;  /* 0xffffffff0c0c3890 */ /* 0x000fe60008ffe43f */
[----:B-----5:R-:W2:Y:S04]  /*9050*/  @P1 LDG.E R57, desc[UR8][R20.64] ;  /* 0x0000000814391981 */ /* 0x020ea8000c1e1900 */
[----:B------:R-:W4:Y:S04]  /*9060*/  @P1 LDG.E R56, desc[UR8][R20.64+0x20] ;  /* 0x0000200814381981 */ /* 0x000f28000c1e1900 */
[----:B------:R-:W5:Y:S04]  /*9070*/  @P1 LDG.E R55, desc[UR8][R20.64+0x100] ;  /* 0x0001000814371981 */ /* 0x000f68000c1e1900 */
[----:B------:R1:W3:Y:S02]  /*9080*/  @P1 LDG.E R54, desc[UR8][R20.64+0x120] ;  /* 0x0001200814361981 */ /* 0x0002e4000c1e1900 */
        /* <DEDUP_REMOVED lines=35> */
[----:B----4-:R2:W-:Y:S04]  /*92c0*/  @P1 STL [R1+0x4c], R56 ;  /* 0x00004c3801001387 */ /* 0x0105e80000100800 */
[----:B-----5:R4:W-:Y:S04]  /*92d0*/  @P1 STL [R1+0x40], R55 ;  /* 0x0000403701001387 */ /* 0x0209e80000100800 */
[----:B---3--:R3:W-:Y:S01]  /*92e0*/  @P1 STL [R1+0x44], R54 ;  /* 0x0000443601001387 */ /* 0x0087e20000100800 */
        /* <DEDUP_REMOVED lines=13> */
[----:B----4-:R-:W-:Y:S02]  /*93c0*/  MOV R55, UR22 ;  /* 0x0000001600377c02 */ /* 0x010fe40008000f00 */
[-C--:B------:R-:W-:Y:S01]  /*93d0*/  LEA.HI.X.SX32 R31, R56, R21.reuse, 0x2, P4 ;  /* 0x00000015381f7211 */ /* 0x080fe200020f16ff */
[----:B------:R-:W-:Y:S01]  /*93e0*/  REDG.E.ADD.F32.FTZ.RN.STRONG.GPU desc[UR8][R32.64], R18 ;  /* 0x00000012200079a6 */ /* 0x000fe2000c10f388 */
[----:B---3--:R-:W-:Y:S01]  /*93f0*/  IMAD.U32 R54, RZ, RZ, UR21 ;  /* 0x00000015ff367e24 */ /* 0x008fe2000f8e00ff */
        /* <DEDUP_REMOVED lines=112> */
[----:B--2---:R-:W-:Y:S04]  /*9b00*/  STS [R61], R9 ;  /* 0x000000093d007388 */ /* 0x004fe80000000800 */
[----:B------:R-:W-:Y:S04]  /*9b10*/  STS [R61+0x200], R8 ;  /* 0x000200083d007388 */ /* 0x000fe80000000800 */
[----:B---3--:R-:W-:Y:S04]  /*9b20*/  STS [R60], R5 ;  /* 0x000000053c007388 */ /* 0x008fe80000000800 */
        /* <DEDUP_REMOVED lines=28> */
.L_x_220:
        /* <DEDUP_REMOVED lines=19> */
.L_x_221:
        /* <DEDUP_REMOVED lines=32> */
[----:B------:R-:W5:Y:S01]  /*a020*/  LDS.128 R16, [R59+0x6000] ;  /* 0x006000003b107984 */ /* 0x000f620000000c00 */
        /* <DEDUP_REMOVED lines=9> */
[----:B-----5:R1:W-:Y:S04]  /*a0c0*/  STG.E.128 desc[UR8][R10.64], R16 ;  /* 0x000000100a007986 */ /* 0x0203e8000c101d08 */
.L_x_223:
[----:B------:R-:W-:Y:S05]  /*a0d0*/  BSYNC B0 ;  /* 0x0000000000007941 */ /* 0x000fea0003800000 */
.L_x_222:
        /* <DEDUP_REMOVED lines=12> */
[----:B---3--:R1:W-:Y:S02]  /*a1a0*/  STG.E.128 desc[UR8][R6.64], R20 ;  /* 0x0000001406007986 */ /* 0x0083e4000c101d08 */
.L_x_225:
[----:B------:R-:W-:Y:S05]  /*a1b0*/  BSYNC B0 ;  /* 0x0000000000007941 */ /* 0x000fea0003800000 */
.L_x_224:
        /* <DEDUP_REMOVED lines=17> */
[----:B-1----:R-:W-:Y:S01]  /*a2d0*/  MOV R6, R4 ;  /* 0x0000000400067202 */ /* 0x002fe20000000f00 */
        /* <DEDUP_REMOVED lines=8> */
[----:B------:R1:W-:Y:S04]  /*a360*/  STG.E.128 desc[UR8][R8.64], R12 ;  /* 0x0000000c08007986 */ /* 0x0003e8000c101d08 */
.L_x_227:
[----:B------:R-:W-:Y:S05]  /*a370*/  BSYNC B0 ;  /* 0x0000000000007941 */ /* 0x000fea0003800000 */
.L_x_226:
[----:B------:R-:W-:Y:S05]  /*a380*/  @P1 BRA `(.L_x_200) ;  /* 0x0000000000301947 */ /* 0x000fea0003800000 */
[----:B------:R-:W-:Y:S01]  /*a390*/  IADD3 R0, P0, R0, 0x40, RZ ;  /* 0x0000004000007810 */ /* 0x000fe20007f1e0ff */
[----:B-1----:R-:W-:Y:S01]  /*a3a0*/  IMAD.MOV.U32 R6, RZ, RZ, R4 ;  /* 0x000000ffff067224 */ /* 0x002fe200078e0004 */
        /* <DEDUP_REMOVED lines=10> */
.L_x_200:
[----:B------:R-:W-:Y:S05]  /*a450*/  BSYNC B1 ;  /* 0x0000000000017941 */ /* 0x000fea0003800000 */
.L_x_186:
        /* <DEDUP_REMOVED lines=11> */
.L_x_228:
[----:B------:R-:W-:Y:S05]  /*a510*/  EXIT ;  /* 0x000000000000794d */ /* 0x000fea0003800000 */
.L_x_230:
        /* <DEDUP_REMOVED lines=14> */
.L_x_694:


//--------------------- .text._ZN5flash44flash_bwd_dq_dk_dv_loop_seqk_parallel_kernelI23Flash_bwd_kernel_traitsILi32ELi128ELi128ELi8ELi4ELi4ELi4ELb1ELb0EN7cutlass10bfloat16_tE19Flash_kernel_traitsILi32ELi128ELi128ELi8ES3_EELb1ELb1ELb0ELb0ELb1ELb1ELb0EEEvNS_16Flash_bwd_paramsE --------------------------
	.section	.text._ZN5flash44flash_bwd_dq_dk_dv_loop_seqk_parallel_kernelI23Flash_bwd_kernel_traitsILi32ELi128ELi128ELi8ELi4ELi4ELi4ELb1ELb0EN7cutlass10bfloat16_tE19Flash_kernel_traitsILi32ELi128ELi128ELi8ES3_EELb1ELb1ELb0ELb0ELb1ELb1ELb0EEEvNS_16Flash_bwd_paramsE,"ax",@progbits
	.align	128
        .global         _ZN5flash44flash_bwd_dq_dk_dv_loop_seqk_parallel_kernelI23Flash_bwd_kernel_traitsILi32ELi128ELi128ELi8ELi4ELi4ELi4ELb1ELb0EN7cutlass10bfloat16_tE19Flash_kernel_traitsILi32ELi128ELi128ELi8ES3_EELb1ELb1ELb0ELb0ELb1ELb1ELb0EEEvNS_16Flash_bwd_paramsE
        .type           _ZN5flash44flash_bwd_dq_dk_dv_loop_seqk_parallel_kernelI23Flash_bwd_kernel_traitsILi32ELi128ELi128ELi8ELi4ELi4ELi4ELb1ELb0EN7cutlass10bfloat16_tE19Flash_kernel_traitsILi32ELi128ELi128ELi8ES3_EELb1ELb1ELb0ELb0ELb1ELb1ELb0EEEvNS_16Flash_bwd_paramsE,@function
        .size           _ZN5flash44flash_bwd_dq_dk_dv_loop_seqk_parallel_kernelI23Flash_bwd_kernel_traitsILi32ELi128ELi128ELi8ELi4ELi4ELi4ELb1ELb0EN7cutlass10bfloat16_tE19Flash_kernel_traitsILi32ELi128ELi128ELi8ES3_EELb1ELb1ELb0ELb0ELb1ELb1ELb0EEEvNS_16Flash_bwd_paramsE,(.L_x_695 - _ZN5flash44flash_bwd_dq_dk_dv_loop_seqk_parallel_kernelI23Flash_bwd_kernel_traitsILi32ELi128ELi128ELi8ELi4ELi4ELi4ELb1ELb0EN7cutlass10bfloat16_tE19Flash_kernel_traitsILi32ELi128ELi128ELi8ES3_EELb1ELb1ELb0ELb0ELb1ELb1ELb0EEEvNS_16Flash_bwd_paramsE)
        .other          _ZN5flash44flash_bwd_dq_dk_dv_loop_seqk_parallel_kernelI23Flash_bwd_kernel_traitsILi32ELi128ELi128ELi8ELi4ELi4ELi4ELb1ELb0EN7cutlass10bfloat16_tE19Flash_kernel_traitsILi32ELi128ELi128ELi8ES3_EELb1ELb1ELb0ELb0ELb1ELb1ELb0EEEvNS_16Flash_bwd_paramsE,@"STO_CUDA_ENTRY STV_DEFAULT"
_ZN5flash44flash_bwd_dq_dk_dv_loop_seqk_parallel_kernelI23Flash_bwd_kernel_traitsILi32ELi128ELi128ELi8ELi4ELi4ELi4ELb1ELb0EN7cutlass10bfloat16_tE19Flash_kernel_traitsILi32ELi128ELi128ELi8ES3_EELb1ELb1ELb0ELb0ELb1ELb1ELb0EEEvNS_16Flash_bwd_paramsE:
.text._ZN5flash44flash_bwd_dq_dk_dv_loop_seqk_parallel_kernelI23Flash_bwd_kernel_traitsILi32ELi128ELi128ELi8ELi4ELi4ELi4ELb1ELb0EN7cutlass10bfloat16_tE19Flash_kernel_traitsILi32ELi128ELi128ELi8ES3_EELb1ELb1ELb0ELb0ELb1ELb1ELb0EEEvNS_16Flash_bwd_paramsE:
        /* <DEDUP_REMOVED lines=12> */
[----:B------:R-:W-:Y:S01]  /*00c0*/  IMAD.MOV.U32 R157, RZ, RZ, 0x20 ;  /* 0x00000020ff9d7424 */ /* 0x000fe200078e00ff */
[----:B------:R-:W-:Y:S01]  /*00d0*/  UMOV UR4, 0x400 ;  /* 0x0000040000047882 */ /* 0x000fe20000000000 */
[----:B------:R-:W-:Y:S01]  /*00e0*/  IMAD.MOV.U32 R173, RZ, RZ, -0x10 ;  /* 0xfffffff0ffad7424 */ /* 0x000fe200078e00ff */
[----:B------:R-:W-:Y:S01]  /*00f0*/  ULDC.64 UR58, c[0x0][0x208] ;  /* 0x00008200003a7ab9 */ /* 0x000fe20000000a00 */
[----:B------:R-:W-:-:S03]  /*0100*/  UMOV UR21, 0xffffe000 ;  /* 0xffffe00000157882 */ /* 0x000fc60000000000 */
[----:B------:R-:W3:Y:S08]  /*0110*/  S2UR UR8, SR_CTAID.Y ;  /* 0x00000000000879c3 */ /* 0x000ef00000002600 */
[----:B------:R-:W4:Y:S08]  /*0120*/  S2UR UR9, SR_CTAID.Z ;  /* 0x00000000000979c3 */ /* 0x000f300000002700 */
[----:B------:R-:W5:Y:S01]  /*0130*/  S2UR UR7, SR_CTAID.Z ;  /* 0x00000000000779c3 */ /* 0x000f620000002700 */
[----:B--2---:R-:W-:-:S04]  /*0140*/  ULEA UR5, UR5, UR4, 0x18 ;  /* 0x0000000405057291 */ /* 0x004fc8000f8ec03f */
[----:B------:R-:W-:Y:S01]  /*0150*/  UIADD3 UR4, UR5, 0x8000, URZ ;  /* 0x0000800005047890 */ /* 0x000fe2000fffe03f */
[----:B-1----:R-:W-:Y:S02]  /*0160*/  SHF.R.S32.HI R162, RZ, 0x1f, R166 ;  /* 0x0000001fffa27819 */ /* 0x002fe400000114a6 */
[----:B------:R-:W1:Y:S01]  /*0170*/  S2UR UR6, SR_CTAID.Y ;  /* 0x00000000000679c3 */ /* 0x000e620000002600 */
[----:B------:R-:W-:Y:S01]  /*0180*/  UIADD3 UR15, UR5, 0x6000, URZ ;  /* 0x00006000050f7890 */ /* 0x000fe2000fffe03f */
[CC--:B------:R-:W-:Y:S01]  /*0190*/  LEA.HI R158, R162.reuse, R166.reuse, RZ, 0x4 ;  /* 0x000000a6a29e7211 */ /* 0x0c0fe200078f20ff */
[----:B---3--:R-:W-:Y:S01]  /*01a0*/  USHF.R.S32.HI UR14, URZ, 0x1f, UR8 ;  /* 0x0000001f3f0e7899 */ /* 0x008fe20008011408 */
[----:B------:R-:W-:Y:S01]  /*01b0*/  LEA.HI R10, R162, R166, RZ, 0x3 ;  /* 0x000000a6a20a7211 */ /* 0x000fe200078f18ff */
[----:B------:R-:W-:Y:S01]  /*01c0*/  UIMAD.WIDE UR56, UR8, 0x80, URZ ;  /* 0x00000080083878a5 */ /* 0x000fe2000f8e023f */
[----:B------:R-:W-:Y:S01]  /*01d0*/  SHF.R.S32.HI R0, RZ, 0x4, R158 ;  /* 0x00000004ff007819 */ /* 0x000fe2000001149e */
[----:B----4-:R-:W-:Y:S01]  /*01e0*/  USHF.R.S32.HI UR13, URZ, 0x1f, UR9 ;  /* 0x0000001f3f0d7899 */ /* 0x010fe20008011409 */
[----:B------:R-:W-:-:S02]  /*01f0*/  LOP3.LUT R156, R10, 0xfffffff8, RZ, 0xc0, !PT ;  /* 0xfffffff80a9c7812 */ /* 0x000fc400078ec0ff */
[C---:B------:R-:W-:Y:S02]  /*0200*/  LOP3.LUT R8, R158.reuse, 0xfffffff0, RZ, 0xc0, !PT ;  /* 0xfffffff09e087812 */ /* 0x040fe400078ec0ff */
[----:B------:R-:W-:Y:S01]  /*0210*/  LEA.HI R158, R158, R0, RZ, 0x1 ;  /* 0x000000009e9e7211 */ /* 0x000fe200078f08ff */
[----:B------:R-:W-:Y:S01]  /*0220*/  IMAD.IADD R156, R166, 0x1, -R156 ;  /* 0x00000001a69c7824 */ /* 0x000fe200078e0a9c */
[-C--:B------:R-:W-:Y:S01]  /*0230*/  LEA.HI R161, R162, R166.reuse, RZ, 0x7 ;  /* 0x000000a6a2a17211 */ /* 0x080fe200078f38ff */
[----:B------:R-:W-:Y:S01]  /*0240*/  IMAD.IADD R8, R166, 0x1, -R8 ;  /* 0x00000001a6087824 */ /* 0x000fe200078e0a08 */
[----:B------:R-:W-:Y:S01]  /*0250*/  LOP3.LUT R158, R158, 0xfffffffe, RZ, 0xc0, !PT ;  /* 0xfffffffe9e9e7812 */ /* 0x000fe200078ec0ff */
[----:B-----5:R-:W-:Y:S01]  /*0260*/  USHF.R.S32.HI UR12, URZ, 0x1f, UR7 ;  /* 0x0000001f3f0c7899 */ /* 0x020fe20008011407 */
[----:B------:R-:W-:Y:S02]  /*0270*/  LEA.HI R11, R162, R166, RZ, 0x2 ;  /* 0x000000a6a20b7211 */ /* 0x000fe400078f10ff */
[----:B------:R-:W-:Y:S01]  /*0280*/  LEA.HI R4, R156, R156, RZ, 0x1 ;  /* 0x0000009c9c047211 */ /* 0x000fe200078f08ff */
[----:B------:R-:W-:Y:S01]  /*0290*/  IMAD.IADD R158, R0, 0x1, -R158 ;  /* 0x00000001009e7824 */ /* 0x000fe200078e0a9e */
[----:B------:R-:W-:Y:S01]  /*02a0*/  LEA.HI R162, R162, R166, RZ, 0x5 ;  /* 0x000000a6a2a27211 */ /* 0x000fe200078f28ff */
[----:B-1----:R-:W-:Y:S01]  /*02b0*/  USHF.R.S32.HI UR11, URZ, 0x1f, UR6 ;  /* 0x0000001f3f0b7899 */ /* 0x002fe20008011406 */
[----:B------:R-:W-:Y:S01]  /*02c0*/  LOP3.LUT R3, R11, 0xfffffffc, RZ, 0xc0, !PT ;  /* 0xfffffffc0b037812 */ /* 0x000fe200078ec0ff */
[----:B------:R-:W-:Y:S01]  /*02d0*/  IMAD.SHL.U32 R159, R158, 0x8, RZ ;  /* 0x000000089e9f7824 */ /* 0x000fe200078e00ff */
[----:B------:R-:W-:-:S02]  /*02e0*/  LOP3.LUT R0, R4, 0x7fffffe, RZ, 0xc0, !PT ;  /* 0x07fffffe04007812 */ /* 0x000fc400078ec0ff */
[----:B------:R-:W-:Y:S02]  /*02f0*/  SHF.R.S32.HI R161, RZ, 0x7, R161 ;  /* 0x00000007ffa17819 */ /* 0x000fe400000114a1 */
[--C-:B------:R-:W-:Y:S01]  /*0300*/  SHF.R.S32.HI R164, RZ, 0x2, R11.reuse ;  /* 0x00000002ffa47819 */ /* 0x100fe2000001140b */
[----:B------:R-:W-:Y:S01]  /*0310*/  IMAD.IADD R0, R156, 0x1, -R0 ;  /* 0x000000019c007824 */ /* 0x000fe200078e0a00 */
[----:B------:R-:W-:Y:S01]  /*0320*/  SHF.R.S32.HI R11, RZ, 0x1f, R11 ;  /* 0x0000001fff0b7819 */ /* 0x000fe2000001140b */
[----:B------:R-:W-:Y:S01]  /*0330*/  IMAD R150, R161, 0x8, R158 ;  /* 0x00000008a1967824 */ /* 0x000fe200078e029e */
[----:B------:R-:W-:Y:S01]  /*0340*/  LOP3.LUT R2, R162, 0xffffffe0, RZ, 0xc0, !PT ;  /* 0xffffffe0a2027812 */ /* 0x000fe200078ec0ff */
[----:B------:R-:W-:Y:S01]  /*0350*/  IMAD.SHL.U32 R156, R156, 0x40, RZ ;  /* 0x000000409c9c7824 */ /* 0x000fe200078e00ff */
[----:B------:R-:W-:Y:S01]  /*0360*/  LEA.HI R11, R11, R164, RZ, 0x3 ;  /* 0x000000a40b0b7211 */ /* 0x000fe200078f18ff */
[----:B------:R-:W-:Y:S01]  /*0370*/  IMAD R150, R150, 0x8, R0 ;  /* 0x0000000896967824 */ /* 0x000fe200078e0200 */
[----:B------:R-:W-:Y:S01]  /*0380*/  LEA.HI R0, R8, R8, RZ, 0x1 ;  /* 0x0000000808007211 */ /* 0x000fe200078f08ff */
[C---:B------:R-:W-:Y:S01]  /*0390*/  IMAD.IADD R2, R166.reuse, 0x1, -R2 ;  /* 0x00000001a6027824 */ /* 0x040fe200078e0a02 */
[----:B------:R-:W-:Y:S01]  /*03a0*/  LOP3.LUT R11, R11, 0xfffffff8, RZ, 0xc0, !PT ;  /* 0xfffffff80b0b7812 */ /* 0x000fe200078ec0ff */
[----:B------:R-:W-:Y:S01]  /*03b0*/  IMAD.IADD R166, R166, 0x1, -R3 ;  /* 0x00000001a6a67824 */ /* 0x000fe200078e0a03 */
[----:B------:R-:W-:-:S02]  /*03c0*/  SHF.R.S32.HI R163, RZ, 0x5, R162 ;  /* 0x00000005ffa37819 */ /* 0x000fc400000114a2 */
[----:B------:R-:W-:Y:S01]  /*03d0*/  SHF.R.S32.HI R160, RZ, 0x1f, R2 ;  /* 0x0000001fffa07819 */ /* 0x000fe20000011402 */
[----:B------:R-:W-:Y:S01]  /*03e0*/  IMAD.IADD R11, R164, 0x1, -R11 ;  /* 0x00000001a40b7824 */ /* 0x000fe200078e0a0b */
[----:B------:R-:W-:Y:S01]  /*03f0*/  SHF.R.S32.HI R162, RZ, 0x1f, R162 ;  /* 0x0000001fffa27819 */ /* 0x000fe200000114a2 */
[C---:B------:R-:W-:Y:S01]  /*0400*/  IMAD.SHL.U32 R175, R166.reuse, 0x2, RZ ;  /* 0x00000002a6af7824 */ /* 0x040fe200078e00ff */
[--C-:B------:R-:W-:Y:S01]  /*0410*/  SHF.R.S32.HI R7, RZ, 0x1, R0.reuse ;  /* 0x00000001ff077819 */ /* 0x100fe20000011400 */
[----:B------:R-:W-:Y:S01]  /*0420*/  IMAD.SHL.U32 R9, R11, 0x40, RZ ;  /* 0x000000400b097824 */ /* 0x000fe200078e00ff */
[----:B------:R-:W-:Y:S01]  /*0430*/  SHF.R.S32.HI R5, RZ, 0x1f, R0 ;  /* 0x0000001fff057819 */ /* 0x000fe20000011400 */
[----:B------:R-:W-:Y:S01]  /*0440*/  IMAD R165, R161, 0x2000, R175 ;  /* 0x00002000a1a57824 */ /* 0x000fe200078e02af */
[----:B------:R-:W-:Y:S01]  /*0450*/  SHF.R.S32.HI R3, RZ, 0x1f, R8 ;  /* 0x0000001fff037819 */ /* 0x000fe20000011408 */
[----:B------:R-:W-:Y:S01]  /*0460*/  IMAD.SHL.U32 R166, R166, 0x8, RZ ;  /* 0x00000008a6a67824 */ /* 0x000fe200078e00ff */
[----:B------:R-:W-:-:S02]  /*0470*/  LEA.HI R160, R160, R2, RZ, 0x2 ;  /* 0x00000002a0a07211 */ /* 0x000fc400078f10ff */
[----:B------:R-:W-:Y:S02]  /*0480*/  LEA.HI R162, R162, R163, RZ, 0x2 ;  /* 0x000000a3a2a27211 */ /* 0x000fe400078f10ff */
[----:B------:R-:W-:Y:S02]  /*0490*/  LEA.HI R5, R5, R7, RZ, 0x2 ;  /* 0x0000000705057211 */ /* 0x000fe400078f10ff */
[----:B------:R-:W-:Y:S02]  /*04a0*/  LOP3.LUT R2, R11, 0x1, RZ, 0xc0, !PT ;  /* 0x000000010b027812 */ /* 0x000fe400078ec0ff */
[----:B------:R-:W-:Y:S02]  /*04b0*/  LEA.HI R3, R3, R8, RZ, 0x3 ;  /* 0x0000000803037211 */ /* 0x000fe400078f18ff */
[----:B------:R-:W-:Y:S02]  /*04c0*/  LOP3.LUT R5, R5, 0xfffffffc, RZ, 0xc0, !PT ;  /* 0xfffffffc05057812 */ /* 0x000fe400078ec0ff */
[----:B------:R-:W-:-:S02]  /*04d0*/  LOP3.LUT R162, R162, 0xfffffffc, RZ, 0xc0, !PT ;  /* 0xfffffffca2a27812 */ /* 0x000fc400078ec0ff */
[----:B------:R-:W-:Y:S01]  /*04e0*/  ISETP.NE.U32.AND P6, PT, R2, 0x1, PT ;  /* 0x000000010200780c */ /* 0x000fe20003fc5070 */
[----:B------:R-:W-:Y:S01]  /*04f0*/  IMAD.IADD R5, R7, 0x1, -R5 ;  /* 0x0000000107057824 */ /* 0x000fe200078e0a05 */
[----:B------:R-:W-:Y:S01]  /*0500*/  LEA.HI R2, R11, R11, RZ, 0x1 ;  /* 0x0000000b0b027211 */ /* 0x000fe200078f08ff */
[----:B------:R-:W-:Y:S01]  /*0510*/  IMAD.IADD R162, R163, 0x1, -R162 ;  /* 0x00000001a3a27824 */ /* 0x000fe200078e0aa2 */
[----:B------:R-:W-:Y:S02]  /*0520*/  LOP3.LUT R0, R0, 0x7fffffe, RZ, 0xc0, !PT ;  /* 0x07fffffe00007812 */ /* 0x000fe400078ec0ff */
[----:B------:R-:W-:Y:S01]  /*0530*/  LOP3.LUT R6, R3, 0xfffffff8, RZ, 0xc0, !PT ;  /* 0xfffffff803067812 */ /* 0x000fe200078ec0ff */
[----:B------:R-:W-:Y:S01]  /*0540*/  IMAD R175, R162, 0x200, R175 ;  /* 0x00000200a2af7824 */ /* 0x000fe200078e02af */
[----:B------:R-:W-:Y:S01]  /*0550*/  SHF.R.S32.HI R4, RZ, 0x1, R4 ;  /* 0x00000001ff047819 */ /* 0x000fe20000011404 */
[----:B------:R-:W-:Y:S01]  /*0560*/  IMAD.IADD R0, R8, 0x1, -R0 ;  /* 0x0000000108007824 */ /* 0x000fe200078e0a00 */
[----:B------:R-:W-:Y:S01]  /*0570*/  LOP3.LUT R7, R2, 0x3fffffe, RZ, 0xc0, !PT ;  /* 0x03fffffe02077812 */ /* 0x000fe200078ec0ff */
[----:B------:R-:W-:Y:S01]  /*0580*/  IMAD.IADD R6, R8, 0x1, -R6 ;  /* 0x0000000108067824 */ /* 0x000fe200078e0a06 */
[----:B------:R-:W-:Y:S01]  /*0590*/  SHF.R.S32.HI R2, RZ, 0x1, R2 ;  /* 0x00000001ff027819 */ /* 0x000fe20000011402 */
[----:B------:R-:W-:Y:S01]  /*05a0*/  IMAD.SHL.U32 R8, R162, 0x10, RZ ;  /* 0x00000010a2087824 */ /* 0x000fe200078e00ff */
[C---:B------:R-:W-:Y:S01]  /*05b0*/  LOP3.LUT P0, RZ, R4.reuse, 0x2, RZ, 0xc0, !PT ;  /* 0x0000000204ff7812 */ /* 0x040fe2000780c0ff */
[----:B------:R-:W-:Y:S01]  /*05c0*/  IMAD.SHL.U32 R4, R4, 0x40, RZ ;  /* 0x0000004004047824 */ /* 0x000fe200078e00ff */
[----:B------:R-:W-:Y:S01]  /*05d0*/  LOP3.LUT R156, R156, 0x1c0, RZ, 0xc0, !PT ;  /* 0x000001c09c9c7812 */ /* 0x000fe200078ec0ff */
[C---:B------:R-:W-:Y:S01]  /*05e0*/  IMAD.IADD R7, R11.reuse, 0x1, -R7 ;  /* 0x000000010b077824 */ /* 0x040fe200078e0a07 */
[----:B------:R-:W-:-:S02]  /*05f0*/  LOP3.LUT P5, RZ, R11, 0x2, RZ, 0xc0, !PT ;  /* 0x000000020bff7812 */ /* 0x000fc400078ac0ff */
[----:B------:R-:W-:Y:S01]  /*0600*/  LOP3.LUT P4, RZ, R11, 0x4, RZ, 0xc0, !PT ;  /* 0x000000040bff7812 */ /* 0x000fe2000788c0ff */
[----:B------:R-:W-:Y:S01]  /*0610*/  IMAD R175, R7, 0x20, R175 ;  /* 0x0000002007af7824 */ /* 0x000fe200078e02af */
[C---:B------:R-:W-:Y:S01]  /*0620*/  LOP3.LUT P3, RZ, R2.reuse, 0x2, RZ, 0xc0, !PT ;  /* 0x0000000202ff7812 */ /* 0x040fe2000786c0ff */
[----:B------:R-:W-:Y:S01]  /*0630*/  IMAD.SHL.U32 R7, R2, 0x40, RZ ;  /* 0x0000004002077824 */ /* 0x000fe200078e00ff */
[----:B------:R-:W-:Y:S02]  /*0640*/  LEA.HI.SX32 R160, R160, R8, 0x1e ;  /* 0x00000008a0a07211 */ /* 0x000fe400078ff2ff */
[----:B------:R-:W-:Y:S02]  /*0650*/  LOP3.LUT R8, R156, 0x30, R8, 0xf8, !PT ;  /* 0x000000309c087812 */ /* 0x000fe400078ef808 */
[C---:B------:R-:W-:Y:S01]  /*0660*/  R2P PR, R6.reuse, 0x6 ;  /* 0x0000000606007804 */ /* 0x040fe20000000000 */
[----:B------:R-:W-:Y:S01]  /*0670*/  IMAD.SHL.U32 R6, R6, 0x40, RZ ;  /* 0x0000004006067824 */ /* 0x000fe200078e00ff */
[----:B------:R-:W-:-:S02]  /*0680*/  LOP3.LUT R4, R4, 0xc0, RZ, 0xc0, !PT ;  /* 0x000000c004047812 */ /* 0x000fc400078ec0ff */
[----:B------:R-:W-:Y:S02]  /*0690*/  LOP3.LUT R8, R8, 0x8, R10, 0xf8, !PT ;  /* 0x0000000808087812 */ /* 0x000fe400078ef80a */
[----:B------:R-:W-:Y:S02]  /*06a0*/  SHF.R.U32.HI R156, RZ, 0x3, R156 ;  /* 0x00000003ff9c7819 */ /* 0x000fe4000001169c */
[----:B------:R-:W-:Y:S02]  /*06b0*/  LOP3.LUT R10, R4, 0x8, R10, 0xf8, !PT ;  /* 0x00000008040a7812 */ /* 0x000fe400078ef80a */
[----:B------:R-:W-:Y:S02]  /*06c0*/  SHF.R.U32.HI R4, RZ, 0x3, R4 ;  /* 0x00000003ff047819 */ /* 0x000fe40000011604 */
[----:B------:R-:W-:Y:S02]  /*06d0*/  LOP3.LUT R6, R6, 0x1c0, RZ, 0xc0, !PT ;  /* 0x000001c006067812 */ /* 0x000fe400078ec0ff */
[----:B------:R-:W-:-:S02]  /*06e0*/  LOP3.LUT R9, R9, 0x1c0, RZ, 0xc0, !PT ;  /* 0x000001c009097812 */ /* 0x000fc400078ec0ff */
[----:B------:R-:W-:Y:S01]  /*06f0*/  LOP3.LUT R156, R8, R156, RZ, 0x3c, !PT ;  /* 0x0000009c089c7212 */ /* 0x000fe200078e3cff */
[----:B------:R-:W-:Y:S01]  /*0700*/  IMAD.SHL.U32 R8, R161, 0x8, RZ ;  /* 0x00000008a1087824 */ /* 0x000fe200078e00ff */
[----:B------:R-:W-:Y:S02]  /*0710*/  SHF.R.S32.HI R3, RZ, 0x3, R3 ;  /* 0x00000003ff037819 */ /* 0x000fe40000011403 */
[----:B------:R-:W-:Y:S01]  /*0720*/  LOP3.LUT R4, R10, R4, RZ, 0x3c, !PT ;  /* 0x000000040a047212 */ /* 0x000fe200078e3cff */
[----:B------:R-:W-:Y:S01]  /*0730*/  IMAD.SHL.U32 R10, R162, 0x400, RZ ;  /* 0x00000400a20a7824 */ /* 0x000fe200078e00ff */
[----:B------:R-:W-:Y:S01]  /*0740*/  LOP3.LUT R7, R7, 0xc0, RZ, 0xc0, !PT ;  /* 0x000000c007077812 */ /* 0x000fe200078ec0ff */
[----:B------:R-:W-:Y:S01]  /*0750*/  IMAD R0, R3, 0x8, R0 ;  /* 0x0000000803007824 */ /* 0x000fe200078e0200 */
[----:B------:R-:W-:Y:S01]  /*0760*/  LOP3.LUT R159, R159, 0x8, RZ, 0xc0, !PT ;  /* 0x000000089f9f7812 */ /* 0x000fe200078ec0ff */
[----:B------:R-:W-:Y:S01]  /*0770*/  IMAD R3, R3, 0x200, R10 ;  /* 0x0000020003037824 */ /* 0x000fe200078e020a */
[----:B------:R-:W-:Y:S01]  /*0780*/  SHF.R.U32.HI R155, RZ, 0x3, R6 ;  /* 0x00000003ff9b7819 */ /* 0x000fe20000011606 */
[C---:B------:R-:W-:Y:S01]  /*0790*/  IMAD R156, R158.reuse, 0x200, R156 ;  /* 0x000002009e9c7824 */ /* 0x040fe200078e029c */
[----:B------:R-:W-:Y:S01]  /*07a0*/  LEA.HI R9, R9, R9, RZ, 0x1d ;  /* 0x0000000909097211 */ /* 0x000fe200078fe8ff */
[----:B------:R-:W-:Y:S01]  /*07b0*/  IMAD.SHL.U32 R158, R158, 0x10, RZ ;  /* 0x000000109e9e7824 */ /* 0x000fe200078e00ff */
[----:B------:R-:W-:Y:S01]  /*07c0*/  SEL R149, R157, 0xffffffe0, !P0 ;  /* 0xffffffe09d957807 */ /* 0x000fe20004000000 */
[----:B------:R-:W-:Y:S01]  /*07d0*/  IMAD.U32 R150, R150, 0x20, R4 ;  /* 0x0000002096967824 */ /* 0x000fe200078e0004 */
[----:B------:R-:W-:Y:S01]  /*07e0*/  LOP3.LUT R8, R8, 0x8, RZ, 0xc0, !PT ;  /* 0x0000000808087812 */ /* 0x000fe200078ec0ff */
[----:B------:R-:W-:Y:S01]  /*07f0*/  IMAD.SHL.U32 R0, R0, 0x20, RZ ;  /* 0x0000002000007824 */ /* 0x000fe200078e00ff */
[C---:B------:R-:W-:Y:S01]  /*0800*/  LOP3.LUT P0, RZ, R5.reuse, 0x2, RZ, 0xc0, !PT ;  /* 0x0000000205ff7812 */ /* 0x040fe2000780c0ff */
[----:B------:R-:W-:Y:S01]  /*0810*/  IMAD.SHL.U32 R5, R5, 0x40, RZ ;  /* 0x0000004005057824 */ /* 0x000fe200078e00ff */
[----:B------:R-:W-:-:S02]  /*0820*/  SHF.R.U32.HI R2, RZ, 0x3, R7 ;  /* 0x00000003ff027819 */ /* 0x000fc40000011607 */
[----:B------:R-:W-:Y:S02]  /*0830*/  LOP3.LUT R155, R155, R6, R159, 0x1e, !PT ;  /* 0x000000069b9b7212 */ /* 0x000fe400078e1e9f */
[----:B------:R-:W-:Y:S02]  /*0840*/  IADD3 R165, R9, R165, R10 ;  /* 0x000000a509a57210 */ /* 0x000fe40007ffe00a */
[----:B------:R-:W-:Y:S01]  /*0850*/  LOP3.LUT R2, R2, R7, R8, 0x1e, !PT ;  /* 0x0000000702027212 */ /* 0x000fe200078e1e08 */
[----:B------:R-:W-:Y:S01]  /*0860*/  IMAD.IADD R155, R3, 0x1, R155 ;  /* 0x00000001039b7824 */ /* 0x000fe200078e029b */
[----:B------:R-:W-:Y:S01]  /*0870*/  LOP3.LUT R5, R5, 0xc0, RZ, 0xc0, !PT ;  /* 0x000000c005057812 */ /* 0x000fe200078ec0ff */
[----:B------:R-:W-:Y:S01]  /*0880*/  IMAD.MOV.U32 R3, RZ, RZ, 0x40 ;  /* 0x00000040ff037424 */ /* 0x000fe200078e00ff */
[----:B------:R-:W-:Y:S01]  /*0890*/  LEA R165, R165, UR5, 0x1 ;  /* 0x00000005a5a57c11 */ /* 0x000fe2000f8e08ff */
[----:B------:R-:W-:Y:S01]  /*08a0*/  IMAD.IADD R175, R2, 0x1, R175 ;  /* 0x0000000102af7824 */ /* 0x000fe200078e02af */
[----:B------:R-:W-:Y:S01]  /*08b0*/  SHF.R.U32.HI R4, RZ, 0x3, R5 ;  /* 0x00000003ff047819 */ /* 0x000fe20000011605 */
[----:B------:R-:W-:Y:S01]  /*08c0*/  IMAD R2, R162, 0x200, R0 ;  /* 0x00000200a2027824 */ /* 0x000fe200078e0200 */
[----:B------:R-:W-:Y:S01]  /*08d0*/  LOP3.LUT R158, R8, 0x10, R158, 0xf8, !PT ;  /* 0x00000010089e7812 */ /* 0x000fe200078ef89e */
[----:B------:R-:W-:Y:S01]  /*08e0*/  VIADD R168, R165, 0x40 ;  /* 0x00000040a5a87836 */ /* 0x000fe20000000000 */
[----:B------:R-:W-:Y:S01]  /*08f0*/  SEL R173, R173, 0x10, !P6 ;  /* 0x00000010adad7807 */ /* 0x000fe20007000000 */
[----:B------:R-:W-:Y:S01]  /*0900*/  @P4 VIADD R168, R165, 0xffffffc0 ;  /* 0xffffffc0a5a84836 */ /* 0x000fe20000000000 */
[----:B------:R-:W-:-:S02]  /*0910*/  LEA R155, R155, UR4, 0x1 ;  /* 0x000000049b9b7c11 */ /* 0x000fc4000f8e08ff */
        /* <DEDUP_REMOVED lines=12> */
[----:B------:R-:W-:Y:S01]  /*09e0*/  SEL R157, R157, 0xffffffe0, !P0 ;  /* 0xffffffe09d9d7807 */ /* 0x000fe20004000000 */
[--C-:B------:R-:W-:Y:S01]  /*09f0*/  IMAD.IADD R169, R165, 0x1, R171.reuse ;  /* 0x00000001a5a97824 */ /* 0x100fe200078e02ab */
[----:B------:R-:W-:Y:S01]  /*0a00*/  LEA R156, R156, UR5, 0x1 ;  /* 0x000000059c9c7c11 */ /* 0x000fe2000f8e08ff */
[----:B------:R-:W-:-:S02]  /*0a10*/  IMAD.IADD R176, R170, 0x1, R171 ;  /* 0x00000001aab07824 */ /* 0x000fc400078e02ab */
[----:B------:R-:W-:Y:S02]  /*0a20*/  IMAD.IADD R172, R171, 0x1, R168 ;  /* 0x00000001abac7824 */ /* 0x000fe400078e02a8 */
[----:B------:R-:W-:Y:S02]  /*0a30*/  VIADD R174, R175, 0x20 ;  /* 0x00000020afae7836 */ /* 0x000fe40000000000 */
[----:B------:R-:W-:Y:S02]  /*0a40*/  IMAD.IADD R153, R155, 0x1, R3 ;  /* 0x000000019b997824 */ /* 0x000fe400078e0203 */
[----:B------:R-:W-:Y:S02]  /*0a50*/  IMAD.IADD R149, R149, 0x1, R150 ;  /* 0x0000000195957824 */ /* 0x000fe400078e0296 */
[----:B------:R-:W-:Y:S02]  /*0a60*/  IMAD.IADD R171, R171, 0x1, R173 ;  /* 0x00000001abab7824 */ /* 0x000fe400078e02ad */
[----:B------:R-:W-:-:S02]  /*0a70*/  @P3 VIADD R174, R175, 0xffffffe0 ;  /* 0xffffffe0afae3836 */ /* 0x000fc40000000000 */
[----:B------:R-:W-:Y:S02]  /*0a80*/  IMAD.IADD R3, R3, 0x1, R154 ;  /* 0x0000000103037824 */ /* 0x000fe400078e029a */
[C---:B------:R-:W-:Y:S02]  /*0a90*/  VIADD R148, R154.reuse, 0x2000 ;  /* 0x000020009a947836 */ /* 0x040fe40000000000 */
[C---:B------:R-:W-:Y:S02]  /*0aa0*/  VIADD R2, R154.reuse, 0x4000 ;  /* 0x000040009a027836 */ /* 0x040fe40000000000 */
[----:B------:R-:W-:-:S07]  /*0ab0*/  VIADD R0, R154, 0x6000 ;  /* 0x000060009a007836 */ /* 0x000fce0000000000 */
.L_x_239:
        /* <DEDUP_REMOVED lines=8> */
[----:B------:R-:W1:Y:S02]  /*0b40*/  @P0 S2R R4, SR_CTAID.Y ;  /* 0x0000000000040919 */ /* 0x000e640000002600 */
[----:B--2---:R-:W2:Y:S01]  /*0b50*/  @P1 LDC.64 R6, c[0x0][0x300] ;  /* 0x0000c000ff061b82 */ /* 0x004ea20000000a00 */
        /* <DEDUP_REMOVED lines=93> */
.L_x_232:
[----:B------:R-:W-:Y:S01]  /*1130*/  UIMAD UR20, UR8, UR4, UR9 ;  /* 0x00000004081472a4 */ /* 0x000fe2000f8e0209 */
[----:B------:R-:W-:-:S03]  /*1140*/  ULDC UR29, c[0x0][0x2d4] ;  /* 0x0000b500001d7ab9 */ /* 0x000fc60000000800 */
[----:B------:R-:W-:-:S12]  /*1150*/  UIMAD UR20, UR20, UR29, URZ ;  /* 0x0000001d141472a4 */ /* 0x000fd8000f8e023f */
.L_x_233:
[----:B------:R-:W1:Y:S01]  /*1160*/  LDC.64 R4, c[0x0][0x238] ;  /* 0x00008e00ff047b82 */ /* 0x000e620000000a00 */
[----:B------:R-:W2:Y:S01]  /*1170*/  S2R R188, SR_TID.X ;  /* 0x0000000000bc7919 */ /* 0x000ea20000002100 */
[----:B------:R-:W-:Y:S01]  /*1180*/  SHF.R.S32.HI R17, RZ, 0x1f, R164 ;  /* 0x0000001fff117819 */ /* 0x000fe200000114a4 */
[----:B------:R-:W-:Y:S01]  /*1190*/  UIADD3 UR19, UP0, UR27, UR19, URZ ;  /* 0x000000131b137290 */ /* 0x000fe2000ff1e03f */
[----:B------:R-:W-:Y:S01]  /*11a0*/  SHF.R.S32.HI R167, RZ, 0x1f, R166 ;  /* 0x0000001fffa77819 */ /* 0x000fe200000114a6 */
[----:B------:R-:W-:Y:S01]  /*11b0*/  ULDC.64 UR16, c[0x0][0x268] ;  /* 0x00009a0000107ab9 */ /* 0x000fe20000000a00 */
[----:B------:R-:W-:Y:S01]  /*11c0*/  UIADD3 UR54, UR28, -0x1, URZ ;  /* 0xffffffff1c367890 */ /* 0x000fe2000fffe03f */
[----:B------:R-:W-:Y:S01]  /*11d0*/  IMAD R8, R18, UR16, RZ ;  /* 0x0000001012087c24 */ /* 0x000fe2000f8e02ff */
[----:B------:R-:W3:Y:S01]  /*11e0*/  LDC.64 R10, c[0x0][0x250] ;  /* 0x00009400ff0a7b82 */ /* 0x000ee20000000a00 */
[----:B------:R-:W-:Y:S02]  /*11f0*/  UIADD3.X UR18, UR22, UR18, URZ, UP0, !UPT ;  /* 0x0000001216127290 */ /* 0x000fe400087fe43f */
[----:B------:R-:W-:Y:S01]  /*1200*/  IMAD R8, R19, UR17, R8 ;  /* 0x0000001113087c24 */ /* 0x000fe2000f8e0208 */
[----:B------:R-:W-:Y:S01]  /*1210*/  ULDC.64 UR24, c[0x0][0x428] ;  /* 0x00010a0000187ab9 */ /* 0x000fe20000000a00 */
[----:B------:R-:W-:Y:S01]  /*1220*/  ULDC.64 UR22, c[0x0][0x258] ;  /* 0x0000960000167ab9 */ /* 0x000fe20000000a00 */
[----:B------:R-:W-:Y:S01]  /*1230*/  UIADD3 UR26, UR36, UR26, URZ ;  /* 0x0000001a241a7290 */ /* 0x000fe2000fffe03f */
[----:B------:R-:W-:-:S03]  /*1240*/  ULDC.64 UR60, c[0x0][0x2b0] ;  /* 0x0000ac00003c7ab9 */ /* 0x000fc60000000a00 */
[----:B------:R-:W-:Y:S01]  /*1250*/  UIMAD.WIDE UR60, UR26, 0x4, UR60 ;  /* 0x000000041a3c78a5 */ /* 0x000fe2000f8e023c */
[C---:B-1----:R-:W-:Y:S02]  /*1260*/  IMAD R6, R4.reuse, UR14, RZ ;  /* 0x0000000e04067c24 */ /* 0x042fe4000f8e02ff */
[----:B------:R-:W-:-:S04]  /*1270*/  IMAD.WIDE.U32 R20, R4, UR8, R166 ;  /* 0x0000000804147c25 */ /* 0x000fc8000f8e00a6 */
[----:B------:R-:W-:Y:S02]  /*1280*/  IMAD R5, R5, UR8, R6 ;  /* 0x0000000805057c24 */ /* 0x000fe4000f8e0206 */
[-C--:B---3--:R-:W-:Y:S01]  /*1290*/  IMAD R12, R17, R10.reuse, RZ ;  /* 0x0000000a110c7224 */ /* 0x088fe200078e02ff */
[----:B--2---:R-:W-:Y:S01]  /*12a0*/  SHF.R.S32.HI R16, RZ, 0x1f, R188 ;  /* 0x0000001fff107819 */ /* 0x004fe200000114bc */
[----:B------:R-:W-:-:S03]  /*12b0*/  IMAD.WIDE.U32 R6, R164, R10, RZ ;  /* 0x0000000aa4067225 */ /* 0x000fc600078e00ff */
[----:B------:R-:W-:Y:S01]  /*12c0*/  LEA.HI R23, R16, R188, RZ, 0x2 ;  /* 0x000000bc10177211 */ /* 0x000fe200078f10ff */
[C---:B------:R-:W-:Y:S02]  /*12d0*/  IMAD R12, R164.reuse, R11, R12 ;  /* 0x0000000ba40c7224 */ /* 0x040fe400078e020c */
[----:B------:R-:W-:Y:S01]  /*12e0*/  IMAD.IADD R5, R21, 0x1, R5 ;  /* 0x0000000115057824 */ /* 0x000fe200078e0205 */
[----:B------:R-:W-:Y:S01]  /*12f0*/  LEA.HI R23, R23, R164, RZ, 0x1 ;  /* 0x000000a417177211 */ /* 0x000fe200078f08ff */
[----:B------:R-:W-:Y:S01]  /*1300*/  IMAD.IADD R13, R7, 0x1, R12 ;  /* 0x00000001070d7824 */ /* 0x000fe200078e020c */
[----:B------:R-:W-:Y:S01]  /*1310*/  IADD3 R21, P2, R164, UR36, RZ ;  /* 0x00000024a4157c10 */ /* 0x000fe2000ff5e0ff */
[----:B------:R-:W-:Y:S01]  /*1320*/  IMAD.MOV.U32 R4, RZ, RZ, R20 ;  /* 0x000000ffff047224 */ /* 0x000fe200078e0014 */
[----:B------:R-:W-:Y:S01]  /*1330*/  LEA.HI R20, R16, R188, RZ, 0x3 ;  /* 0x000000bc10147211 */ /* 0x000fe200078f18ff */
[----:B------:R-:W-:Y:S01]  /*1340*/  IMAD.MOV.U32 R12, RZ, RZ, R6 ;  /* 0x000000ffff0c7224 */ /* 0x000fe200078e0006 */
[----:B------:R-:W-:Y:S01]  /*1350*/  LOP3.LUT R23, R23, 0x7fffffe, RZ, 0xc0, !PT ;  /* 0x07fffffe17177812 */ /* 0x000fe200078ec0ff */
[----:B------:R-:W-:Y:S01]  /*1360*/  IMAD.WIDE.U32 R4, R19, UR16, R4 ;  /* 0x0000001013047c25 */ /* 0x000fe2000f8e0004 */
[----:B------:R-:W-:Y:S01]  /*1370*/  SHF.R.S32.HI R20, RZ, 0x3, R20 ;  /* 0x00000003ff147819 */ /* 0x000fe20000011414 */
[----:B------:R-:W-:-:S02]  /*1380*/  ULDC.64 UR16, c[0x0][0x220] ;  /* 0x0000880000107ab9 */ /* 0x000fc40000000a00 */
[----:B------:R-:W-:Y:S01]  /*1390*/  IMAD.WIDE.U32 R12, R10, UR19, R12 ;  /* 0x000000130a0c7c25 */ /* 0x000fe2000f8e000c */
[----:B------:R-:W-:-:S03]  /*13a0*/  IADD3 R8, R5, R8, RZ ;  /* 0x0000000805087210 */ /* 0x000fc60007ffe0ff */
[----:B------:R-:W-:Y:S01]  /*13b0*/  IMAD R6, R10, UR18, RZ ;  /* 0x000000120a067c24 */ /* 0x000fe2000f8e02ff */
[----:B------:R-:W-:Y:S01]  /*13c0*/  IADD3 R7, P0, R4, R12, RZ ;  /* 0x0000000c04077210 */ /* 0x000fe20007f1e0ff */
[----:B------:R-:W-:Y:S01]  /*13d0*/  IMAD.SHL.U32 R20, R20, 0x40, RZ ;  /* 0x0000004014147824 */ /* 0x000fe200078e00ff */
[----:B------:R-:W1:Y:S01]  /*13e0*/  LDC.64 R4, c[0x0][0x418] ;  /* 0x00010600ff047b82 */ /* 0x000e620000000a00 */
[----:B------:R-:W-:Y:S02]  /*13f0*/  IMAD R6, R11, UR19, R6 ;  /* 0x000000130b067c24 */ /* 0x000fe4000f8e0206 */
[----:B------:R-:W-:Y:S01]  /*1400*/  IMAD.IADD R23, R164, 0x1, -R23 ;  /* 0x00000001a4177824 */ /* 0x000fe200078e0a17 */
[----:B------:R-:W-:Y:S02]  /*1410*/  LOP3.LUT R20, R20, 0xc0, RZ, 0xc0, !PT ;  /* 0x000000c014147812 */ /* 0x000fe400078ec0ff */
[----:B------:R-:W-:Y:S01]  /*1420*/  IADD3.X R6, R8, R13, R6, P0, !PT ;  /* 0x0000000d08067210 */ /* 0x000fe200007fe406 */
[----:B------:R-:W-:Y:S01]  /*1430*/  IMAD R23, R163, 0x8, R23 ;  /* 0x00000008a3177824 */ /* 0x000fe200078e0217 */
[----:B------:R-:W2:Y:S01]  /*1440*/  LDC.64 R8, c[0x0][0x240] ;  /* 0x00009000ff087b82 */ /* 0x000ea20000000a00 */
[----:B------:R-:W-:-:S02]  /*1450*/  LOP3.LUT R12, R20, 0x18, R166, 0xf8, !PT ;  /* 0x00000018140c7812 */ /* 0x000fc400078ef8a6 */
[C---:B------:R-:W-:Y:S01]  /*1460*/  LEA R24, P0, R7.reuse, UR16, 0x1 ;  /* 0x0000001007187c11 */ /* 0x040fe2000f8008ff */
[----:B------:R-:W-:Y:S01]  /*1470*/  ULEA.HI UR16, UR54, UR54, URZ, 0x1 ;  /* 0x0000003636107291 */ /* 0x000fe2000f8f083f */
[----:B------:R-:W-:Y:S02]  /*1480*/  SHF.R.U32.HI R20, RZ, 0x3, R20 ;  /* 0x00000003ff147819 */ /* 0x000fe40000011614 */
[----:B------:R-:W-:Y:S01]  /*1490*/  LEA.HI.X R25, R7, UR17, R6, 0x1, P0 ;  /* 0x0000001107197c11 */ /* 0x000fe200080f0c06 */
[----:B------:R-:W-:Y:S01]  /*14a0*/  ULOP3.LUT UR16, UR16, 0xfffffffe, URZ, 0xc0, !UPT ;  /* 0xfffffffe10107892 */ /* 0x000fe2000f8ec03f */
[----:B------:R-:W-:Y:S01]  /*14b0*/  LOP3.LUT R20, R12, R20, RZ, 0x3c, !PT ;  /* 0x000000140c147212 */ /* 0x000fe200078e3cff */
[----:B------:R-:W3:Y:S01]  /*14c0*/  LDC.64 R6, c[0x0][0x420] ;  /* 0x00010800ff067b82 */ /* 0x000ee20000000a00 */
[C---:B------:R-:W-:Y:S01]  /*14d0*/  LEA R22, P0, R10.reuse, R24, 0x7 ;  /* 0x000000180a167211 */ /* 0x040fe200078038ff */
[----:B------:R-:W-:Y:S02]  /*14e0*/  UIADD3 UR16, UR54, -UR16, URZ ;  /* 0x8000001036107290 */ /* 0x000fe4000fffe03f */
[----:B------:R-:W-:Y:S01]  /*14f0*/  IMAD.U32 R20, R23, 0x20, R20 ;  /* 0x0000002017147824 */ /* 0x000fe200078e0014 */
[----:B------:R-:W-:Y:S01]  /*1500*/  LEA.HI.X R23, R10, R25, R11, 0x7, P0 ;  /* 0x000000190a177211 */ /* 0x000fe200000f3c0b */
[C---:B-1----:R-:W-:Y:S01]  /*1510*/  IMAD R26, R4.reuse, UR14, RZ ;  /* 0x0000000e041a7c24 */ /* 0x042fe2000f8e02ff */
[----:B------:R-:W-:Y:S01]  /*1520*/  UISETP.NE.AND UP0, UPT, UR16, 0x1, UPT ;  /* 0x000000011000788c */ /* 0x000fe2000bf05270 */
[----:B------:R-:W1:Y:S01]  /*1530*/  LDC.64 R12, c[0x0][0x228] ;  /* 0x00008a00ff0c7b82 */ /* 0x000e620000000a00 */
[----:B------:R-:W-:Y:S01]  /*1540*/  IMAD.WIDE.U32 R28, R4, UR8, R166 ;  /* 0x00000008041c7c25 */ /* 0x000fe2000f8e00a6 */
[----:B------:R-:W-:-:S03]  /*1550*/  ULDC.64 UR16, c[0x0][0x260] ;  /* 0x0000980000107ab9 */ /* 0x000fc60000000a00 */
[----:B------:R-:W-:Y:S01]  /*1560*/  IMAD R5, R5, UR8, R26 ;  /* 0x0000000805057c24 */ /* 0x000fe2000f8e021a */
[----:B------:R-:W-:Y:S01]  /*1570*/  IADD3.X R26, R17, UR37, RZ, P2, !PT ;  /* 0x00000025111a7c10 */ /* 0x000fe200097fe4ff */
[-C--:B--2---:R-:W-:Y:S01]  /*1580*/  IMAD.WIDE.U32 R30, R21, R8.reuse, R166 ;  /* 0x00000008151e7225 */ /* 0x084fe200078e00a6 */
[----:B------:R-:W2:Y:S01]  /*1590*/  LDC.64 R10, c[0x0][0x230] ;  /* 0x00008c00ff0a7b82 */ /* 0x000ea20000000a00 */
[----:B------:R-:W-:Y:S02]  /*15a0*/  PLOP3.LUT P0, PT, PT, PT, UP0, 0x80, 0x0 ;  /* 0x000000000000781c */ /* 0x000fe40003f0f008 */
[----:B------:R-:W-:Y:S01]  /*15b0*/  IMAD R4, R26, R8, RZ ;  /* 0x000000081a047224 */ /* 0x000fe200078e02ff */
[----:B------:R-:W-:Y:S01]  /*15c0*/  IADD3 R29, R29, R5, RZ ;  /* 0x000000051d1d7210 */ /* 0x000fe20007ffe0ff */
[----:B------:R-:W-:Y:S02]  /*15d0*/  VIADD R187, R20, 0x1000 ;  /* 0x0000100014bb7836 */ /* 0x000fe40000000000 */
[----:B------:R-:W-:-:S02]  /*15e0*/  IMAD R4, R21, R9, R4 ;  /* 0x0000000915047224 */ /* 0x000fc400078e0204 */
[----:B---3--:R-:W-:Y:S01]  /*15f0*/  IMAD R26, R26, R6, RZ ;  /* 0x000000061a1a7224 */ /* 0x008fe200078e02ff */
[----:B------:R-:W-:Y:S01]  /*1600*/  SEL R187, R187, R20, !P0 ;  /* 0x00000014bbbb7207 */ /* 0x000fe20004000000 */
[----:B------:R-:W-:Y:S01]  /*1610*/  IMAD.IADD R31, R31, 0x1, R4 ;  /* 0x000000011f1f7824 */ /* 0x000fe200078e0204 */
[----:B------:R-:W-:Y:S01]  /*1620*/  LEA R20, R20, UR5, 0x1 ;  /* 0x0000000514147c11 */ /* 0x000fe2000f8e08ff */
[----:B------:R-:W-:Y:S01]  /*1630*/  @P1 BAR.SYNC.DEFER_BLOCKING 0x0 ;  /* 0x0000000000001b1d */ /* 0x000fe20000010000 */
[----:B------:R-:W-:Y:S01]  /*1640*/  IMAD R26, R21, R7, R26 ;  /* 0x00000007151a7224 */ /* 0x000fe200078e021a */
[----:B------:R-:W-:Y:S01]  /*1650*/  UIMAD UR26, UR4, UR30, URZ ;  /* 0x0000001e041a72a4 */ /* 0x000fe2000f8e023f */
[----:B-1----:R-:W-:Y:S01]  /*1660*/  IMAD.WIDE.U32 R30, R12, UR8, R30 ;  /* 0x000000080c1e7c25 */ /* 0x002fe2000f8e001e */
[----:B------:R-:W-:Y:S01]  /*1670*/  UIMAD.WIDE.U32 UR38, UR30, UR4, URZ ;  /* 0x000000041e2672a5 */ /* 0x000fe2000f8e003f */
[----:B------:R-:W-:-:S03]  /*1680*/  LEA R187, R187, UR5, 0x1 ;  /* 0x00000005bbbb7c11 */ /* 0x000fc6000f8e08ff */
[----:B------:R-:W1:Y:S01]  /*1690*/  LDC.64 R4, c[0x0][0x248] ;  /* 0x00009200ff047b82 */ /* 0x000e620000000a00 */
[----:B------:R-:W-:Y:S01]  /*16a0*/  IMAD.WIDE.U32 R28, R21, R6, R28 ;  /* 0x00000006151c7225 */ /* 0x000fe200078e001c */
[----:B------:R-:W-:Y:S01]  /*16b0*/  @!PT LDS RZ, [RZ] ;  /* 0x00000000fffff984 */ /* 0x000fe20000000800 */
[----:B------:R-:W-:Y:S01]  /*16c0*/  @!PT LDS RZ, [RZ] ;  /* 0x00000000fffff984 */ /* 0x000fe20000000800 */
[----:B------:R-:W-:Y:S01]  /*16d0*/  @!PT LDS RZ, [RZ] ;  /* 0x00000000fffff984 */ /* 0x000fe20000000800 */
[----:B------:R3:W-:Y:S04]  /*16e0*/  LDGSTS.E.BYPASS.LTC128B.128 [R20+0x8000], desc[UR58][R24.64] ;  /* 0x0800000018147fae */ /* 0x0007e8000b901d7a */
[----:B------:R4:W-:Y:S01]  /*16f0*/  LDGSTS.E.BYPASS.LTC128B.128 [R20+0x9000], desc[UR58][R22.64] ;  /* 0x0900000016147fae */ /* 0x0009e2000b901d7a */
[----:B-1----:R-:W-:-:S03]  /*1700*/  IMAD R17, R17, R4, RZ ;  /* 0x0000000411117224 */ /* 0x002fc600078e02ff */
[----:B------:R-:W0:Y:S01]  /*1710*/  LDGDEPBAR ;  /* 0x00000000000079af */ /* 0x000e220000000000 */
[----:B------:R-:W-:Y:S02]  /*1720*/  IMAD R17, R164, R5, R17 ;  /* 0x00000005a4117224 */ /* 0x000fe400078e0211 */
[----:B---3--:R-:W-:Y:S01]  /*1730*/  IMAD.IADD R25, R29, 0x1, R26 ;  /* 0x000000011d197824 */ /* 0x008fe200078e021a */
[----:B------:R-:W-:Y:S01]  /*1740*/  MOV R24, R28 ;  /* 0x0000001c00187202 */ /* 0x000fe20000000f00 */
[----:B------:R-:W-:Y:S02]  /*1750*/  IMAD.MOV.U32 R26, RZ, RZ, R30 ;  /* 0x000000ffff1a7224 */ /* 0x000fe400078e001e */
[----:B----4-:R-:W-:Y:S02]  /*1760*/  IMAD R22, R12, UR14, RZ ;  /* 0x0000000e0c167c24 */ /* 0x010fe4000f8e02ff */
[----:B--2---:R-:W-:Y:S02]  /*1770*/  IMAD R12, R10, UR14, RZ ;  /* 0x0000000e0a0c7c24 */ /* 0x004fe4000f8e02ff */
[----:B------:R-:W-:-:S02]  /*1780*/  IMAD R13, R13, UR8, R22 ;  /* 0x000000080d0d7c24 */ /* 0x000fc4000f8e0216 */
[----:B------:R-:W-:-:S04]  /*1790*/  IMAD.WIDE.U32 R22, R10, UR8, R166 ;  /* 0x000000080a167c25 */ /* 0x000fc8000f8e00a6 */
[----:B------:R-:W-:Y:S01]  /*17a0*/  IMAD.U32 R10, RZ, RZ, UR24 ;  /* 0x00000018ff0a7e24 */ /* 0x000fe2000f8e00ff */
[----:B------:R-:W-:Y:S01]  /*17b0*/  UIMAD UR24, UR13, UR24, URZ ;  /* 0x000000180d1872a4 */ /* 0x000fe2000f8e023f */
[----:B------:R-:W-:Y:S02]  /*17c0*/  IMAD R11, R11, UR8, R12 ;  /* 0x000000080b0b7c24 */ /* 0x000fe4000f8e020c */
[----:B------:R-:W-:Y:S01]  /*17d0*/  IMAD.IADD R27, R31, 0x1, R13 ;  /* 0x000000011f1b7824 */ /* 0x000fe200078e020d */
[----:B------:R-:W-:Y:S01]  /*17e0*/  UIMAD UR25, UR9, UR25, UR24 ;  /* 0x00000019091972a4 */ /* 0x000fe2000f8e0218 */
[----:B------:R-:W-:Y:S01]  /*17f0*/  IMAD.U32 R12, RZ, RZ, UR22 ;  /* 0x00000016ff0c7e24 */ /* 0x000fe2000f8e00ff */
[----:B------:R-:W-:Y:S01]  /*1800*/  UIMAD UR24, UR13, UR22, URZ ;  /* 0x000000160d1872a4 */ /* 0x000fe2000f8e023f */
[----:B------:R-:W-:Y:S02]  /*1810*/  IMAD.IADD R13, R23, 0x1, R11 ;  /* 0x00000001170d7824 */ /* 0x000fe400078e020b */
[----:B------:R-:W-:Y:S01]  /*1820*/  IMAD.WIDE.U32 R26, R12, UR9, R26 ;  /* 0x000000090c1a7c25 */ /* 0x000fe2000f8e001a */
[----:B------:R-:W-:-:S03]  /*1830*/  UIMAD UR24, UR9, UR23, UR24 ;  /* 0x00000017091872a4 */ /* 0x000fc6000f8e0218 */
[----:B------:R-:W-:Y:S01]  /*1840*/  IMAD.MOV.U32 R12, RZ, RZ, R22 ;  /* 0x000000ffff0c7224 */ /* 0x000fe200078e0016 */
[----:B------:R-:W-:Y:S01]  /*1850*/  ULDC.64 UR22, c[0x0][0x210] ;  /* 0x0000840000167ab9 */ /* 0x000fe20000000a00 */
[----:B------:R-:W-:Y:S01]  /*1860*/  IMAD.WIDE.U32 R22, R164, R4, RZ ;  /* 0x00000004a4167225 */ /* 0x000fe200078e00ff */
[----:B------:R-:W-:-:S03]  /*1870*/  LEA R194, P2, R26, UR22, 0x1 ;  /* 0x000000161ac27c11 */ /* 0x000fc6000f8408ff */
[----:B------:R-:W-:Y:S01]  /*1880*/  IMAD.WIDE.U32 R24, R10, UR9, R24 ;  /* 0x000000090a187c25 */ /* 0x000fe2000f8e0018 */
[----:B------:R-:W-:-:S03]  /*1890*/  IADD3 R23, R23, R17, RZ ;  /* 0x0000001117177210 */ /* 0x000fc60007ffe0ff */
[----:B------:R-:W-:Y:S02]  /*18a0*/  IMAD R10, R18, UR16, RZ ;  /* 0x00000010120a7c24 */ /* 0x000fe4000f8e02ff */
[----:B------:R-:W-:Y:S02]  /*18b0*/  VIADD R11, R27, UR24 ;  /* 0x000000181b0b7c36 */ /* 0x000fe40008000000 */
[C---:B------:R-:W-:Y:S02]  /*18c0*/  IMAD R10, R19.reuse, UR17, R10 ;  /* 0x00000011130a7c24 */ /* 0x040fe4000f8e020a */
[----:B------:R-:W-:Y:S01]  /*18d0*/  IMAD.WIDE.U32 R18, R19, UR16, R12 ;  /* 0x0000001013127c25 */ /* 0x000fe2000f8e000c */
[----:B------:R-:W-:Y:S01]  /*18e0*/  ULDC.64 UR16, c[0x0][0x3e0] ;  /* 0x0000f80000107ab9 */ /* 0x000fe20000000a00 */
[----:B------:R-:W-:Y:S02]  /*18f0*/  LEA.HI.X R195, R26, UR23, R11, 0x1, P2 ;  /* 0x000000171ac37c11 */ /* 0x000fe400090f0c0b */
[----:B------:R-:W-:Y:S01]  /*1900*/  VIADD R12, R25, UR25 ;  /* 0x00000019190c7c36 */ /* 0x000fe20008000000 */
[----:B------:R-:W-:Y:S01]  /*1910*/  LEA R192, P1, R24, UR16, 0x1 ;  /* 0x0000001018c07c11 */ /* 0x000fe2000f8208ff */
[----:B------:R-:W-:-:S03]  /*1920*/  IMAD.WIDE.U32 R22, R4, UR19, R22 ;  /* 0x0000001304167c25 */ /* 0x000fc6000f8e0016 */
[----:B------:R-:W-:Y:S01]  /*1930*/  LEA.HI.X R193, R24, UR17, R12, 0x1, P1 ;  /* 0x0000001118c17c11 */ /* 0x000fe200088f0c0c */
[----:B------:R-:W-:Y:S01]  /*1940*/  IMAD R11, R4, UR18, RZ ;  /* 0x00000012040b7c24 */ /* 0x000fe2000f8e02ff */
[----:B------:R-:W-:Y:S01]  /*1950*/  IADD3 R18, P1, R18, R22, RZ ;  /* 0x0000001612127210 */ /* 0x000fe20007f3e0ff */
[----:B------:R-:W-:Y:S01]  /*1960*/  IMAD.IADD R10, R19, 0x1, R10 ;  /* 0x00000001130a7824 */ /* 0x000fe200078e020a */
[----:B------:R-:W-:Y:S01]  /*1970*/  ULDC.64 UR16, c[0x0][0x218] ;  /* 0x0000860000107ab9 */ /* 0x000fe20000000a00 */
[----:B------:R-:W-:Y:S01]  /*1980*/  IMAD R11, R5, UR19, R11 ;  /* 0x00000013050b7c24 */ /* 0x000fe2000f8e020b */
[----:B------:R-:W-:Y:S01]  /*1990*/  LEA R12, P2, R8, R194, 0x7 ;  /* 0x000000c2080c7211 */ /* 0x000fe200078438ff */
[----:B------:R-:W-:Y:S01]  /*19a0*/  UIMAD.WIDE UR24, UR8, UR29, UR36 ;  /* 0x0000001d081872a5 */ /* 0x000fe2000f8e0224 */
[----:B------:R-:W-:Y:S01]  /*19b0*/  LEA R22, P3, R6, R192, 0x7 ;  /* 0x000000c006167211 */ /* 0x000fe200078638ff */
[----:B------:R-:W-:Y:S01]  /*19c0*/  LDGSTS.E.BYPASS.LTC128B.128 [R20+0x4000], desc[UR58][R192.64] ;  /* 0x04000000c0147fae */ /* 0x000fe2000b901d7a */
[----:B------:R-:W-:-:S02]  /*19d0*/  IADD3.X R10, R10, R23, R11, P1, !PT ;  /* 0x000000170a0a7210 */ /* 0x000fc40000ffe40b */
[----:B------:R-:W-:Y:S02]  /*19e0*/  LEA R24, P1, R18, UR16, 0x1 ;  /* 0x0000001012187c11 */ /* 0x000fe4000f8208ff */
[----:B------:R-:W-:Y:S02]  /*19f0*/  LEA.HI.X R13, R8, R195, R9, 0x7, P2 ;  /* 0x000000c3080d7211 */ /* 0x000fe400010f3c09 */
[----:B------:R-:W-:Y:S02]  /*1a00*/  LEA.HI.X R25, R18, UR17, R10, 0x1, P1 ;  /* 0x0000001112197c11 */ /* 0x000fe400088f0c0a */
[----:B------:R-:W-:Y:S02]  /*1a10*/  LEA R8, P1, R4, R24, 0x7 ;  /* 0x0000001804087211 */ /* 0x000fe400078238ff */
[----:B------:R-:W-:Y:S01]  /*1a20*/  LEA.HI.X R23, R6, R193, R7, 0x7, P3 ;  /* 0x000000c106177211 */ /* 0x000fe200018f3c07 */
[----:B------:R-:W-:Y:S01]  /*1a30*/  IMAD.MOV.U32 R6, RZ, RZ, 0x4 ;  /* 0x00000004ff067424 */ /* 0x000fe200078e00ff */
[----:B------:R-:W-:-:S02]  /*1a40*/  LEA.HI.X R9, R4, R25, R5, 0x7, P1 ;  /* 0x0000001904097211 */ /* 0x000fc400008f3c05 */
[----:B------:R-:W-:Y:S01]  /*1a50*/  LEA.HI R4, R16, R188, RZ, 0x5 ;  /* 0x000000bc10047211 */ /* 0x000fe200078f28ff */
[----:B------:R-:W-:Y:S01]  /*1a60*/  IMAD.WIDE R6, R160, R6, UR60 ;  /* 0x0000003ca0067e25 */ /* 0x000fe2000f8e0206 */
[----:B------:R-:W-:Y:S01]  /*1a70*/  USHF.L.U32 UR17, UR26, 0x7, URZ ;  /* 0x000000071a117899 */ /* 0x000fe2000800063f */
[----:B------:R-:W-:Y:S03]  /*1a80*/  LDGSTS.E.BYPASS.LTC128B.128 [R20+0x5000], desc[UR58][R22.64] ;  /* 0x0500000016147fae */ /* 0x000fe6000b901d7a */
[----:B------:R-:W-:Y:S01]  /*1a90*/  USHF.R.S32.HI UR22, URZ, 0x1f, UR17 ;  /* 0x0000001f3f167899 */ /* 0x000fe20008011411 */
[----:B------:R-:W-:Y:S04]  /*1aa0*/  LDGSTS.E.BYPASS.LTC128B.128 [R187], desc[UR58][R194.64] ;  /* 0x00000000c2bb7fae */ /* 0x000fe8000b901d7a */
[----:B------:R-:W-:Y:S04]  /*1ab0*/  LDGSTS.E.BYPASS.LTC128B.128 [R187+0x1000], desc[UR58][R12.64] ;  /* 0x010000000cbb7fae */ /* 0x000fe8000b901d7a */
[----:B------:R-:W-:Y:S04]  /*1ac0*/  LDGSTS.E.BYPASS.LTC128B.128 [R20+0x6000], desc[UR58][R24.64] ;  /* 0x0600000018147fae */ /* 0x000fe8000b901d7a */
[----:B------:R-:W-:Y:S04]  /*1ad0*/  LDGSTS.E.BYPASS.LTC128B.128 [R20+0x7000], desc[UR58][R8.64] ;  /* 0x0700000008147fae */ /* 0x000fe8000b901d7a */
[----:B------:R-:W0:Y:S01]  /*1ae0*/  LDGDEPBAR ;  /* 0x00000000000079af */ /* 0x000e220000000000 */
[----:B------:R-:W-:Y:S01]  /*1af0*/  LOP3.LUT R4, R4, 0xffffffe0, RZ, 0xc0, !PT ;  /* 0xffffffe004047812 */ /* 0x000fe200078ec0ff */
[----:B------:R-:W-:Y:S01]  /*1b00*/  USHF.R.S32.HI UR16, URZ, 0x1f, UR30 ;  /* 0x0000001f3f107899 */ /* 0x000fe2000801141e */
[----:B------:R-:W-:Y:S01]  /*1b10*/  IMAD.U32 R5, RZ, RZ, UR35 ;  /* 0x00000023ff057e24 */ /* 0x000fe2000f8e00ff */
[----:B------:R-:W5:Y:S01]  /*1b20*/  LDG.E R186, desc[UR58][R6.64] ;  /* 0x0000003a06ba7981 */ /* 0x000f62000c1e1900 */
[----:B------:R-:W-:-:S03]  /*1b30*/  IADD3 R188, -R4, R188, RZ ;  /* 0x000000bc04bc7210 */ /* 0x000fc60007ffe1ff */
[----:B------:R-:W5:Y:S04]  /*1b40*/  LDG.E R185, desc[UR58][R6.64+0x20] ;  /* 0x0000203a06b97981 */ /* 0x000f68000c1e1900 */
[----:B------:R-:W5:Y:S04]  /*1b50*/  LDG.E R184, desc[UR58][R6.64+0x100] ;  /* 0x0001003a06b87981 */ /* 0x000f68000c1e1900 */
[----:B------:R1:W5:Y:S01]  /*1b60*/  LDG.E R183, desc[UR58][R6.64+0x120] ;  /* 0x0001203a06b77981 */ /* 0x000362000c1e1900 */
[----:B------:R-:W-:Y:S01]  /*1b70*/  UIMAD UR16, UR16, UR4, URZ ;  /* 0x00000004101072a4 */ /* 0x000fe2000f8e023f */
[----:B------:R-:W-:Y:S01]  /*1b80*/  IMAD.U32 R4, RZ, RZ, UR33 ;  /* 0x00000021ff047e24 */ /* 0x000fe2000f8e00ff */
[----:B------:R-:W-:Y:S01]  /*1b90*/  UIADD3 UR32, UP0, UR24, UR32, URZ ;  /* 0x0000002018207290 */ /* 0x000fe2000ff1e03f */
[----:B------:R-:W-:Y:S01]  /*1ba0*/  CS2R R94, SRZ ;  /* 0x00000000005e7805 */ /* 0x000fe2000001ff00 */
[----:B------:R-:W-:Y:S01]  /*1bb0*/  UIMAD UR16, UR34, UR30, UR16 ;  /* 0x0000001e221072a4 */ /* 0x000fe2000f8e0210 */
[----:B------:R-:W-:Y:S01]  /*1bc0*/  CS2R R92, SRZ ;  /* 0x00000000005c7805 */ /* 0x000fe2000001ff00 */
[----:B------:R-:W-:Y:S01]  /*1bd0*/  UIADD3.X UR31, UR25, UR31, URZ, UP0, !UPT ;  /* 0x0000001f191f7290 */ /* 0x000fe200087fe43f */
[----:B------:R-:W-:-:S04]  /*1be0*/  DEPBAR.LE SB0, 0x1 ;  /* 0x000080400000791a */ /* 0x000fc80000000000 */
[----:B------:R-:W-:Y:S01]  /*1bf0*/  UIADD3 UR16, UR39, UR16, URZ ;  /* 0x0000001027107290 */ /* 0x000fe2000fffe03f */
[----:B------:R-:W-:Y:S01]  /*1c00*/  BAR.SYNC.DEFER_BLOCKING 0x0 ;  /* 0x0000000000007b1d */ /* 0x000fe20000010000 */
[----:B------:R-:W-:Y:S01]  /*1c10*/  UIADD3 UR36, UR36, UR20, URZ ;  /* 0x0000001424247290 */ /* 0x000fe2000fffe03f */
[----:B------:R-:W-:Y:S01]  /*1c20*/  CS2R R98, SRZ ;  /* 0x0000000000627805 */ /* 0x000fe2000001ff00 */
[----:B------:R-:W-:Y:S01]  /*1c30*/  UIMAD UR16, UR16, UR32, URZ ;  /* 0x00000020101072a4 */ /* 0x000fe2000f8e023f */
[----:B------:R-:W-:Y:S02]  /*1c40*/  CS2R R96, SRZ ;  /* 0x0000000000607805 */ /* 0x000fe4000001ff00 */
[----:B------:R-:W-:Y:S02]  /*1c50*/  CS2R R90, SRZ ;  /* 0x00000000005a7805 */ /* 0x000fe4000001ff00 */
[----:B------:R-:W-:Y:S01]  /*1c60*/  CS2R R88, SRZ ;  /* 0x0000000000587805 */ /* 0x000fe2000001ff00 */
[----:B------:R-:W-:Y:S01]  /*1c70*/  UIMAD UR31, UR31, UR38, UR16 ;  /* 0x000000261f1f72a4 */ /* 0x000fe2000f8e0210 */
[----:B------:R-:W-:-:S02]  /*1c80*/  CS2R R86, SRZ ;  /* 0x0000000000567805 */ /* 0x000fc4000001ff00 */
[----:B------:R-:W-:Y:S02]  /*1c90*/  CS2R R84, SRZ ;  /* 0x0000000000547805 */ /* 0x000fe4000001ff00 */
[----:B------:R-:W-:Y:S02]  /*1ca0*/  CS2R R78, SRZ ;  /* 0x00000000004e7805 */ /* 0x000fe4000001ff00 */
[----:B------:R-:W-:Y:S01]  /*1cb0*/  CS2R R76, SRZ ;  /* 0x00000000004c7805 */ /* 0x000fe2000001ff00 */
[----:B-1----:R-:W-:Y:S01]  /*1cc0*/  IMAD R6, R163, UR26, R188 ;  /* 0x0000001aa3067c24 */ /* 0x002fe2000f8e02bc */
[----:B------:R-:W-:Y:S02]  /*1cd0*/  CS2R R82, SRZ ;  /* 0x0000000000527805 */ /* 0x000fe4000001ff00 */
[----:B------:R-:W-:Y:S02]  /*1ce0*/  CS2R R80, SRZ ;  /* 0x0000000000507805 */ /* 0x000fe4000001ff00 */
[----:B------:R-:W-:-:S02]  /*1cf0*/  CS2R R74, SRZ ;  /* 0x00000000004a7805 */ /* 0x000fc4000001ff00 */
[----:B------:R-:W-:Y:S02]  /*1d00*/  CS2R R72, SRZ ;  /* 0x0000000000487805 */ /* 0x000fe4000001ff00 */
[----:B------:R-:W-:Y:S01]  /*1d10*/  IADD3 R5, P2, P1, R6, UR17, R5 ;  /* 0x0000001106057c10 */ /* 0x000fe2000f95e005 */
[----:B------:R-:W-:Y:S01]  /*1d20*/  ULDC.64 UR16, c[0x0][0x400] ;  /* 0x0001000000107ab9 */ /* 0x000fe20000000a00 */
[----:B------:R-:W-:Y:S02]  /*1d30*/  SHF.R.S32.HI R6, RZ, 0x1f, R6 ;  /* 0x0000001fff067819 */ /* 0x000fe40000011406 */
[----:B------:R-:W-:Y:S02]  /*1d40*/  CS2R R70, SRZ ;  /* 0x0000000000467805 */ /* 0x000fe4000001ff00 */
[----:B------:R-:W-:Y:S02]  /*1d50*/  CS2R R68, SRZ ;  /* 0x0000000000447805 */ /* 0x000fe4000001ff00 */
[----:B------:R-:W-:Y:S01]  /*1d60*/  IADD3.X R4, R6, UR22, R4, P2, P1 ;  /* 0x0000001606047c10 */ /* 0x000fe200097e2404 */
[----:B------:R-:W-:Y:S01]  /*1d70*/  ULDC.64 UR22, c[0x0][0x478] ;  /* 0x00011e0000167ab9 */ /* 0x000fe20000000a00 */
[----:B------:R-:W-:Y:S01]  /*1d80*/  IADD3 R6, P1, R5, R15, RZ ;  /* 0x0000000f05067210 */ /* 0x000fe20007f3e0ff */
[----:B------:R-:W-:Y:S01]  /*1d90*/  IMAD.U32 R5, RZ, RZ, UR39 ;  /* 0x00000027ff057e24 */ /* 0x000fe2000f8e00ff */
[----:B------:R1:W2:Y:S01]  /*1da0*/  LDSM.16.M88.4 R116, [R150+0x8000] ;  /* 0x008000009674783b */ /* 0x0002a20000000200 */
[----:B------:R-:W-:-:S02]  /*1db0*/  UIMAD.WIDE UR24, UR36, 0x4, UR22 ;  /* 0x00000004241878a5 */ /* 0x000fc4000f8e0216 */
[----:B------:R-:W-:Y:S01]  /*1dc0*/  IMAD.X R7, R4, 0x1, R14, P1 ;  /* 0x0000000104077824 */ /* 0x000fe200008e060e */
[----:B------:R-:W-:Y:S01]  /*1dd0*/  MOV R4, UR38 ;  /* 0x0000002600047c02 */ /* 0x000fe20008000f00 */
[----:B------:R1:W3:Y:S04]  /*1de0*/  LDSM.16.M88.4 R120, [R150+0x8400] ;  /* 0x008400009678783b */ /* 0x0002e80000000200 */
[----:B------:R-:W-:Y:S01]  /*1df0*/  IMAD.WIDE.U32 R6, R4, UR32, R6 ;  /* 0x0000002004067c25 */ /* 0x000fe2000f8e0006 */
[----:B------:R1:W4:Y:S03]  /*1e00*/  LDSM.16.M88.4 R124, [R150+0x8800] ;  /* 0x00880000967c783b */ /* 0x0003260000000200 */
[----:B------:R-:W-:Y:S01]  /*1e10*/  VIADD R4, R7, UR31 ;  /* 0x0000001f07047c36 */ /* 0x000fe20008000000 */
[C---:B------:R-:W-:Y:S01]  /*1e20*/  LEA R190, P1, R6.reuse, UR16, 0x2 ;  /* 0x0000001006be7c11 */ /* 0x040fe2000f8210ff */
[----:B------:R-:W-:Y:S01]  /*1e30*/  UIADD3 UR16, -UR55, UR15, UR27 ;  /* 0x0000000f37107290 */ /* 0x000fe2000fffe11b */
[----:B------:R1:W1:Y:S02]  /*1e40*/  LDSM.16.M88.4 R128, [R150+0x8c00] ;  /* 0x008c00009680783b */ /* 0x0002640000000200 */
[----:B------:R-:W-:Y:S01]  /*1e50*/  LEA.HI.X R191, R6, UR17, R4, 0x2, P1 ;  /* 0x0000001106bf7c11 */ /* 0x000fe200088f1404 */
[----:B------:R-:W-:Y:S01]  /*1e60*/  ULDC UR17, c[0x0][0x398] ;  /* 0x0000e60000117ab9 */ /* 0x000fe20000000800 */
[----:B------:R1:W1:Y:S01]  /*1e70*/  LDSM.16.M88.4 R132, [R149+0x8000] ;  /* 0x008000009584783b */ /* 0x0002620000000200 */
[----:B------:R-:W-:-:S03]  /*1e80*/  UIADD3 UR17, UR16, -UR17, URZ ;  /* 0x8000001110117290 */ /* 0x000fc6000fffe03f */
[----:B------:R1:W1:Y:S01]  /*1e90*/  LDSM.16.M88.4 R136, [R149+0x8400] ;  /* 0x008400009588783b */ /* 0x0002620000000200 */
[----:B------:R-:W-:-:S03]  /*1ea0*/  USHF.R.S32.HI UR16, URZ, 0x1f, UR17 ;  /* 0x0000001f3f107899 */ /* 0x000fc60008011411 */
[----:B------:R1:W1:Y:S01]  /*1eb0*/  LDSM.16.M88.4 R140, [R149+0x8800] ;  /* 0x00880000958c783b */ /* 0x0002620000000200 */
[----:B------:R-:W-:-:S03]  /*1ec0*/  ULEA.HI UR16, UR16, UR17, URZ, 0x7 ;  /* 0x0000001110107291 */ /* 0x000fc6000f8f383f */
[----:B------:R1:W1:Y:S01]  /*1ed0*/  LDSM.16.M88.4 R144, [R149+0x8c00] ;  /* 0x008c00009590783b */ /* 0x0002620000000200 */
[----:B------:R-:W-:-:S04]  /*1ee0*/  USHF.R.S32.HI UR20, URZ, 0x7, UR16 ;  /* 0x000000073f147899 */ /* 0x000fc80008011410 */
[----:B------:R-:W-:-:S04]  /*1ef0*/  UISETP.LT.AND UP0, UPT, URZ, UR20, UPT ;  /* 0x000000143f00728c */ /* 0x000fc8000bf01270 */
[----:B------:R-:W-:-:S04]  /*1f00*/  USEL UR20, URZ, UR20, !UP0 ;  /* 0x000000143f147287 */ /* 0x000fc8000c000000 */
[----:B------:R-:W-:-:S06]  /*1f10*/  UISETP.GT.AND UP0, UPT, UR28, UR20, UPT ;  /* 0x000000141c00728c */ /* 0x000fcc000bf04270 */
[----:B------:R-:W-:-:S13]  /*1f20*/  PLOP3.LUT P1, PT, PT, PT, UP0, 0x80, 0x0 ;  /* 0x000000000000781c */ /* 0x000fda0003f2f008 */
[----:B--234-:R-:W-:Y:S05]  /*1f30*/  @!P1 BRA `(.L_x_234) ;  /* 0x0000005c00749947 */ /* 0x01cfea0003800000 */
[----:B------:R-:W2:Y:S01]  /*1f40*/  LDC.64 R6, c[0x0][0x3b8] ;  /* 0x0000ee00ff067b82 */ /* 0x000ea20000000a00 */
[----:B------:R-:W-:Y:S02]  /*1f50*/  UIMAD UR4, UR8, UR4, UR9 ;  /* 0x00000004080472a4 */ /* 0x000fe4000f8e0209 */
[----:B------:R-:W-:-:S05]  /*1f60*/  UIADD3 UR17, UR27, UR15, URZ ;  /* 0x0000000f1b117290 */ /* 0x000fca000fffe03f */
[----:B------:R-:W3:Y:S01]  /*1f70*/  LDC R181, c[0x0][0x2dc] ;  /* 0x0000b700ffb57b82 */ /* 0x000ee20000000800 */
[----:B--2---:R-:W2:Y:S04]  /*1f80*/  LDG.E.64 R4, desc[UR58][R6.64] ;  /* 0x0000003a06047981 */ /* 0x004ea8000c1e1b00 */
[----:B------:R-:W4:Y:S01]  /*1f90*/  LDG.E.64 R6, desc[UR58][R6.64+0x8] ;  /* 0x0000083a06067981 */ /* 0x000f22000c1e1b00 */
[----:B------:R-:W-:Y:S01]  /*1fa0*/  USHF.L.U32 UR15, UR4, 0x5, URZ ;  /* 0x00000005040f7899 */ /* 0x000fe2000800063f */
[----:B------:R-:W-:Y:S01]  /*1fb0*/  SHF.R.S32.HI R182, RZ, 0x1f, R188 ;  /* 0x0000001fffb67819 */ /* 0x000fe200000114bc */
[----:B------:R-:W-:Y:S01]  /*1fc0*/  VIADD R152, R158, 0x1000 ;  /* 0x000010009e987836 */ /* 0x000fe20000000000 */
[----:B------:R-:W-:Y:S01]  /*1fd0*/  USHF.L.U32 UR40, UR26, 0x3, URZ ;  /* 0x000000031a287899 */ /* 0x000fe2000800063f */
[----:B------:R-:W-:Y:S01]  /*1fe0*/  VIADD R151, R159, 0x1000 ;  /* 0x000010009f977836 */ /* 0x000fe20000000000 */
[----:B------:R-:W-:Y:S01]  /*1ff0*/  USHF.R.S32.HI UR4, URZ, 0x1f, UR15 ;  /* 0x0000001f3f047899 */ /* 0x000fe2000801140f */
[----:B------:R-:W-:Y:S01]  /*2000*/  IMAD.MOV.U32 R180, RZ, RZ, 0x8 ;  /* 0x00000008ffb47424 */ /* 0x000fe200078e00ff */
[----:B------:R-:W-:Y:S01]  /*2010*/  SEL R152, R152, R158, !P0 ;  /* 0x0000009e98987207 */ /* 0x000fe20004000000 */
[----:B------:R-:W-:Y:S01]  /*2020*/  IMAD.MOV.U32 R179, RZ, RZ, 0x40 ;  /* 0x00000040ffb37424 */ /* 0x000fe200078e00ff */
[----:B------:R-:W-:Y:S01]  /*2030*/  SEL R151, R151, R159, !P0 ;  /* 0x0000009f97977207 */ /* 0x000fe20004000000 */
[----:B------:R-:W-:Y:S01]  /*2040*/  IMAD.MOV.U32 R178, RZ, RZ, 0x48 ;  /* 0x00000048ffb27424 */ /* 0x000fe200078e00ff */
[----:B------:R-:W-:Y:S01]  /*2050*/  USHF.L.U32 UR39, UR26, 0x4, URZ ;  /* 0x000000041a277899 */ /* 0x000fe2000800063f */
[----:B------:R-:W-:Y:S01]  /*2060*/  IMAD.MOV.U32 R177, RZ, RZ, 0x4 ;  /* 0x00000004ffb17424 */ /* 0x000fe200078e00ff */
[----:B------:R-:W-:Y:S01]  /*2070*/  UIMAD UR38, UR26, 0x18, URZ ;  /* 0x000000181a2678a4 */ /* 0x000fe2000f8e023f */
[----:B------:R-:W-:Y:S01]  /*2080*/  IMAD.MOV.U32 R95, RZ, RZ, RZ ;  /* 0x000000ffff5f7224 */ /* 0x000fe200078e00ff */
[----:B------:R-:W-:-:S02]  /*2090*/  USHF.L.U32 UR37, UR26, 0x5, URZ ;  /* 0x000000051a257899 */ /* 0x000fc4000800063f */
[----:B------:R-:W-:Y:S02]  /*20a0*/  UIMAD UR36, UR26, 0x28, URZ ;  /* 0x000000281a2478a4 */ /* 0x000fe4000f8e023f */
[----:B------:R-:W-:Y:S02]  /*20b0*/  UIMAD UR35, UR26, 0x30, URZ ;  /* 0x000000301a2378a4 */ /* 0x000fe4000f8e023f */
[----:B------:R-:W-:Y:S02]  /*20c0*/  UIMAD UR34, UR26, 0x38, URZ ;  /* 0x000000381a2278a4 */ /* 0x000fe4000f8e023f */
[----:B------:R-:W-:Y:S02]  /*20d0*/  USHF.L.U32 UR33, UR26, 0x6, URZ ;  /* 0x000000061a217899 */ /* 0x000fe4000800063f */
[----:B------:R-:W-:Y:S02]  /*20e0*/  UIMAD UR32, UR26, 0x48, URZ ;  /* 0x000000481a2078a4 */ /* 0x000fe4000f8e023f */
[----:B------:R-:W-:-:S02]  /*20f0*/  UIMAD UR31, UR26, 0x50, URZ ;  /* 0x000000501a1f78a4 */ /* 0x000fc4000f8e023f */
[----:B------:R-:W-:Y:S02]  /*2100*/  UIMAD UR30, UR26, 0x58, URZ ;  /* 0x000000581a1e78a4 */ /* 0x000fe4000f8e023f */
[----:B------:R-:W-:Y:S02]  /*2110*/  UIMAD UR29, UR26, 0x60, URZ ;  /* 0x000000601a1d78a4 */ /* 0x000fe4000f8e023f */
[----:B------:R-:W-:Y:S02]  /*2120*/  UIMAD UR28, UR26, 0x68, URZ ;  /* 0x000000681a1c78a4 */ /* 0x000fe4000f8e023f */
[----:B------:R-:W-:Y:S02]  /*2130*/  UIMAD UR27, UR26, 0x70, URZ ;  /* 0x000000701a1b78a4 */ /* 0x000fe4000f8e023f */
[----:B------:R-:W-:Y:S02]  /*2140*/  UIMAD UR26, UR26, 0x78, URZ ;  /* 0x000000781a1a78a4 */ /* 0x000fe4000f8e023f */
[----:B------:R-:W-:Y:S01]  /*2150*/  UIADD3 UR17, -UR55, 0x80, UR17 ;  /* 0x0000008037117890 */ /* 0x000fe2000fffe111 */
[----:B--2---:R-:W-:-:S13]  /*2160*/  R2UR UR53, R5 ;  /* 0x00000000053572ca */ /* 0x004fda00000e0000 */
[----:B------:R-:W-:Y:S02]  /*2170*/  UIADD3 UR51, UR53, -0x4498517b, URZ ;  /* 0xbb67ae8535337890 */ /* 0x000fe4000fffe03f */
[----:B------:R-:W-:Y:S02]  /*2180*/  UIADD3 UR49, UR53, 0x76cf5d0a, URZ ;  /* 0x76cf5d0a35317890 */ /* 0x000fe4000fffe03f */
[----:B------:R-:W-:Y:S02]  /*2190*/  UIADD3 UR47, UR53, 0x32370b8f, URZ ;  /* 0x32370b8f352f7890 */ /* 0x000fe4000fffe03f */
[----:B------:R-:W-:Y:S02]  /*21a0*/  UIADD3 UR45, UR53, -0x126145ec, URZ ;  /* 0xed9eba14352d7890 */ /* 0x000fe4000fffe03f */
[----:B------:R-:W-:Y:S02]  /*21b0*/  UIADD3 UR43, UR53, -0x56f99767, URZ ;  /* 0xa9066899352b7890 */ /* 0x000fe4000fffe03f */
[----:B------:R-:W-:Y:S01]  /*21c0*/  UIADD3 UR41, UR53, 0x646e171e, URZ ;  /* 0x646e171e35297890 */ /* 0x000fe2000fffe03f */
[----:B----4-:R-:W-:-:S02]  /*21d0*/  IADD3 R188, P2, P1, R6, UR15, R188 ;  /* 0x0000000f06bc7c10 */ /* 0x010fc4000f95e0bc */
[----:B------:R-:W-:Y:S02]  /*21e0*/  R2UR UR15, R4 ;  /* 0x00000000040f72ca */ /* 0x000fe400000e0000 */
[----:B------:R-:W-:Y:S01]  /*21f0*/  IADD3.X R182, R7, UR4, R182, P2, P1 ;  /* 0x0000000407b67c10 */ /* 0x000fe200097e24b6 */
[----:B------:R-:W-:-:S10]  /*2200*/  ULDC UR4, c[0x0][0x270] ;  /* 0x00009c0000047ab9 */ /* 0x000fd40000000800 */
[----:B------:R-:W-:Y:S02]  /*2210*/  UIADD3 UR52, UR15, -0x61c88647, URZ ;  /* 0x9e3779b90f347890 */ /* 0x000fe4000fffe03f */
[----:B------:R-:W-:Y:S02]  /*2220*/  UIADD3 UR50, UR15, 0x3c6ef372, URZ ;  /* 0x3c6ef3720f327890 */ /* 0x000fe4000fffe03f */
[----:B------:R-:W-:Y:S02]  /*2230*/  UIADD3 UR48, UR15, -0x255992d5, URZ ;  /* 0xdaa66d2b0f307890 */ /* 0x000fe4000fffe03f */
[----:B------:R-:W-:Y:S02]  /*2240*/  UIADD3 UR46, UR15, 0x78dde6e4, URZ ;  /* 0x78dde6e40f2e7890 */ /* 0x000fe4000fffe03f */
[----:B------:R-:W-:Y:S02]  /*2250*/  UIADD3 UR44, UR15, 0x1715609d, URZ ;  /* 0x1715609d0f2c7890 */ /* 0x000fe4000fffe03f */
[----:B------:R-:W-:Y:S01]  /*2260*/  UIADD3 UR42, UR15, -0x4ab325aa, URZ ;  /* 0xb54cda560f2a7890 */ /* 0x000fe2000fffe03f */
[----:B------:R-:W-:Y:S01]  /*2270*/  LEA R152, R152, UR5, 0x1 ;  /* 0x0000000598987c11 */ /* 0x000fe2000f8e08ff */
[----:B------:R-:W-:Y:S01]  /*2280*/  IMAD.WIDE.U32 R188, R188, -0x2daee0ad, RZ ;  /* 0xd2511f53bcbc7825 */ /* 0x000fe200078e00ff */
[----:B------:R-:W-:Y:S01]  /*2290*/  LEA R151, R151, UR5, 0x1 ;  /* 0x0000000597977c11 */ /* 0x000fe2000f8e08ff */
[----:B------:R-:W-:Y:S01]  /*22a0*/  ULDC.U8 UR23, c[0x0][0x388] ;  /* 0x0000e20000177ab9 */ /* 0x000fe20000000000 */
[----:B------:R-:W-:Y:S01]  /*22b0*/  LOP3.LUT R182, R182, UR15, RZ, 0x3c, !PT ;  /* 0x0000000fb6b67c12 */ /* 0x000fe2000f8e3cff */
[----:B---3--:R-:W-:-:S06]  /*22c0*/  ULDC UR22, c[0x0][0x2ec] ;  /* 0x0000bb0000167ab9 */ /* 0x008fcc0000000800 */
.L_x_237:
[----:B------:R-:W-:Y:S01]  /*22d0*/  LOP3.LUT R200, R188, UR51, RZ, 0x3c, !PT ;  /* 0x00000033bcc87c12 */ /* 0x000fe2000f8e3cff */
[----:B------:R-:W0:Y:S01]  /*22e0*/  LDGDEPBAR ;  /* 0x00000000000079af */ /* 0x000e220000000000 */
[C---:B-----5:R-:W-:Y:S01]  /*22f0*/  FSETP.NEU.FTZ.AND P3, PT, R186.reuse, -INF , PT ;  /* 0xff800000ba00780b */ /* 0x060fe20003f7d000 */
[----:B------:R-:W-:Y:S01]  /*2300*/  USHF.L.U32 UR16, UR54, 0x7, URZ ;  /* 0x0000000736107899 */ /* 0x000fe2000800063f */
[----:B------:R-:W-:Y:S01]  /*2310*/  FSETP.NEU.FTZ.AND P0, PT, R185, -INF , PT ;  /* 0xff800000b900780b */ /* 0x000fe20003f1d000 */
[----:B------:R-:W-:Y:S02]  /*2320*/  IMAD.IADD R112, R157, 0x1, R151 ;  /* 0x000000019d707824 */ /* 0x000fe400078e0297 */
[----:B------:R-:W-:Y:S01]  /*2330*/  FMUL.FTZ R242, R186, 1.4426950216293334961 ;  /* 0x3fb8aa3bbaf27820 */ /* 0x000fe20000410000 */
[----:B------:R-:W-:Y:S01]  /*2340*/  UISETP.GE.AND UP0, UPT, UR16, UR17, UPT ;  /* 0x000000111000728c */ /* 0x000fe2000bf06270 */
[----:B------:R-:W-:Y:S02]  /*2350*/  IMAD.U32 R196, RZ, RZ, UR10 ;  /* 0x0000000affc47e24 */ /* 0x000fe4000f8e00ff */
[----:B------:R-:W-:Y:S01]  /*2360*/  FMUL.FTZ R244, R185, 1.4426950216293334961 ;  /* 0x3fb8aa3bb9f47820 */ /* 0x000fe20000410000 */
[----:B------:R-:W-:Y:S01]  /*2370*/  FMUL.FTZ R249, R184, 1.4426950216293334961 ;  /* 0x3fb8aa3bb8f97820 */ /* 0x000fe20000410000 */
[----:B------:R-:W-:Y:S01]  /*2380*/  FSEL R242, R242, RZ, P3 ;  /* 0x000000fff2f27208 */ /* 0x000fe20001800000 */
[----:B------:R-:W-:Y:S01]  /*2390*/  FMUL.FTZ R250, R183, 1.4426950216293334961 ;  /* 0x3fb8aa3bb7fa7820 */ /* 0x000fe20000410000 */
[----:B------:R-:W-:Y:S01]  /*23a0*/  PLOP3.LUT P2, PT, PT, PT, UP0, 0x80, 0x0 ;  /* 0x000000000000781c */ /* 0x000fe20003f4f008 */
[----:B------:R-:W-:Y:S01]  /*23b0*/  IMAD.U32 R211, RZ, RZ, UR16 ;  /* 0x00000010ffd37e24 */ /* 0x000fe2000f8e00ff */
[----:B------:R-:W-:Y:S01]  /*23c0*/  FSETP.NEU.FTZ.AND P3, PT, R184, -INF , PT ;  /* 0xff800000b800780b */ /* 0x000fe20003f7d000 */
[----:B------:R-:W-:Y:S01]  /*23d0*/  IMAD.U32 R206, RZ, RZ, UR54 ;  /* 0x00000036ffce7e24 */ /* 0x000fe2000f8e00ff */
[----:B------:R-:W-:Y:S01]  /*23e0*/  FSEL R244, R244, RZ, P0 ;  /* 0x000000fff4f47208 */ /* 0x000fe20000000000 */
[----:B------:R-:W-:Y:S01]  /*23f0*/  @!UP0 ULDC UR15, c[0x0][0x2c4] ;  /* 0x0000b100000f8ab9 */ /* 0x000fe20000000800 */
[----:B------:R-:W-:Y:S01]  /*2400*/  FSEL R249, R249, RZ, P3 ;  /* 0x000000fff9f97208 */ /* 0x000fe20001800000 */
[----:B------:R-:W-:Y:S01]  /*2410*/  IMAD.U32 R198, RZ, RZ, UR10 ;  /* 0x0000000affc67e24 */ /* 0x000fe2000f8e00ff */
[----:B------:R-:W-:Y:S01]  /*2420*/  FSETP.NEU.FTZ.AND P0, PT, R183, -INF , PT ;  /* 0xff800000b700780b */ /* 0x000fe20003f1d000 */
[----:B------:R-:W-:Y:S01]  /*2430*/  IMAD R206, R206, 0x8, R162 ;  /* 0x00000008cece7824 */ /* 0x000fe200078e02a2 */
[----:B------:R-:W-:Y:S01]  /*2440*/  UISETP.GT.AND UP3, UPT, UR54, UR20, UPT ;  /* 0x000000143600728c */ /* 0x000fe2000bf64270 */
[----:B------:R-:W-:Y:S01]  /*2450*/  IMAD R198, R198, 0x2, R161 ;  /* 0x00000002c6c67824 */ /* 0x000fe200078e02a1 */
[----:B------:R-:W-:Y:S01]  /*2460*/  FSEL R250, R250, RZ, P0 ;  /* 0x000000fffafa7208 */ /* 0x000fe20000000000 */
[----:B------:R-:W-:Y:S04]  /*2470*/  DEPBAR.LE SB0, 0x0 ;  /* 0x000080000000791a */ /* 0x000fe80000000000 */
[----:B------:R-:W-:Y:S01]  /*2480*/  BAR.SYNC.DEFER_BLOCKING 0x0 ;  /* 0x0000000000007b1d */ /* 0x000fe20000010000 */
[----:B------:R-:W-:Y:S02]  /*2490*/  VIADD R212, R206, 0x4 ;  /* 0x00000004ced47836 */ /* 0x000fe40000000000 */
[----:B------:R-:W-:Y:S02]  /*24a0*/  IMAD.SHL.U32 R198, R198, 0x2, RZ ;  /* 0x00000002c6c67824 */ /* 0x000fe400078e00ff */
[----:B------:R-:W-:Y:S04]  /*24b0*/  IMAD.WIDE.U32 R206, R206, -0x326172a9, RZ ;  /* 0xcd9e8d57cece7825 */ /* 0x000fe800078e00ff */
[----:B------:R-:W-:Y:S01]  /*24c0*/  IMAD.WIDE.U32 R212, R212, -0x326172a9, RZ ;  /* 0xcd9e8d57d4d47825 */ /* 0x000fe200078e00ff */
[-C--:B------:R-:W-:Y:S03]  /*24d0*/  LOP3.LUT R218, R207, R182.reuse, RZ, 0x3c, !PT ;  /* 0x000000b6cfda7212 */ /* 0x080fe600078e3cff */
[----:B------:R-:W-:Y:S01]  /*24e0*/  VIADD R202, R198, 0x1 ;  /* 0x00000001c6ca7836 */ /* 0x000fe20000000000 */
[----:B------:R-:W-:Y:S01]  /*24f0*/  LOP3.LUT R198, R189, UR53, R198, 0x96, !PT ;  /* 0x00000035bdc67c12 */ /* 0x000fe2000f8e96c6 */
[----:B------:R-:W-:Y:S01]  /*2500*/  IMAD.WIDE.U32 R218, R218, -0x2daee0ad, RZ ;  /* 0xd2511f53dada7825 */ /* 0x000fe200078e00ff */
[----:B------:R-:W-:Y:S02]  /*2510*/  LOP3.LUT R216, R213, R182, RZ, 0x3c, !PT ;  /* 0x000000b6d5d87212 */ /* 0x000fe400078e3cff */
[----:B------:R-:W-:Y:S01]  /*2520*/  LOP3.LUT R202, R189, UR53, R202, 0x96, !PT ;  /* 0x00000035bdca7c12 */ /* 0x000fe2000f8e96ca */
[----:B------:R-:W-:Y:S01]  /*2530*/  IMAD.WIDE.U32 R198, R198, -0x326172a9, RZ ;  /* 0xcd9e8d57c6c67825 */ /* 0x000fe200078e00ff */
[----:B------:R-:W-:Y:S03]  /*2540*/  LOP3.LUT R204, R200, R219, RZ, 0x3c, !PT ;  /* 0x000000dbc8cc7212 */ /* 0x000fe600078e3cff */
[----:B------:R-:W-:Y:S01]  /*2550*/  IMAD.WIDE.U32 R216, R216, -0x2daee0ad, RZ ;  /* 0xd2511f53d8d87825 */ /* 0x000fe200078e00ff */
[C---:B------:R-:W-:Y:S01]  /*2560*/  LOP3.LUT R208, R199.reuse, UR52, R206, 0x96, !PT ;  /* 0x00000034c7d07c12 */ /* 0x040fe2000f8e96ce */
[----:B------:R-:W-:Y:S01]  /*2570*/  LDSM.16.M88.4 R64, [R151] ;  /* 0x000000009740783b */ /* 0x000fe20000000200 */
[----:B------:R-:W-:Y:S01]  /*2580*/  LOP3.LUT R214, R199, UR52, R212, 0x96, !PT ;  /* 0x00000034c7d67c12 */ /* 0x000fe2000f8e96d4 */
[----:B------:R-:W-:Y:S01]  /*2590*/  IMAD.WIDE.U32 R202, R202, -0x326172a9, RZ ;  /* 0xcd9e8d57caca7825 */ /* 0x000fe200078e00ff */
[----:B------:R-:W-:Y:S03]  /*25a0*/  LOP3.LUT R200, R200, R217, RZ, 0x3c, !PT ;  /* 0x000000d9c8c87212 */ /* 0x000fe600078e3cff */
[----:B------:R-:W-:Y:S01]  /*25b0*/  IMAD.WIDE.U32 R208, R208, -0x2daee0ad, RZ ;  /* 0xd2511f53d0d07825 */ /* 0x000fe200078e00ff */
[C---:B------:R-:W-:Y:S01]  /*25c0*/  LOP3.LUT R206, R203.reuse, UR52, R206, 0x96, !PT ;  /* 0x00000034cbce7c12 */ /* 0x040fe2000f8e96ce */
[----:B------:R-:W2:Y:S01]  /*25d0*/  LDSM.16.M88.4 R16, [R150+0x6000] ;  /* 0x006000009610783b */ /* 0x000ea20000000200 */
[----:B------:R-:W-:Y:S01]  /*25e0*/  LOP3.LUT R212, R203, UR52, R212, 0x96, !PT ;  /* 0x00000034cbd47c12 */ /* 0x000fe2000f8e96d4 */
[----:B------:R-:W-:Y:S04]  /*25f0*/  IMAD.WIDE.U32 R200, R200, -0x326172a9, RZ ;  /* 0xcd9e8d57c8c87825 */ /* 0x000fe800078e00ff */
[----:B------:R-:W-:Y:S01]  /*2600*/  IMAD.WIDE.U32 R204, R204, -0x326172a9, RZ ;  /* 0xcd9e8d57cccc7825 */ /* 0x000fe200078e00ff */
[C---:B------:R-:W-:Y:S01]  /*2610*/  LOP3.LUT R197, R201.reuse, UR50, R198, 0x96, !PT ;  /* 0x00000032c9c57c12 */ /* 0x040fe2000f8e96c6 */
[----:B------:R-:W3:Y:S01]  /*2620*/  LDSM.16.M88.4 R60, [R151+0x1000] ;  /* 0x00100000973c783b */ /* 0x000ee20000000200 */
[----:B------:R-:W-:Y:S01]  /*2630*/  LOP3.LUT R203, R201, UR50, R202, 0x96, !PT ;  /* 0x00000032c9cb7c12 */ /* 0x000fe2000f8e96ca */
[----:B------:R-:W-:Y:S01]  /*2640*/  IMAD.WIDE.U32 R206, R206, -0x2daee0ad, RZ ;  /* 0xd2511f53cece7825 */ /* 0x000fe200078e00ff */
[C---:B------:R-:W-:Y:S02]  /*2650*/  LOP3.LUT R199, R205.reuse, UR50, R198, 0x96, !PT ;  /* 0x00000032cdc77c12 */ /* 0x040fe4000f8e96c6 */
[----:B------:R-:W-:Y:S01]  /*2660*/  LOP3.LUT R198, R205, UR50, R202, 0x96, !PT ;  /* 0x00000032cdc67c12 */ /* 0x000fe2000f8e96ca */
[----:B------:R-:W-:Y:S01]  /*2670*/  IMAD.WIDE.U32 R214, R214, -0x2daee0ad, RZ ;  /* 0xd2511f53d6d67825 */ /* 0x000fe200078e00ff */
[--C-:B------:R-:W-:Y:S01]  /*2680*/  LOP3.LUT R201, R207, UR49, R218.reuse, 0x96, !PT ;  /* 0x00000031cfc97c12 */ /* 0x100fe2000f8e96da */
[----:B------:R-:W4:Y:S01]  /*2690*/  LDSM.16.M88.4 R32, [R150+0x6400] ;  /* 0x006400009620783b */ /* 0x000f220000000200 */
[----:B------:R-:W-:Y:S01]  /*26a0*/  LOP3.LUT R202, R209, UR49, R218, 0x96, !PT ;  /* 0x00000031d1ca7c12 */ /* 0x000fe2000f8e96da */
[----:B------:R-:W-:Y:S01]  /*26b0*/  IMAD.WIDE.U32 R212, R212, -0x2daee0ad, RZ ;  /* 0xd2511f53d4d47825 */ /* 0x000fe200078e00ff */
[--C-:B------:R-:W-:Y:S03]  /*26c0*/  LOP3.LUT R207, R215, UR49, R216.reuse, 0x96, !PT ;  /* 0x00000031d7cf7c12 */ /* 0x100fe6000f8e96d8 */
[----:B------:R-:W-:Y:S01]  /*26d0*/  IMAD.WIDE.U32 R224, R197, -0x2daee0ad, RZ ;  /* 0xd2511f53c5e07825 */ /* 0x000fe200078e00ff */
[----:B------:R-:W-:Y:S01]  /*26e0*/  LOP3.LUT R205, R213, UR49, R216, 0x96, !PT ;  /* 0x00000031d5cd7c12 */ /* 0x000fe2000f8e96d8 */
[----:B------:R-:W1:Y:S02]  /*26f0*/  LDSM.16.M88.4 R48, [R150+0x6800] ;  /* 0x006800009630783b */ /* 0x000e640000000200 */
[----:B------:R-:W-:Y:S01]  /*2700*/  IMAD.WIDE.U32 R222, R199, -0x2daee0ad, RZ ;  /* 0xd2511f53c7de7825 */ /* 0x000fe200078e00ff */
[----:B------:R-:W-:Y:S03]  /*2710*/  LOP3.LUT R214, R225, UR47, R214, 0x96, !PT ;  /* 0x0000002fe1d67c12 */ /* 0x000fe6000f8e96d6 */
[----:B------:R-:W-:Y:S01]  /*2720*/  IMAD.WIDE.U32 R216, R202, -0x326172a9, RZ ;  /* 0xcd9e8d57cad87825 */ /* 0x000fe200078e00ff */
[----:B------:R-:W4:Y:S03]  /*2730*/  @!P2 S2R R56, SR_TID.X ;  /* 0x000000000038a919 */ /* 0x000f260000002100 */
[----:B------:R-:W-:Y:S01]  /*2740*/  IMAD.WIDE.U32 R220, R214, -0x326172a9, RZ ;  /* 0xcd9e8d57d6dc7825 */ /* 0x000fe200078e00ff */
[----:B------:R-:W1:Y:S01]  /*2750*/  LDSM.16.M88.4 R100, [R150+0x6c00] ;  /* 0x006c00009664783b */ /* 0x000e620000000200 */
[-C--:B--2---:R-:W-:Y:S07]  /*2760*/  HMMA.16816.F32.BF16 R4, R64, R16.reuse, RZ ;  /* 0x000000104004723c */ /* 0x084fee00000418ff */
[----:B------:R-:W-:Y:S01]  /*2770*/  LDSM.16.M88.4 R104, [R112] ;  /* 0x000000007068783b */ /* 0x000fe20000000200 */
[C---:B---3--:R-:W-:Y:S07]  /*2780*/  HMMA.16816.F32.BF16 R8, R60.reuse, R16, RZ ;  /* 0x000000103c08723c */ /* 0x048fee00000418ff */
[----:B------:R-:W2:Y:S01]  /*2790*/  LDSM.16.M88.4 R108, [R149+0x6000] ;  /* 0x00600000956c783b */ /* 0x000ea20000000200 */
[-C--:B------:R-:W-:Y:S06]  /*27a0*/  HMMA.16816.F32.BF16 R12, R60, R18.reuse, RZ ;  /* 0x000000123c0c723c */ /* 0x080fec00000418ff */
[C---:B------:R-:W-:Y:S01]  /*27b0*/  HMMA.16816.F32.BF16 R16, R64.reuse, R18, RZ ;  /* 0x000000124010723c */ /* 0x040fe200000418ff */
[----:B------:R-:W3:Y:S01]  /*27c0*/  LDSM.16.M88.4 R112, [R112+0x1000] ;  /* 0x001000007070783b */ /* 0x000ee20000000200 */
[----:B----4-:R-:W-:Y:S04]  /*27d0*/  @!P2 IMAD.SHL.U32 R56, R56, 0x2, RZ ;  /* 0x000000023838a824 */ /* 0x010fe800078e00ff */
[-C--:B------:R-:W-:Y:S01]  /*27e0*/  HMMA.16816.F32.BF16 R20, R64, R32.reuse, RZ ;  /* 0x000000204014723c */ /* 0x080fe200000418ff */
[----:B------:R-:W-:Y:S05]  /*27f0*/  @!P2 LOP3.LUT R56, R56, 0x6, RZ, 0xc0, !PT ;  /* 0x000000063838a812 */ /* 0x000fea00078ec0ff */
[C---:B------:R-:W-:Y:S02]  /*2800*/  HMMA.16816.F32.BF16 R24, R60.reuse, R32, RZ ;  /* 0x000000203c18723c */ /* 0x040fe400000418ff */
[----:B------:R-:W-:Y:S04]  /*2810*/  @!P2 IMAD R56, R161, 0x40, R56 ;  /* 0x00000040a138a824 */ /* 0x000fe800078e0238 */
[-C--:B------:R-:W-:Y:S01]  /*2820*/  HMMA.16816.F32.BF16 R28, R60, R34.reuse, RZ ;  /* 0x000000223c1c723c */ /* 0x080fe200000418ff */
[----:B------:R-:W-:Y:S04]  /*2830*/  IMAD.U32 R32, RZ, RZ, UR15 ;  /* 0x0000000fff207e24 */ /* 0x000fe8000f8e00ff */
[----:B------:R-:W-:Y:S01]  /*2840*/  @!P2 IMAD R196, R196, 0x80, R56 ;  /* 0x00000080c4c4a824 */ /* 0x000fe200078e0238 */
[----:B------:R-:W-:Y:S05]  /*2850*/  @!P2 IADD3 R32, R160, 0x1, -R32 ;  /* 0x00000001a020a810 */ /* 0x000fea0007ffe820 */
[----:B------:R-:W-:Y:S01]  /*2860*/  @!P2 IADD3 R211, R211, UR55, R32 ;  /* 0x00000037d3d3ac10 */ /* 0x000fe2000fffe020 */
[C---:B------:R-:W-:Y:S01]  /*2870*/  @!P2 VIADD R215, R196.reuse, 0x1 ;  /* 0x00000001c4d7a836 */ /* 0x040fe20000000000 */
[C---:B------:R-:W-:Y:S02]  /*2880*/  HMMA.16816.F32.BF16 R32, R64.reuse, R34, RZ ;  /* 0x000000224020723c */ /* 0x040fe400000418ff */
[C---:B------:R-:W-:Y:S02]  /*2890*/  @!P2 VIMNMX R210, R211.reuse, UR55, PT ;  /* 0x00000037d3d2ac48 */ /* 0x040fe4000bfe0100 */
[C---:B------:R-:W-:Y:S02]  /*28a0*/  @!P2 VIADDMNMX R209, R211.reuse, R180, UR55, PT ;  /* 0x00000037d3d1ae46 */ /* 0x040fe4000b8001b4 */
[CC--:B------:R-:W-:Y:S01]  /*28b0*/  @!P2 ISETP.GE.AND P3, PT, R196.reuse, R210.reuse, PT ;  /* 0x000000d2c400a20c */ /* 0x0c0fe20003f66270 */
[-C--:B-1----:R-:W-:Y:S01]  /*28c0*/  HMMA.16816.F32.BF16 R36, R64, R48.reuse, RZ ;  /* 0x000000304024723c */ /* 0x082fe200000418ff */
[----:B------:R-:W-:Y:S02]  /*28d0*/  @!P2 VIADDMNMX R213, R211, R179, UR55, PT ;  /* 0x00000037d3d5ae46 */ /* 0x000fe4000b8001b3 */
[C---:B------:R-:W-:Y:S02]  /*28e0*/  @!P2 ISETP.GE.AND P1, PT, R215.reuse, R209, PT ;  /* 0x000000d1d700a20c */ /* 0x040fe40003f26270 */
[C---:B------:R-:W-:Y:S01]  /*28f0*/  @!P2 ISETP.GE.AND P5, PT, R215.reuse, R213, PT ;  /* 0x000000d5d700a20c */ /* 0x040fe20003fa6270 */
[C---:B------:R-:W-:Y:S02]  /*2900*/  HMMA.16816.F32.BF16 R40, R60.reuse, R48, RZ ;  /* 0x000000303c28723c */ /* 0x040fe400000418ff */
[C---:B------:R-:W-:Y:S02]  /*2910*/  @!P2 ISETP.GE.AND P0, PT, R196.reuse, R209, PT ;  /* 0x000000d1c400a20c */ /* 0x040fe40003f06270 */
[----:B------:R-:W-:Y:S02]  /*2920*/  @!P2 ISETP.GE.AND P4, PT, R215, R210, PT ;  /* 0x000000d2d700a20c */ /* 0x000fe40003f86270 */
[----:B------:R-:W-:Y:S01]  /*2930*/  @!P2 VIADDMNMX R211, R211, R178, UR55, PT ;  /* 0x00000037d3d3ae46 */ /* 0x000fe2000b8001b2 */
[-C--:B------:R-:W-:Y:S03]  /*2940*/  HMMA.16816.F32.BF16 R44, R60, R50.reuse, RZ ;  /* 0x000000323c2c723c */ /* 0x080fe600000418ff */
[----:B------:R-:W-:Y:S01]  /*2950*/  @!P2 ISETP.GE.AND P6, PT, R215, R211, PT ;  /* 0x000000d3d700a20c */ /* 0x000fe20003fc6270 */
[C---:B------:R-:W-:Y:S02]  /*2960*/  @!P2 VIADD R215, R196.reuse, 0x9 ;  /* 0x00000009c4d7a836 */ /* 0x040fe40000000000 */
[C---:B------:R-:W-:Y:S06]  /*2970*/  HMMA.16816.F32.BF16 R48, R64.reuse, R50, RZ ;  /* 0x000000324030723c */ /* 0x040fec00000418ff */
[-C--:B------:R-:W-:Y:S06]  /*2980*/  HMMA.16816.F32.BF16 R52, R64, R100.reuse, RZ ;  /* 0x000000644034723c */ /* 0x080fec00000418ff */
[C---:B------:R-:W-:Y:S06]  /*2990*/  HMMA.16816.F32.BF16 R56, R60.reuse, R100, RZ ;  /* 0x000000643c38723c */ /* 0x040fec00000418ff */
[-C--:B------:R-:W-:Y:S06]  /*29a0*/  HMMA.16816.F32.BF16 R60, R60, R102.reuse, RZ ;  /* 0x000000663c3c723c */ /* 0x080fec00000418ff */
[----:B------:R-:W-:Y:S01]  /*29b0*/  HMMA.16816.F32.BF16 R64, R64, R102, RZ ;  /* 0x000000664040723c */ /* 0x000fe200000418ff */
[----:B------:R-:W1:Y:S05]  /*29c0*/  LDSM.16.M88.4 R100, [R149+0x6400] ;  /* 0x006400009564783b */ /* 0x000e6a0000000200 */
[-C--:B--2---:R-:W-:Y:S06]  /*29d0*/  HMMA.16816.F32.BF16 R4, R104, R108.reuse, R4 ;  /* 0x0000006c6804723c */ /* 0x084fec0000041804 */
[C---:B---3--:R-:W-:Y:S06]  /*29e0*/  HMMA.16816.F32.BF16 R8, R112.reuse, R108, R8 ;  /* 0x0000006c7008723c */ /* 0x048fec0000041808 */
[-C--:B------:R-:W-:Y:S05]  /*29f0*/  HMMA.16816.F32.BF16 R12, R112, R110.reuse, R12 ;  /* 0x0000006e700c723c */ /* 0x080fea000004180c */
[----:B------:R-:W-:Y:S01]  /*2a00*/  @!P2 VIADD R108, R196, 0x8 ;  /* 0x00000008c46ca836 */ /* 0x000fe20000000000 */
[C---:B------:R-:W-:Y:S06]  /*2a10*/  HMMA.16816.F32.BF16 R16, R104.reuse, R110, R16 ;  /* 0x0000006e6810723c */ /* 0x040fec0000041810 */
[----:B------:R-:W-:Y:S02]  /*2a20*/  @!P2 FSEL R4, R4, -INF , !P3 ;  /* 0xff8000000404a808 */ /* 0x000fe40005800000 */
[-C--:B------:R-:W-:Y:S03]  /*2a30*/  @!P2 ISETP.GE.AND P3, PT, R196, R213.reuse, PT ;  /* 0x000000d5c400a20c */ /* 0x080fe60003f66270 */
[----:B------:R-:W-:Y:S01]  /*2a40*/  @!P2 FSEL R6, R6, -INF , !P0 ;  /* 0xff8000000606a808 */ /* 0x000fe20004000000 */
[----:B------:R-:W-:Y:S01]  /*2a50*/  FFMA.FTZ R4, R4, UR22, -R242 ;  /* 0x0000001604047c23 */ /* 0x000fe200080108f2 */
[----:B------:R-:W-:Y:S02]  /*2a60*/  @!P2 FSEL R7, R7, -INF , !P1 ;  /* 0xff8000000707a808 */ /* 0x000fe40004800000 */
[----:B------:R-:W-:Y:S01]  /*2a70*/  @!P2 FSEL R8, R8, -INF , !P3 ;  /* 0xff8000000808a808 */ /* 0x000fe20005800000 */
[--C-:B------:R-:W-:Y:S01]  /*2a80*/  FFMA.FTZ R6, R6, UR22, -R244.reuse ;  /* 0x0000001606067c23 */ /* 0x100fe200080108f4 */
[----:B------:R-:W-:Y:S01]  /*2a90*/  @!P2 FSEL R9, R9, -INF , !P5 ;  /* 0xff8000000909a808 */ /* 0x000fe20006800000 */
[-C--:B-1----:R-:W-:Y:S03]  /*2aa0*/  HMMA.16816.F32.BF16 R20, R104, R100.reuse, R20 ;  /* 0x000000646814723c */ /* 0x082fe60000041814 */
[----:B------:R-:W-:Y:S01]  /*2ab0*/  @!P2 ISETP.GE.AND P0, PT, R108, R213, PT ;  /* 0x000000d56c00a20c */ /* 0x000fe20003f06270 */
[--C-:B------:R-:W-:Y:S01]  /*2ac0*/  FFMA.FTZ R8, R8, UR22, -R249.reuse ;  /* 0x0000001608087c23 */ /* 0x100fe200080108f9 */
[C---:B------:R-:W-:Y:S01]  /*2ad0*/  @!P2 ISETP.GE.AND P1, PT, R108.reuse, R211, PT ;  /* 0x000000d36c00a20c */ /* 0x040fe20003f26270 */
[C---:B------:R-:W-:Y:S04]  /*2ae0*/  HMMA.16816.F32.BF16 R24, R112.reuse, R100, R24 ;  /* 0x000000647018723c */ /* 0x040fe80000041818 */
[CC--:B------:R-:W-:Y:S01]  /*2af0*/  @!P2 ISETP.GE.AND P3, PT, R108.reuse, R210.reuse, PT ;  /* 0x000000d26c00a20c */ /* 0x0c0fe20003f66270 */
[----:B------:R-:W-:Y:S01]  /*2b00*/  FFMA.FTZ R7, R7, UR22, -R244 ;  /* 0x0000001607077c23 */ /* 0x000fe200080108f4 */
[----:B------:R-:W-:Y:S01]  /*2b10*/  @!P2 ISETP.GE.AND P5, PT, R108, R209, PT ;  /* 0x000000d16c00a20c */ /* 0x000fe20003fa6270 */
[-C--:B------:R-:W-:Y:S01]  /*2b20*/  HMMA.16816.F32.BF16 R28, R112, R102.reuse, R28 ;  /* 0x00000066701c723c */ /* 0x080fe2000004181c */
[----:B------:R-:W1:Y:S03]  /*2b30*/  LDSM.16.M88.4 R108, [R149+0x6800] ;  /* 0x00680000956c783b */ /* 0x000e660000000200 */
[----:B------:R-:W-:Y:S01]  /*2b40*/  @!P2 FSEL R5, R5, -INF , !P4 ;  /* 0xff8000000505a808 */ /* 0x000fe20006000000 */
[C---:B------:R-:W-:Y:S01]  /*2b50*/  @!P2 VIADD R101, R196.reuse, 0x19 ;  /* 0x00000019c465a836 */ /* 0x040fe20000000000 */
[----:B------:R-:W-:Y:S01]  /*2b60*/  @!P2 ISETP.GE.AND P4, PT, R196, R211, PT ;  /* 0x000000d3c400a20c */ /* 0x000fe20003f86270 */
[C---:B------:R-:W-:Y:S04]  /*2b70*/  HMMA.16816.F32.BF16 R32, R104.reuse, R102, R32 ;  /* 0x000000666820723c */ /* 0x040fe80000041820 */
[----:B------:R-:W-:Y:S01]  /*2b80*/  @!P2 FSEL R10, R10, -INF , !P4 ;  /* 0xff8000000a0aa808 */ /* 0x000fe20006000000 */
[----:B------:R-:W-:Y:S01]  /*2b90*/  @!P2 VIADD R100, R196, 0x11 ;  /* 0x00000011c464a836 */ /* 0x000fe20000000000 */
[----:B------:R-:W-:Y:S01]  /*2ba0*/  @!P2 ISETP.GE.AND P4, PT, R215, R213, PT ;  /* 0x000000d5d700a20c */ /* 0x000fe20003f86270 */
[----:B------:R-:W-:Y:S01]  /*2bb0*/  FFMA.FTZ R5, R5, UR22, -R242 ;  /* 0x0000001605057c23 */ /* 0x000fe200080108f2 */
[----:B------:R-:W-:Y:S02]  /*2bc0*/  @!P2 FSEL R11, R11, -INF , !P6 ;  /* 0xff8000000b0ba808 */ /* 0x000fe40007000000 */
[----:B------:R-:W-:Y:S01]  /*2bd0*/  @!P2 ISETP.GE.AND P6, PT, R215, R211, PT ;  /* 0x000000d3d700a20c */ /* 0x000fe20003fc6270 */
[--C-:B------:R-:W-:Y:S01]  /*2be0*/  FFMA.FTZ R10, R10, UR22, -R250.reuse ;  /* 0x000000160a0a7c23 */ /* 0x100fe200080108fa */
[----:B------:R-:W-:Y:S01]  /*2bf0*/  @!P2 FSEL R12, R12, -INF , !P0 ;  /* 0xff8000000c0ca808 */ /* 0x000fe20004000000 */
[--C-:B------:R-:W-:Y:S01]  /*2c00*/  FFMA.FTZ R11, R11, UR22, -R250.reuse ;  /* 0x000000160b0b7c23 */ /* 0x100fe200080108fa */
[----:B------:R-:W-:Y:S01]  /*2c10*/  @!P2 FSEL R13, R13, -INF , !P4 ;  /* 0xff8000000d0da808 */ /* 0x000fe20006000000 */
[--C-:B------:R-:W-:Y:S01]  /*2c20*/  FFMA.FTZ R9, R9, UR22, -R249.reuse ;  /* 0x0000001609097c23 */ /* 0x100fe200080108f9 */
[CC--:B------:R-:W-:Y:S01]  /*2c30*/  @!P2 ISETP.GE.AND P0, PT, R215.reuse, R210.reuse, PT ;  /* 0x000000d2d700a20c */ /* 0x0c0fe20003f06270 */
[--C-:B------:R-:W-:Y:S01]  /*2c40*/  FFMA.FTZ R12, R12, UR22, -R249.reuse ;  /* 0x000000160c0c7c23 */ /* 0x100fe200080108f9 */
[-C--:B------:R-:W-:Y:S01]  /*2c50*/  @!P2 ISETP.GE.AND P4, PT, R215, R209.reuse, PT ;  /* 0x000000d1d700a20c */ /* 0x080fe20003f86270 */
[----:B------:R-:W-:Y:S01]  /*2c60*/  @!P2 VIADD R215, R196, 0x10 ;  /* 0x00000010c4d7a836 */ /* 0x000fe20000000000 */
[----:B------:R-:W-:Y:S01]  /*2c70*/  @!P2 FSEL R14, R14, -INF , !P1 ;  /* 0xff8000000e0ea808 */ /* 0x000fe20004800000 */
[--C-:B------:R-:W-:Y:S01]  /*2c80*/  FFMA.FTZ R13, R13, UR22, -R249.reuse ;  /* 0x000000160d0d7c23 */ /* 0x100fe200080108f9 */
[----:B------:R-:W-:Y:S02]  /*2c90*/  @!P2 FSEL R18, R18, -INF , !P5 ;  /* 0xff8000001212a808 */ /* 0x000fe40006800000 */
[-C--:B------:R-:W-:Y:S01]  /*2ca0*/  @!P2 ISETP.GE.AND P1, PT, R215, R210.reuse, PT ;  /* 0x000000d2d700a20c */ /* 0x080fe20003f26270 */
[----:B------:R-:W-:Y:S01]  /*2cb0*/  FFMA.FTZ R14, R14, UR22, -R250 ;  /* 0x000000160e0e7c23 */ /* 0x000fe200080108fa */
[-C--:B------:R-:W-:Y:S01]  /*2cc0*/  @!P2 ISETP.GE.AND P5, PT, R100, R210.reuse, PT ;  /* 0x000000d26400a20c */ /* 0x080fe20003fa6270 */
[--C-:B------:R-:W-:Y:S01]  /*2cd0*/  FFMA.FTZ R18, R18, UR22, -R244.reuse ;  /* 0x0000001612127c23 */ /* 0x100fe200080108f4 */
[----:B------:R-:W-:Y:S01]  /*2ce0*/  @!P2 FSEL R19, R19, -INF , !P4 ;  /* 0xff8000001313a808 */ /* 0x000fe20006000000 */
[----:B------:R-:W-:Y:S01]  /*2cf0*/  MUFU.EX2 R197, R13 ;  /* 0x0000000d00c57308 */ /* 0x000fe20000000800 */
[----:B------:R-:W-:Y:S02]  /*2d00*/  @!P2 FSEL R20, R20, -INF , !P1 ;  /* 0xff8000001414a808 */ /* 0x000fe40004800000 */
[----:B------:R-:W-:Y:S01]  /*2d10*/  @!P2 FSEL R21, R21, -INF , !P5 ;  /* 0xff8000001515a808 */ /* 0x000fe20006800000 */
[----:B------:R-:W-:Y:S01]  /*2d20*/  FFMA.FTZ R19, R19, UR22, -R244 ;  /* 0x0000001613137c23 */ /* 0x000fe200080108f4 */
[----:B------:R-:W-:Y:S01]  /*2d30*/  @!P2 FSEL R15, R15, -INF , !P6 ;  /* 0xff8000000f0fa808 */ /* 0x000fe20007000000 */
[-C--:B-1----:R-:W-:Y:S03]  /*2d40*/  HMMA.16816.F32.BF16 R36, R104, R108.reuse, R36 ;  /* 0x0000006c6824723c */ /* 0x082fe60000041824 */
[----:B------:R-:W-:Y:S01]  /*2d50*/  @!P2 FSEL R17, R17, -INF , !P0 ;  /* 0xff8000001111a808 */ /* 0x000fe20004000000 */
[----:B------:R-:W-:Y:S01]  /*2d60*/  FFMA.FTZ R15, R15, UR22, -R250 ;  /* 0x000000160f0f7c23 */ /* 0x000fe200080108fa */
[C---:B------:R-:W-:Y:S01]  /*2d70*/  @!P2 ISETP.GE.AND P4, PT, R100.reuse, R209, PT ;  /* 0x000000d16400a20c */ /* 0x040fe20003f86270 */
[--C-:B------:R-:W-:Y:S01]  /*2d80*/  FFMA.FTZ R21, R21, UR22, -R242.reuse ;  /* 0x0000001615157c23 */ /* 0x100fe200080108f2 */
[C---:B------:R-:W-:Y:S01]  /*2d90*/  @!P2 ISETP.GE.AND P1, PT, R100.reuse, R213, PT ;  /* 0x000000d56400a20c */ /* 0x040fe20003f26270 */
[--C-:B------:R-:W-:Y:S01]  /*2da0*/  FFMA.FTZ R17, R17, UR22, -R242.reuse ;  /* 0x0000001611117c23 */ /* 0x100fe200080108f2 */
[----:B------:R-:W-:Y:S01]  /*2db0*/  @!P2 ISETP.GE.AND P5, PT, R100, R211, PT ;  /* 0x000000d36400a20c */ /* 0x000fe20003fa6270 */
[----:B------:R-:W-:Y:S01]  /*2dc0*/  MUFU.EX2 R199, R15 ;  /* 0x0000000f00c77308 */ /* 0x000fe20000000800 */
[C---:B------:R-:W-:Y:S01]  /*2dd0*/  @!P2 ISETP.GE.AND P6, PT, R215.reuse, R209, PT ;  /* 0x000000d1d700a20c */ /* 0x040fe20003fc6270 */
[----:B------:R-:W-:Y:S01]  /*2de0*/  @!P2 VIADD R100, R196, 0x18 ;  /* 0x00000018c464a836 */ /* 0x000fe20000000000 */
[C---:B------:R-:W-:Y:S01]  /*2df0*/  @!P2 ISETP.GE.AND P0, PT, R215.reuse, R211, PT ;  /* 0x000000d3d700a20c */ /* 0x040fe20003f06270 */
[----:B------:R-:W-:Y:S01]  /*2e00*/  FFMA.FTZ R20, R20, UR22, -R242 ;  /* 0x0000001614147c23 */ /* 0x000fe200080108f2 */
[----:B------:R-:W-:Y:S01]  /*2e10*/  @!P2 FSEL R16, R16, -INF , !P3 ;  /* 0xff8000001010a808 */ /* 0x000fe20005800000 */
[C---:B------:R-:W-:Y:S04]  /*2e20*/  HMMA.16816.F32.BF16 R40, R112.reuse, R108, R40 ;  /* 0x0000006c7028723c */ /* 0x040fe80000041828 */
[----:B------:R-:W-:Y:S02]  /*2e30*/  @!P2 FSEL R22, R22, -INF , !P6 ;  /* 0xff8000001616a808 */ /* 0x000fe40007000000 */
[----:B------:R-:W-:Y:S01]  /*2e40*/  @!P2 FSEL R26, R26, -INF , !P0 ;  /* 0xff8000001a1aa808 */ /* 0x000fe20004000000 */
[----:B------:R-:W-:Y:S01]  /*2e50*/  @!P2 VIADD R109, R196, 0x20 ;  /* 0x00000020c46da836 */ /* 0x000fe20000000000 */
[-C--:B------:R-:W-:Y:S01]  /*2e60*/  @!P2 ISETP.GE.AND P3, PT, R215, R213.reuse, PT ;  /* 0x000000d5d700a20c */ /* 0x080fe20003f66270 */
[-C--:B------:R-:W-:Y:S03]  /*2e70*/  HMMA.16816.F32.BF16 R44, R112, R110.reuse, R44 ;  /* 0x0000006e702c723c */ /* 0x080fe6000004182c */
[-C--:B------:R-:W-:Y:S01]  /*2e80*/  @!P2 ISETP.GE.AND P6, PT, R100, R213.reuse, PT ;  /* 0x000000d56400a20c */ /* 0x080fe20003fc6270 */
[--C-:B------:R-:W-:Y:S01]  /*2e90*/  FFMA.FTZ R22, R22, UR22, -R244.reuse ;  /* 0x0000001616167c23 */ /* 0x100fe200080108f4 */
[----:B------:R-:W-:Y:S01]  /*2ea0*/  @!P2 ISETP.GE.AND P0, PT, R101, R213, PT ;  /* 0x000000d56500a20c */ /* 0x000fe20003f06270 */
[C---:B------:R-:W-:Y:S01]  /*2eb0*/  HMMA.16816.F32.BF16 R48, R104.reuse, R110, R48 ;  /* 0x0000006e6830723c */ /* 0x040fe20000041830 */
[----:B------:R-:W-:Y:S04]  /*2ec0*/  MUFU.EX2 R111, R7 ;  /* 0x00000007006f7308 */ /* 0x000fe80000000800 */
[----:B------:R-:W-:Y:S01]  /*2ed0*/  @!P2 FSEL R23, R23, -INF , !P4 ;  /* 0xff8000001717a808 */ /* 0x000fe20006000000 */
[----:B------:R-:W-:Y:S01]  /*2ee0*/  @!P2 VIADD R108, R196, 0x21 ;  /* 0x00000021c46ca836 */ /* 0x000fe20000000000 */
[----:B------:R-:W-:Y:S01]  /*2ef0*/  @!P2 FSEL R24, R24, -INF , !P3 ;  /* 0xff8000001818a808 */ /* 0x000fe20005800000 */
[----:B------:R-:W-:Y:S01]  /*2f00*/  @!P2 VIADD R110, R196, 0x29 ;  /* 0x00000029c46ea836 */ /* 0x000fe20000000000 */
[----:B------:R-:W-:Y:S02]  /*2f10*/  @!P2 ISETP.GE.AND P4, PT, R100, R211, PT ;  /* 0x000000d36400a20c */ /* 0x000fe40003f86270 */
[----:B------:R-:W-:Y:S01]  /*2f20*/  @!P2 FSEL R25, R25, -INF , !P1 ;  /* 0xff8000001919a808 */ /* 0x000fe20004800000 */
[--C-:B------:R-:W-:Y:S01]  /*2f30*/  FFMA.FTZ R24, R24, UR22, -R249.reuse ;  /* 0x0000001618187c23 */ /* 0x100fe200080108f9 */
[----:B------:R-:W-:Y:S01]  /*2f40*/  @!P2 FSEL R27, R27, -INF , !P5 ;  /* 0xff8000001b1ba808 */ /* 0x000fe20006800000 */
[----:B------:R-:W-:Y:S01]  /*2f50*/  FFMA.FTZ R23, R23, UR22, -R244 ;  /* 0x0000001617177c23 */ /* 0x000fe200080108f4 */
[----:B------:R-:W-:Y:S02]  /*2f60*/  @!P2 FSEL R28, R28, -INF , !P6 ;  /* 0xff8000001c1ca808 */ /* 0x000fe40007000000 */
[----:B------:R-:W-:Y:S02]  /*2f70*/  @!P2 FSEL R29, R29, -INF , !P0 ;  /* 0xff8000001d1da808 */ /* 0x000fe40004000000 */
[-C--:B------:R-:W-:Y:S01]  /*2f80*/  @!P2 ISETP.GE.AND P3, PT, R100, R210.reuse, PT ;  /* 0x000000d26400a20c */ /* 0x080fe20003f66270 */
[--C-:B------:R-:W-:Y:S01]  /*2f90*/  FFMA.FTZ R28, R28, UR22, -R249.reuse ;  /* 0x000000161c1c7c23 */ /* 0x100fe200080108f9 */
[----:B------:R-:W-:Y:S01]  /*2fa0*/  @!P2 ISETP.GE.AND P1, PT, R100, R209, PT ;  /* 0x000000d16400a20c */ /* 0x000fe20003f26270 */
[--C-:B------:R-:W-:Y:S01]  /*2fb0*/  FFMA.FTZ R29, R29, UR22, -R249.reuse ;  /* 0x000000161d1d7c23 */ /* 0x100fe200080108f9 */
[C---:B------:R-:W-:Y:S02]  /*2fc0*/  @!P2 ISETP.GE.AND P5, PT, R101.reuse, R211, PT ;  /* 0x000000d36500a20c */ /* 0x040fe40003fa6270 */
[CC--:B------:R-:W-:Y:S02]  /*2fd0*/  @!P2 ISETP.GE.AND P6, PT, R101.reuse, R210.reuse, PT ;  /* 0x000000d26500a20c */ /* 0x0c0fe40003fc6270 */
[-C--:B------:R-:W-:Y:S02]  /*2fe0*/  @!P2 ISETP.GE.AND P0, PT, R101, R209.reuse, PT ;  /* 0x000000d16500a20c */ /* 0x080fe40003f06270 */
[----:B------:R-:W-:Y:S01]  /*2ff0*/  @!P2 FSEL R30, R30, -INF , !P4 ;  /* 0xff8000001e1ea808 */ /* 0x000fe20006000000 */
[----:B------:R-:W1:Y:S01]  /*3000*/  LDSM.16.M88.4 R100, [R149+0x6c00] ;  /* 0x006c00009564783b */ /* 0x000e620000000200 */
[----:B------:R-:W-:Y:S02]  /*3010*/  @!P2 FSEL R34, R34, -INF , !P1 ;  /* 0xff8000002222a808 */ /* 0x000fe40004800000 */
[-C--:B------:R-:W-:Y:S01]  /*3020*/  @!P2 ISETP.GE.AND P4, PT, R109, R210.reuse, PT ;  /* 0x000000d26d00a20c */ /* 0x080fe20003f86270 */
[----:B------:R-:W-:Y:S01]  /*3030*/  FFMA.FTZ R30, R30, UR22, -R250 ;  /* 0x000000161e1e7c23 */ /* 0x000fe200080108fa */
[-C--:B------:R-:W-:Y:S01]  /*3040*/  @!P2 ISETP.GE.AND P1, PT, R108, R210.reuse, PT ;  /* 0x000000d26c00a20c */ /* 0x080fe20003f26270 */
[--C-:B------:R-:W-:Y:S01]  /*3050*/  FFMA.FTZ R34, R34, UR22, -R244.reuse ;  /* 0x0000001622227c23 */ /* 0x100fe200080108f4 */
[----:B------:R-:W-:Y:S02]  /*3060*/  @!P2 FSEL R35, R35, -INF , !P0 ;  /* 0xff8000002323a808 */ /* 0x000fe40004000000 */
[----:B------:R-:W-:Y:S02]  /*3070*/  @!P2 FSEL R36, R36, -INF , !P4 ;  /* 0xff8000002424a808 */ /* 0x000fe40006000000 */
[----:B------:R-:W-:Y:S01]  /*3080*/  @!P2 FSEL R37, R37, -INF , !P1 ;  /* 0xff8000002525a808 */ /* 0x000fe20004800000 */
[----:B------:R-:W-:Y:S01]  /*3090*/  FFMA.FTZ R35, R35, UR22, -R244 ;  /* 0x0000001623237c23 */ /* 0x000fe200080108f4 */
[----:B------:R-:W-:Y:S01]  /*30a0*/  @!P2 ISETP.GE.AND P0, PT, R108, R209, PT ;  /* 0x000000d16c00a20c */ /* 0x000fe20003f06270 */
[--C-:B------:R-:W-:Y:S01]  /*30b0*/  FFMA.FTZ R36, R36, UR22, -R242.reuse ;  /* 0x0000001624247c23 */ /* 0x100fe200080108f2 */
[C---:B------:R-:W-:Y:S01]  /*30c0*/  @!P2 ISETP.GE.AND P4, PT, R108.reuse, R213, PT ;  /* 0x000000d56c00a20c */ /* 0x040fe20003f86270 */
[----:B------:R-:W-:Y:S01]  /*30d0*/  FFMA.FTZ R37, R37, UR22, -R242 ;  /* 0x0000001625257c23 */ /* 0x000fe200080108f2 */
[----:B------:R-:W-:Y:S02]  /*30e0*/  @!P2 ISETP.GE.AND P1, PT, R108, R211, PT ;  /* 0x000000d36c00a20c */ /* 0x000fe40003f26270 */
[----:B------:R-:W-:Y:S01]  /*30f0*/  @!P2 FSEL R31, R31, -INF , !P5 ;  /* 0xff8000001f1fa808 */ /* 0x000fe20006800000 */
[----:B------:R2:W3:Y:S01]  /*3100*/  MUFU.EX2 R108, R4 ;  /* 0x00000004006c7308 */ /* 0x0004e20000000800 */
[----:B------:R-:W-:Y:S02]  /*3110*/  @!P2 FSEL R32, R32, -INF , !P3 ;  /* 0xff8000002020a808 */ /* 0x000fe40005800000 */
[----:B------:R-:W-:Y:S01]  /*3120*/  @!P2 FSEL R33, R33, -INF , !P6 ;  /* 0xff8000002121a808 */ /* 0x000fe20007000000 */
[----:B------:R-:W-:Y:S01]  /*3130*/  FFMA.FTZ R31, R31, UR22, -R250 ;  /* 0x000000161f1f7c23 */ /* 0x000fe200080108fa */
[C---:B------:R-:W-:Y:S01]  /*3140*/  @!P2 ISETP.GE.AND P5, PT, R109.reuse, R209, PT ;  /* 0x000000d16d00a20c */ /* 0x040fe20003fa6270 */
[--C-:B------:R-:W-:Y:S01]  /*3150*/  FFMA.FTZ R32, R32, UR22, -R242.reuse ;  /* 0x0000001620207c23 */ /* 0x100fe200080108f2 */
[----:B------:R-:W-:Y:S01]  /*3160*/  @!P2 ISETP.GE.AND P3, PT, R109, R213, PT ;  /* 0x000000d56d00a20c */ /* 0x000fe20003f66270 */
[----:B------:R-:W-:Y:S01]  /*3170*/  FFMA.FTZ R33, R33, UR22, -R242 ;  /* 0x0000001621217c23 */ /* 0x000fe200080108f2 */
[----:B------:R-:W-:Y:S01]  /*3180*/  @!P2 ISETP.GE.AND P6, PT, R109, R211, PT ;  /* 0x000000d36d00a20c */ /* 0x000fe20003fc6270 */
[----:B------:R-:W-:Y:S01]  /*3190*/  @!P2 VIADD R109, R196, 0x28 ;  /* 0x00000028c46da836 */ /* 0x000fe20000000000 */
[----:B------:R-:W-:Y:S02]  /*31a0*/  @!P2 FSEL R38, R38, -INF , !P5 ;  /* 0xff8000002626a808 */ /* 0x000fe40006800000 */
[----:B------:R-:W-:Y:S02]  /*31b0*/  @!P2 FSEL R39, R39, -INF , !P0 ;  /* 0xff8000002727a808 */ /* 0x000fe40004000000 */
[----:B------:R-:W-:Y:S01]  /*31c0*/  @!P2 ISETP.GE.AND P5, PT, R109, R213, PT ;  /* 0x000000d56d00a20c */ /* 0x000fe20003fa6270 */
[--C-:B------:R-:W-:Y:S01]  /*31d0*/  FFMA.FTZ R38, R38, UR22, -R244.reuse ;  /* 0x0000001626267c23 */ /* 0x100fe200080108f4 */
[----:B------:R-:W-:Y:S01]  /*31e0*/  @!P2 FSEL R40, R40, -INF , !P3 ;  /* 0xff8000002828a808 */ /* 0x000fe20005800000 */
[----:B------:R-:W-:Y:S01]  /*31f0*/  FFMA.FTZ R39, R39, UR22, -R244 ;  /* 0x0000001627277c23 */ /* 0x000fe200080108f4 */
[----:B------:R-:W-:Y:S01]  /*3200*/  @!P2 FSEL R43, R43, -INF , !P1 ;  /* 0xff8000002b2ba808 */ /* 0x000fe20004800000 */
[-C--:B-1----:R-:W-:Y:S03]  /*3210*/  HMMA.16816.F32.BF16 R52, R104, R100.reuse, R52 ;  /* 0x000000646834723c */ /* 0x082fe60000041834 */
[----:B------:R-:W-:Y:S01]  /*3220*/  @!P2 FSEL R44, R44, -INF , !P5 ;  /* 0xff8000002c2ca808 */ /* 0x000fe20006800000 */
[--C-:B------:R-:W-:Y:S01]  /*3230*/  FFMA.FTZ R40, R40, UR22, -R249.reuse ;  /* 0x0000001628287c23 */ /* 0x100fe200080108f9 */
[CC--:B------:R-:W-:Y:S01]  /*3240*/  @!P2 ISETP.GE.AND P0, PT, R109.reuse, R211.reuse, PT ;  /* 0x000000d36d00a20c */ /* 0x0c0fe20003f06270 */
[C---:B------:R-:W-:Y:S04]  /*3250*/  HMMA.16816.F32.BF16 R56, R112.reuse, R100, R56 ;  /* 0x000000647038723c */ /* 0x040fe80000041838 */
[-C--:B------:R-:W-:Y:S01]  /*3260*/  @!P2 ISETP.GE.AND P3, PT, R109, R210.reuse, PT ;  /* 0x000000d26d00a20c */ /* 0x080fe20003f66270 */
[--C-:B------:R-:W-:Y:S01]  /*3270*/  FFMA.FTZ R43, R43, UR22, -R250.reuse ;  /* 0x000000162b2b7c23 */ /* 0x100fe200080108fa */
[C---:B------:R-:W-:Y:S01]  /*3280*/  @!P2 ISETP.GE.AND P1, PT, R110.reuse, R211, PT ;  /* 0x000000d36e00a20c */ /* 0x040fe20003f26270 */
[-C--:B------:R-:W-:Y:S01]  /*3290*/  HMMA.16816.F32.BF16 R60, R112, R102.reuse, R60 ;  /* 0x00000066703c723c */ /* 0x080fe2000004183c */
[----:B------:R-:W-:Y:S02]  /*32a0*/  MUFU.EX2 R114, R10 ;  /* 0x0000000a00727308 */ /* 0x000fe40000000800 */
[-C--:B------:R-:W-:Y:S01]  /*32b0*/  @!P2 ISETP.GE.AND P5, PT, R110, R210.reuse, PT ;  /* 0x000000d26e00a20c */ /* 0x080fe20003fa6270 */
[----:B--2---:R-:W-:Y:S01]  /*32c0*/  @!P2 VIADD R4, R196, 0x30 ;  /* 0x00000030c404a836 */ /* 0x004fe20000000000 */
[----:B------:R-:W-:Y:S01]  /*32d0*/  @!P2 FSEL R46, R46, -INF , !P0 ;  /* 0xff8000002e2ea808 */ /* 0x000fe20004000000 */
[----:B------:R-:W-:Y:S05]  /*32e0*/  HMMA.16816.F32.BF16 R64, R104, R102, R64 ;  /* 0x000000666840723c */ /* 0x000fea0000041840 */
[----:B------:R-:W-:Y:S01]  /*32f0*/  MUFU.EX2 R227, R43 ;  /* 0x0000002b00e37308 */ /* 0x000fe20000000800 */
[-C--:B------:R-:W-:Y:S01]  /*3300*/  @!P2 ISETP.GE.AND P0, PT, R4, R210.reuse, PT ;  /* 0x000000d20400a20c */ /* 0x080fe20003f06270 */
[--C-:B------:R-:W-:Y:S01]  /*3310*/  FFMA.FTZ R46, R46, UR22, -R250.reuse ;  /* 0x000000162e2e7c23 */ /* 0x100fe200080108fa */
[----:B------:R-:W-:Y:S03]  /*3320*/  @!P2 FSEL R47, R47, -INF , !P1 ;  /* 0xff8000002f2fa808 */ /* 0x000fe60004800000 */
[--C-:B------:R-:W-:Y:S01]  /*3330*/  FFMA.FTZ R107, R26, UR22, -R250.reuse ;  /* 0x000000161a6b7c23 */ /* 0x100fe200080108fa */
[----:B------:R-:W-:Y:S02]  /*3340*/  @!P2 FSEL R48, R48, -INF , !P3 ;  /* 0xff8000003030a808 */ /* 0x000fe40005800000 */
[----:B------:R-:W-:Y:S01]  /*3350*/  @!P2 ISETP.GE.AND P1, PT, R4, R209, PT ;  /* 0x000000d10400a20c */ /* 0x000fe20003f26270 */
[----:B------:R-:W-:Y:S01]  /*3360*/  FFMA.FTZ R47, R47, UR22, -R250 ;  /* 0x000000162f2f7c23 */ /* 0x000fe200080108fa */
[----:B------:R-:W-:Y:S01]  /*3370*/  @!P2 FSEL R49, R49, -INF , !P5 ;  /* 0xff8000003131a808 */ /* 0x000fe20006800000 */
[--C-:B------:R-:W-:Y:S01]  /*3380*/  FFMA.FTZ R44, R44, UR22, -R249.reuse ;  /* 0x000000162c2c7c23 */ /* 0x100fe200080108f9 */
[----:B------:R-:W-:Y:S01]  /*3390*/  @!P2 FSEL R41, R41, -INF , !P4 ;  /* 0xff8000002929a808 */ /* 0x000fe20006000000 */
[--C-:B------:R-:W-:Y:S01]  /*33a0*/  FFMA.FTZ R48, R48, UR22, -R242.reuse ;  /* 0x0000001630307c23 */ /* 0x100fe200080108f2 */
[----:B------:R-:W-:Y:S01]  /*33b0*/  @!P2 FSEL R42, R42, -INF , !P6 ;  /* 0xff8000002a2aa808 */ /* 0x000fe20007000000 */
[----:B------:R-:W-:Y:S01]  /*33c0*/  FFMA.FTZ R49, R49, UR22, -R242 ;  /* 0x0000001631317c23 */ /* 0x000fe200080108f2 */
[C---:B------:R-:W-:Y:S01]  /*33d0*/  @!P2 ISETP.GE.AND P3, PT, R4.reuse, R213, PT ;  /* 0x000000d50400a20c */ /* 0x040fe20003f66270 */
[--C-:B------:R-:W-:Y:S01]  /*33e0*/  FFMA.FTZ R41, R41, UR22, -R249.reuse ;  /* 0x0000001629297c23 */ /* 0x100fe200080108f9 */
[----:B------:R-:W-:Y:S01]  /*33f0*/  @!P2 ISETP.GE.AND P5, PT, R4, R211, PT ;  /* 0x000000d30400a20c */ /* 0x000fe20003fa6270 */
[----:B------:R-:W-:Y:S01]  /*3400*/  FFMA.FTZ R42, R42, UR22, -R250 ;  /* 0x000000162a2a7c23 */ /* 0x000fe200080108fa */
[----:B------:R-:W-:Y:S01]  /*3410*/  @!P2 ISETP.GE.AND P4, PT, R109, R209, PT ;  /* 0x000000d16d00a20c */ /* 0x000fe20003f86270 */
[----:B------:R-:W-:Y:S01]  /*3420*/  MUFU.EX2 R115, R11 ;  /* 0x0000000b00737308 */ /* 0x000fe20000000800 */
[----:B------:R-:W-:Y:S01]  /*3430*/  @!P2 ISETP.GE.AND P6, PT, R110, R213, PT ;  /* 0x000000d56e00a20c */ /* 0x000fe20003fc6270 */
[----:B------:R-:W-:Y:S01]  /*3440*/  @!P2 VIADD R4, R196, 0x31 ;  /* 0x00000031c404a836 */ /* 0x000fe20000000000 */
[----:B------:R-:W-:Y:S01]  /*3450*/  @!P2 FSEL R50, R50, -INF , !P4 ;  /* 0xff8000003232a808 */ /* 0x000fe20006000000 */
[----:B------:R-:W-:Y:S01]  /*3460*/  IMAD.WIDE.U32 R100, R203, -0x2daee0ad, RZ ;  /* 0xd2511f53cb647825 */ /* 0x000fe200078e00ff */
[----:B------:R-:W-:Y:S02]  /*3470*/  @!P2 FSEL R45, R45, -INF , !P6 ;  /* 0xff8000002d2da808 */ /* 0x000fe40007000000 */
[-C--:B------:R-:W-:Y:S01]  /*3480*/  @!P2 ISETP.GE.AND P6, PT, R110, R209.reuse, PT ;  /* 0x000000d16e00a20c */ /* 0x080fe20003fc6270 */
[--C-:B------:R-:W-:Y:S01]  /*3490*/  FFMA.FTZ R50, R50, UR22, -R244.reuse ;  /* 0x0000001632327c23 */ /* 0x100fe200080108f4 */
[-C--:B------:R-:W-:Y:S01]  /*34a0*/  @!P2 ISETP.GE.AND P4, PT, R4, R210.reuse, PT ;  /* 0x000000d20400a20c */ /* 0x080fe20003f86270 */
[--C-:B------:R-:W-:Y:S01]  /*34b0*/  FFMA.FTZ R45, R45, UR22, -R249.reuse ;  /* 0x000000162d2d7c23 */ /* 0x100fe200080108f9 */
[----:B------:R-:W-:Y:S01]  /*34c0*/  @!P2 FSEL R51, R51, -INF , !P6 ;  /* 0xff8000003333a808 */ /* 0x000fe20007000000 */
[----:B------:R1:W-:Y:S01]  /*34d0*/  MUFU.EX2 R109, R5 ;  /* 0x00000005006d7308 */ /* 0x0003e20000000800 */
[----:B------:R-:W-:Y:S01]  /*34e0*/  @!P2 FSEL R52, R52, -INF , !P0 ;  /* 0xff8000003434a808 */ /* 0x000fe20004000000 */
[----:B------:R-:W-:Y:S01]  /*34f0*/  IMAD.WIDE.U32 R202, R201, -0x326172a9, RZ ;  /* 0xcd9e8d57c9ca7825 */ /* 0x000fe200078e00ff */
[----:B------:R-:W-:Y:S02]  /*3500*/  @!P2 FSEL R53, R53, -INF , !P4 ;  /* 0xff8000003535a808 */ /* 0x000fe40006000000 */
[C---:B------:R-:W-:Y:S01]  /*3510*/  @!P2 ISETP.GE.AND P6, PT, R4.reuse, R209, PT ;  /* 0x000000d10400a20c */ /* 0x040fe20003fc6270 */
[----:B------:R-:W-:Y:S01]  /*3520*/  FFMA.FTZ R51, R51, UR22, -R244 ;  /* 0x0000001633337c23 */ /* 0x000fe200080108f4 */
[----:B------:R-:W-:Y:S01]  /*3530*/  @!P2 ISETP.GE.AND P0, PT, R4, R213, PT ;  /* 0x000000d50400a20c */ /* 0x000fe20003f06270 */
[--C-:B------:R-:W-:Y:S01]  /*3540*/  FFMA.FTZ R52, R52, UR22, -R242.reuse ;  /* 0x0000001634347c23 */ /* 0x100fe200080108f2 */
[----:B------:R-:W-:Y:S01]  /*3550*/  @!P2 ISETP.GE.AND P4, PT, R4, R211, PT ;  /* 0x000000d30400a20c */ /* 0x000fe20003f86270 */
[C---:B------:R-:W-:Y:S01]  /*3560*/  @!P2 VIADD R4, R196.reuse, 0x38 ;  /* 0x00000038c404a836 */ /* 0x040fe20000000000 */
[----:B------:R-:W-:Y:S01]  /*3570*/  @!P2 FSEL R55, R55, -INF , !P6 ;  /* 0xff8000003737a808 */ /* 0x000fe20007000000 */
[----:B------:R-:W-:Y:S01]  /*3580*/  @!P2 VIADD R196, R196, 0x39 ;  /* 0x00000039c4c4a836 */ /* 0x000fe20000000000 */
[----:B------:R-:W-:Y:S01]  /*3590*/  @!P2 FSEL R57, R57, -INF , !P0 ;  /* 0xff8000003939a808 */ /* 0x000fe20004000000 */
[----:B------:R-:W-:Y:S01]  /*35a0*/  FFMA.FTZ R53, R53, UR22, -R242 ;  /* 0x0000001635357c23 */ /* 0x000fe200080108f2 */
[----:B------:R-:W-:Y:S01]  /*35b0*/  @!P2 FSEL R59, R59, -INF , !P4 ;  /* 0xff8000003b3ba808 */ /* 0x000fe20006000000 */
[----:B------:R-:W-:Y:S01]  /*35c0*/  FFMA.FTZ R55, R55, UR22, -R244 ;  /* 0x0000001637377c23 */ /* 0x000fe200080108f4 */
[C---:B------:R-:W-:Y:S01]  /*35d0*/  @!P2 ISETP.GE.AND P6, PT, R196.reuse, R213, PT ;  /* 0x000000d5c400a20c */ /* 0x040fe20003fc6270 */
[--C-:B------:R-:W-:Y:S01]  /*35e0*/  FFMA.FTZ R57, R57, UR22, -R249.reuse ;  /* 0x0000001639397c23 */ /* 0x100fe200080108f9 */
[C---:B------:R-:W-:Y:S01]  /*35f0*/  @!P2 ISETP.GE.AND P0, PT, R196.reuse, R211, PT ;  /* 0x000000d3c400a20c */ /* 0x040fe20003f06270 */
[----:B------:R-:W-:Y:S01]  /*3600*/  FFMA.FTZ R59, R59, UR22, -R250 ;  /* 0x000000163b3b7c23 */ /* 0x000fe200080108fa */
[----:B------:R-:W-:Y:S01]  /*3610*/  @!P2 FSEL R61, R61, -INF , !P6 ;  /* 0xff8000003d3da808 */ /* 0x000fe20007000000 */
[----:B------:R2:W4:Y:S01]  /*3620*/  MUFU.EX2 R110, R6 ;  /* 0x00000006006e7308 */ /* 0x0005220000000800 */
[CC--:B------:R-:W-:Y:S02]  /*3630*/  @!P2 ISETP.GE.AND P4, PT, R196.reuse, R210.reuse, PT ;  /* 0x000000d2c400a20c */ /* 0x0c0fe40003f86270 */
[----:B------:R-:W-:Y:S02]  /*3640*/  @!P2 ISETP.GE.AND P6, PT, R196, R209, PT ;  /* 0x000000d1c400a20c */ /* 0x000fe40003fc6270 */
[----:B------:R-:W-:Y:S02]  /*3650*/  @!P2 FSEL R54, R54, -INF , !P1 ;  /* 0xff8000003636a808 */ /* 0x000fe40004800000 */
[----:B------:R-:W-:Y:S03]  /*3660*/  @!P2 ISETP.GE.AND P1, PT, R4, R213, PT ;  /* 0x000000d50400a20c */ /* 0x000fe60003f26270 */
[----:B------:R3:W-:Y:S01]  /*3670*/  MUFU.EX2 R196, R12 ;  /* 0x0000000c00c47308 */ /* 0x0007e20000000800 */
[----:B------:R-:W-:Y:S01]  /*3680*/  @!P2 FSEL R56, R56, -INF , !P3 ;  /* 0xff8000003838a808 */ /* 0x000fe20005800000 */
[----:B------:R-:W-:Y:S01]  /*3690*/  FFMA.FTZ R54, R54, UR22, -R244 ;  /* 0x0000001636367c23 */ /* 0x000fe200080108f4 */
[----:B------:R-:W-:Y:S02]  /*36a0*/  @!P2 FSEL R58, R58, -INF , !P5 ;  /* 0xff8000003a3aa808 */ /* 0x000fe40006800000 */
[----:B------:R-:W-:Y:S01]  /*36b0*/  @!P2 FSEL R60, R60, -INF , !P1 ;  /* 0xff8000003c3ca808 */ /* 0x000fe20004800000 */
[--C-:B------:R-:W-:Y:S01]  /*36c0*/  FFMA.FTZ R56, R56, UR22, -R249.reuse ;  /* 0x0000001638387c23 */ /* 0x100fe200080108f9 */
[C---:B------:R-:W-:Y:S03]  /*36d0*/  @!P2 ISETP.GE.AND P3, PT, R4.reuse, R211, PT ;  /* 0x000000d30400a20c */ /* 0x040fe60003f66270 */
[----:B------:R4:W-:Y:S01]  /*36e0*/  MUFU.EX2 R112, R8 ;  /* 0x0000000800707308 */ /* 0x0009e20000000800 */
[----:B------:R-:W-:Y:S01]  /*36f0*/  @!P2 ISETP.GE.AND P5, PT, R4, R210, PT ;  /* 0x000000d20400a20c */ /* 0x000fe20003fa6270 */
[----:B------:R-:W-:Y:S01]  /*3700*/  FFMA.FTZ R60, R60, UR22, -R249 ;  /* 0x000000163c3c7c23 */ /* 0x000fe200080108f9 */
[----:B------:R-:W-:Y:S01]  /*3710*/  @!P2 ISETP.GE.AND P1, PT, R4, R209, PT ;  /* 0x000000d10400a20c */ /* 0x000fe20003f26270 */
[----:B-1----:R-:W-:Y:S01]  /*3720*/  IMAD.WIDE.U32 R4, R198, -0x2daee0ad, RZ ;  /* 0xd2511f53c6047825 */ /* 0x002fe200078e00ff */
[----:B------:R-:W-:Y:S02]  /*3730*/  LOP3.LUT R10, R223, UR47, R208, 0x96, !PT ;  /* 0x0000002fdf0a7c12 */ /* 0x000fe4000f8e96d0 */
[----:B------:R-:W-:Y:S03]  /*3740*/  LOP3.LUT R201, R217, UR48, R204, 0x96, !PT ;  /* 0x00000030d9c97c12 */ /* 0x000fe6000f8e96cc */
[----:B------:R-:W-:Y:S01]  /*3750*/  MUFU.EX2 R248, R60 ;  /* 0x0000003c00f87308 */ /* 0x000fe20000000800 */
[----:B--2---:R-:W-:Y:S01]  /*3760*/  LOP3.LUT R6, R5, UR47, R206, 0x96, !PT ;  /* 0x0000002f05067c12 */ /* 0x004fe2000f8e96ce */
[----:B---3--:R-:W-:Y:S01]  /*3770*/  IMAD.WIDE.U32 R12, R205, -0x326172a9, RZ ;  /* 0xcd9e8d57cd0c7825 */ /* 0x008fe200078e00ff */
[----:B------:R-:W-:Y:S02]  /*3780*/  LOP3.LUT R204, R203, UR48, R204, 0x96, !PT ;  /* 0x00000030cbcc7c12 */ /* 0x000fe4000f8e96cc */
[----:B------:R-:W-:Y:S01]  /*3790*/  LOP3.LUT R210, R101, UR47, R212, 0x96, !PT ;  /* 0x0000002f65d27c12 */ /* 0x000fe2000f8e96d4 */
[----:B------:R-:W-:Y:S01]  /*37a0*/  IMAD.WIDE.U32 R206, R207, -0x326172a9, RZ ;  /* 0xcd9e8d57cfce7825 */ /* 0x000fe200078e00ff */
[--C-:B------:R-:W-:Y:S03]  /*37b0*/  LOP3.LUT R218, R13, UR48, R200.reuse, 0x96, !PT ;  /* 0x000000300dda7c12 */ /* 0x100fe6000f8e96c8 */
[----:B------:R-:W-:Y:S01]  /*37c0*/  MUFU.EX2 R226, R42 ;  /* 0x0000002a00e27308 */ /* 0x000fe20000000800 */
[----:B------:R-:W-:Y:S01]  /*37d0*/  @!P2 FSEL R62, R62, -INF , !P3 ;  /* 0xff8000003e3ea808 */ /* 0x000fe20005800000 */
[----:B------:R-:W-:Y:S01]  /*37e0*/  IMAD.WIDE.U32 R10, R10, -0x326172a9, RZ ;  /* 0xcd9e8d570a0a7825 */ /* 0x000fe200078e00ff */
[----:B----4-:R-:W-:Y:S02]  /*37f0*/  LOP3.LUT R8, R207, UR48, R200, 0x96, !PT ;  /* 0x00000030cf087c12 */ /* 0x010fe4000f8e96c8 */
[----:B------:R-:W-:Y:S01]  /*3800*/  LOP3.LUT R206, R221, UR46, R206, 0x96, !PT ;  /* 0x0000002eddce7c12 */ /* 0x000fe2000f8e96ce */
[----:B------:R-:W-:Y:S01]  /*3810*/  IMAD.WIDE.U32 R200, R201, -0x2daee0ad, RZ ;  /* 0xd2511f53c9c87825 */ /* 0x000fe200078e00ff */
[----:B------:R-:W-:Y:S03]  /*3820*/  LOP3.LUT R216, R11, UR46, R216, 0x96, !PT ;  /* 0x0000002e0bd87c12 */ /* 0x000fe6000f8e96d8 */
[----:B------:R1:W2:Y:S01]  /*3830*/  MUFU.EX2 R198, R14 ;  /* 0x0000000e00c67308 */ /* 0x0002a20000000800 */
[----:B------:R-:W-:Y:S01]  /*3840*/  @!P2 FSEL R64, R64, -INF , !P5 ;  /* 0xff8000004040a808 */ /* 0x000fe20006800000 */
[----:B------:R-:W-:Y:S01]  /*3850*/  FFMA.FTZ R203, R16, UR22, -R242 ;  /* 0x0000001610cb7c23 */ /* 0x000fe200080108f2 */
[----:B------:R-:W-:Y:S01]  /*3860*/  LOP3.LUT R16, R201, UR45, R222, 0x96, !PT ;  /* 0x0000002dc9107c12 */ /* 0x000fe2000f8e96de */
[----:B------:R-:W-:Y:S01]  /*3870*/  IMAD.WIDE.U32 R222, R204, -0x2daee0ad, RZ ;  /* 0xd2511f53ccde7825 */ /* 0x000fe200078e00ff */
[----:B------:R-:W-:Y:S02]  /*3880*/  @!P2 FSEL R65, R65, -INF , !P4 ;  /* 0xff8000004141a808 */ /* 0x000fe40006000000 */
[----:B------:R-:W-:Y:S03]  /*3890*/  @!P2 FSEL R66, R66, -INF , !P1 ;  /* 0xff8000004242a808 */ /* 0x000fe60004800000 */
[----:B------:R3:W-:Y:S01]  /*38a0*/  MUFU.EX2 R205, R17 ;  /* 0x0000001100cd7308 */ /* 0x0007e20000000800 */
[----:B------:R-:W-:Y:S01]  /*38b0*/  LOP3.LUT R208, R223, UR45, R4, 0x96, !PT ;  /* 0x0000002ddfd07c12 */ /* 0x000fe2000f8e9604 */
[----:B------:R-:W-:Y:S01]  /*38c0*/  IMAD.WIDE.U32 R216, R216, -0x2daee0ad, RZ ;  /* 0xd2511f53d8d87825 */ /* 0x000fe200078e00ff */
[----:B------:R-:W-:Y:S02]  /*38d0*/  @!P2 FSEL R67, R67, -INF , !P6 ;  /* 0xff8000004343a808 */ /* 0x000fe40007000000 */
[----:B------:R-:W-:Y:S01]  /*38e0*/  @!P2 FSEL R63, R63, -INF , !P0 ;  /* 0xff8000003f3fa808 */ /* 0x000fe20004000000 */
[----:B------:R-:W-:Y:S01]  /*38f0*/  FFMA.FTZ R66, R66, UR22, -R244 ;  /* 0x0000001642427c23 */ /* 0x000fe200080108f4 */
[----:B------:R-:W-:Y:S03]  /*3900*/  LOP3.LUT R4, R217, UR43, R200, 0x96, !PT ;  /* 0x0000002bd9047c12 */ /* 0x000fe6000f8e96c8 */
[----:B------:R4:W2:Y:S01]  /*3910*/  MUFU.EX2 R113, R9 ;  /* 0x0000000900717308 */ /* 0x0008a20000000800 */
[----:B------:R-:W-:Y:S04]  /*3920*/  IMAD.WIDE.U32 R6, R6, -0x326172a9, RZ ;  /* 0xcd9e8d5706067825 */ /* 0x000fe800078e00ff */
[--C-:B------:R-:W-:Y:S01]  /*3930*/  FFMA.FTZ R64, R64, UR22, -R242.reuse ;  /* 0x0000001640407c23 */ /* 0x100fe200080108f2 */
[----:B------:R-:W-:Y:S01]  /*3940*/  FFMA.FTZ R242, R65, UR22, -R242 ;  /* 0x0000001641f27c23 */ /* 0x000fe200080108f2 */
[----:B------:R-:W-:Y:S01]  /*3950*/  IMAD.WIDE.U32 R218, R218, -0x2daee0ad, RZ ;  /* 0xd2511f53dada7825 */ /* 0x000fe200078e00ff */
[----:B-1----:R-:W-:Y:S02]  /*3960*/  LOP3.LUT R14, R7, UR46, R202, 0x96, !PT ;  /* 0x0000002e070e7c12 */ /* 0x002fe4000f8e96ca */
[----:B------:R-:W1:Y:S01]  /*3970*/  MUFU.EX2 R200, R18 ;  /* 0x0000001200c87308 */ /* 0x000e620000000800 */
[----:B---3--:R-:W-:Y:S01]  /*3980*/  IMAD.WIDE.U32 R16, R16, -0x326172a9, RZ ;  /* 0xcd9e8d5710107825 */ /* 0x008fe200078e00ff */
[----:B------:R-:W-:Y:S03]  /*3990*/  LOP3.LUT R100, R219, UR45, R100, 0x96, !PT ;  /* 0x0000002ddb647c12 */ /* 0x000fe6000f8e9664 */
[----:B------:R-:W-:Y:S01]  /*39a0*/  FFMA.FTZ R244, R67, UR22, -R244 ;  /* 0x0000001643f47c23 */ /* 0x000fe200080108f4 */
[----:B------:R-:W-:Y:S01]  /*39b0*/  FFMA.FTZ R62, R62, UR22, -R250 ;  /* 0x000000163e3e7c23 */ /* 0x000fe200080108fa */
[----:B------:R-:W-:Y:S01]  /*39c0*/  LOP3.LUT R214, R17, UR44, R10, 0x96, !PT ;  /* 0x0000002c11d67c12 */ /* 0x000fe2000f8e960a */
[----:B------:R-:W-:Y:S02]  /*39d0*/  IMAD.WIDE.U32 R14, R14, -0x2daee0ad, RZ ;  /* 0xd2511f530e0e7825 */ /* 0x000fe400078e00ff */
[----:B------:R3:W1:Y:S02]  /*39e0*/  MUFU.EX2 R201, R19 ;  /* 0x0000001300c97308 */ /* 0x0006640000000800 */
[----:B------:R-:W-:Y:S01]  /*39f0*/  FFMA.FTZ R58, R58, UR22, -R250 ;  /* 0x000000163a3a7c23 */ /* 0x000fe200080108fa */
[----:B------:R-:W-:Y:S01]  /*3a00*/  IMAD.WIDE.U32 R206, R206, -0x2daee0ad, RZ ;  /* 0xd2511f53cece7825 */ /* 0x000fe200078e00ff */
[----:B------:R-:W-:Y:S03]  /*3a10*/  LOP3.LUT R10, R15, UR43, R222, 0x96, !PT ;  /* 0x0000002b0f0a7c12 */ /* 0x000fe6000f8e96de */
[----:B----4-:R-:W-:Y:S03]  /*3a20*/  IMAD.WIDE.U32 R8, R8, -0x2daee0ad, RZ ;  /* 0xd2511f5308087825 */ /* 0x010fe600078e00ff */
[----:B------:R-:W-:Y:S01]  /*3a30*/  MUFU.EX2 R243, R66 ;  /* 0x0000004200f37308 */ /* 0x000fe20000000800 */
[----:B------:R-:W-:Y:S01]  /*3a40*/  IMAD.WIDE.U32 R210, R210, -0x326172a9, RZ ;  /* 0xcd9e8d57d2d27825 */ /* 0x000fe200078e00ff */
[----:B------:R-:W-:Y:S02]  /*3a50*/  LOP3.LUT R212, R9, UR45, R224, 0x96, !PT ;  /* 0x0000002d09d47c12 */ /* 0x000fe4000f8e96e0 */
[----:B------:R-:W-:Y:S01]  /*3a60*/  LOP3.LUT R8, R207, UR43, R8, 0x96, !PT ;  /* 0x0000002bcf087c12 */ /* 0x000fe2000f8e9608 */
[----:B------:R-:W-:Y:S01]  /*3a70*/  IMAD.WIDE.U32 R100, R100, -0x326172a9, RZ ;  /* 0xcd9e8d5764647825 */ /* 0x000fe200078e00ff */
[----:B------:R-:W-:Y:S04]  /*3a80*/  LOP3.LUT R12, R211, UR46, R12, 0x96, !PT ;  /* 0x0000002ed30c7c12 */ /* 0x000fe8000f8e960c */
[----:B------:R-:W-:Y:S01]  /*3a90*/  MUFU.EX2 R204, R21 ;  /* 0x0000001500cc7308 */ /* 0x000fe20000000800 */
[----:B---3--:R-:W-:Y:S01]  /*3aa0*/  IMAD.WIDE.U32 R18, R4, -0x326172a9, RZ ;  /* 0xcd9e8d5704127825 */ /* 0x008fe200078e00ff */
[----:B------:R-:W-:Y:S03]  /*3ab0*/  LOP3.LUT R4, R101, UR44, R210, 0x96, !PT ;  /* 0x0000002c65047c12 */ /* 0x000fe6000f8e96d2 */
[----:B------:R-:W-:Y:S01]  /*3ac0*/  IMAD.WIDE.U32 R214, R214, -0x2daee0ad, RZ ;  /* 0xd2511f53d6d67825 */ /* 0x000fe200078e00ff */
[----:B------:R-:W-:Y:S04]  /*3ad0*/  LOP3.LUT R101, R19, UR42, R16, 0x96, !PT ;  /* 0x0000002a13657c12 */ /* 0x000fe8000f8e9610 */
[----:B------:R-:W-:Y:S01]  /*3ae0*/  MUFU.EX2 R241, R64 ;  /* 0x0000004000f17308 */ /* 0x000fe20000000800 */
[----:B------:R-:W-:Y:S01]  /*3af0*/  LOP3.LUT R16, R18, 0xffff, RZ, 0xc0, !PT ;  /* 0x0000ffff12107812 */ /* 0x000fe200078ec0ff */
[----:B------:R-:W-:Y:S01]  /*3b00*/  IMAD.WIDE.U32 R208, R208, -0x326172a9, RZ ;  /* 0xcd9e8d57d0d07825 */ /* 0x000fe200078e00ff */
[----:B------:R-:W-:Y:S02]  /*3b10*/  LOP3.LUT R11, R215, UR41, R216, 0x96, !PT ;  /* 0x00000029d70b7c12 */ /* 0x000fe4000f8e96d8 */
[----:B------:R-:W-:Y:S01]  /*3b20*/  LOP3.LUT R103, R214, 0xff, RZ, 0xc0, !PT ;  /* 0x000000ffd6677812 */ /* 0x000fe200078ec0ff */
[----:B------:R-:W-:Y:S01]  /*3b30*/  IMAD.WIDE.U32 R104, R10, -0x326172a9, RZ ;  /* 0xcd9e8d570a687825 */ /* 0x000fe200078e00ff */
[--C-:B------:R-:W-:Y:S03]  /*3b40*/  SHF.R.U32.HI R102, RZ, 0x18, R214.reuse ;  /* 0x00000018ff667819 */ /* 0x100fe600000116d6 */
[----:B------:R-:W-:Y:S01]  /*3b50*/  MUFU.EX2 R251, R62 ;  /* 0x0000003e00fb7308 */ /* 0x000fe20000000800 */
[----:B------:R-:W-:Y:S01]  /*3b60*/  LOP3.LUT R19, R214, 0xffff, RZ, 0xc0, !PT ;  /* 0x0000ffffd6137812 */ /* 0x000fe200078ec0ff */
[----:B------:R-:W-:Y:S01]  /*3b70*/  IMAD.WIDE.U32 R212, R212, -0x326172a9, RZ ;  /* 0xcd9e8d57d4d47825 */ /* 0x000fe200078e00ff */
[----:B------:R-:W-:Y:S02]  /*3b80*/  SHF.R.U32.HI R17, RZ, 0x10, R214 ;  /* 0x00000010ff117819 */ /* 0x000fe400000116d6 */
[----:B------:R-:W-:Y:S01]  /*3b90*/  LOP3.LUT R211, R18, 0xff, RZ, 0xc0, !PT ;  /* 0x000000ff12d37812 */ /* 0x000fe200078ec0ff */
[----:B------:R-:W-:Y:S01]  /*3ba0*/  IMAD.WIDE.U32 R214, R8, -0x326172a9, RZ ;  /* 0xcd9e8d5708d67825 */ /* 0x000fe200078e00ff */
[----:B------:R-:W-:Y:S03]  /*3bb0*/  LOP3.LUT R5, R213, UR44, R220, 0x96, !PT ;  /* 0x0000002cd5057c12 */ /* 0x000fe6000f8e96dc */
[----:B------:R-:W-:Y:S01]  /*3bc0*/  MUFU.EX2 R224, R40 ;  /* 0x0000002800e07308 */ /* 0x000fe20000000800 */
[----:B------:R-:W-:Y:S01]  /*3bd0*/  LOP3.LUT R26, R101, 0xff, RZ, 0xc0, !PT ;  /* 0x000000ff651a7812 */ /* 0x000fe200078ec0ff */
[----:B------:R-:W-:Y:S01]  /*3be0*/  IMAD.WIDE.U32 R12, R12, -0x2daee0ad, RZ ;  /* 0xd2511f530c0c7825 */ /* 0x000fe200078e00ff */
[----:B------:R-:W-:Y:S02]  /*3bf0*/  LOP3.LUT R15, R105, UR42, R208, 0x96, !PT ;  /* 0x0000002a690f7c12 */ /* 0x000fe4000f8e96d0 */
[----:B------:R-:W-:Y:S02]  /*3c00*/  ISETP.LE.U32.AND P5, PT, R26, UR23, PT ;  /* 0x000000171a007c0c */ /* 0x000fe4000bfa3070 */
[----:B------:R-:W-:Y:S03]  /*3c10*/  LOP3.LUT R8, R104, 0xffff, RZ, 0xc0, !PT ;  /* 0x0000ffff68087812 */ /* 0x000fe600078ec0ff */
[----:B------:R-:W-:Y:S01]  /*3c20*/  MUFU.EX2 R208, R24 ;  /* 0x0000001800d07308 */ /* 0x000fe20000000800 */
[----:B------:R-:W-:Y:S01]  /*3c30*/  ISETP.LE.U32.AND P3, PT, R211, UR23, PT ;  /* 0x00000017d3007c0c */ /* 0x000fe2000bf63070 */
[----:B------:R-:W-:Y:S01]  /*3c40*/  FFMA.FTZ R211, R27, UR22, -R250 ;  /* 0x000000161bd37c23 */ /* 0x000fe200080108fa */
[----:B------:R-:W-:Y:S01]  /*3c50*/  SHF.R.U32.HI R8, RZ, 0x8, R8 ;  /* 0x00000008ff087819 */ /* 0x000fe20000011608 */
[----:B------:R-:W-:Y:S01]  /*3c60*/  FFMA.FTZ R250, R63, UR22, -R250 ;  /* 0x000000163ffa7c23 */ /* 0x000fe200080108fa */
[----:B------:R-:W-:Y:S02]  /*3c70*/  LOP3.LUT R105, R215, UR42, R212, 0x96, !PT ;  /* 0x0000002ad7697c12 */ /* 0x000fe4000f8e96d4 */
[----:B------:R-:W-:Y:S03]  /*3c80*/  LOP3.LUT R26, R101, 0xffff, RZ, 0xc0, !PT ;  /* 0x0000ffff651a7812 */ /* 0x000fe600078ec0ff */
[----:B------:R-:W-:Y:S01]  /*3c90*/  MUFU.EX2 R213, R29 ;  /* 0x0000001d00d57308 */ /* 0x000fe20000000800 */
[--C-:B------:R-:W-:Y:S01]  /*3ca0*/  SHF.R.U32.HI R27, RZ, 0x18, R101.reuse ;  /* 0x00000018ff1b7819 */ /* 0x100fe20000011665 */
[----:B------:R-:W-:Y:S01]  /*3cb0*/  @!P5 FADD.FTZ R108, -R108, -RZ ;  /* 0x800000ff6c6cd221 */ /* 0x000fe20000010100 */
[----:B------:R-:W-:Y:S02]  /*3cc0*/  SHF.R.U32.HI R101, RZ, 0x10, R101 ;  /* 0x00000010ff657819 */ /* 0x000fe40000011665 */
[----:B------:R-:W-:Y:S02]  /*3cd0*/  SHF.R.U32.HI R26, RZ, 0x8, R26 ;  /* 0x00000008ff1a7819 */ /* 0x000fe4000001161a */
[----:B------:R-:W-:Y:S03]  /*3ce0*/  LOP3.LUT R101, R101, 0xff, RZ, 0xc0, !PT ;  /* 0x000000ff65657812 */ /* 0x000fe600078ec0ff */
[----:B------:R3:W4:Y:S01]  /*3cf0*/  MUFU.EX2 R212, R28 ;  /* 0x0000001c00d47308 */ /* 0x0007220000000800 */
[----:B------:R-:W-:Y:S02]  /*3d00*/  ISETP.LE.U32.AND P4, PT, R27, UR23, PT ;  /* 0x000000171b007c0c */ /* 0x000fe4000bf83070 */
[----:B------:R-:W-:Y:S02]  /*3d10*/  ISETP.LE.U32.AND P1, PT, R101, UR23, PT ;  /* 0x0000001765007c0c */ /* 0x000fe4000bf23070 */
[----:B------:R-:W-:Y:S02]  /*3d20*/  SHF.R.U32.HI R27, RZ, 0x10, R105 ;  /* 0x00000010ff1b7819 */ /* 0x000fe40000011669 */
[----:B------:R-:W-:Y:S03]  /*3d30*/  LOP3.LUT R26, R26, 0xffff, RZ, 0xc0, !PT ;  /* 0x0000ffff1a1a7812 */ /* 0x000fe600078ec0ff */
[----:B------:R-:W-:Y:S01]  /*3d40*/  MUFU.EX2 R230, R46 ;  /* 0x0000002e00e67308 */ /* 0x000fe20000000800 */
[----:B------:R-:W-:Y:S02]  /*3d50*/  LOP3.LUT R27, R27, 0xff, RZ, 0xc0, !PT ;  /* 0x000000ff1b1b7812 */ /* 0x000fe400078ec0ff */
[----:B------:R-:W-:Y:S01]  /*3d60*/  LOP3.LUT R6, R209, UR44, R6, 0x96, !PT ;  /* 0x0000002cd1067c12 */ /* 0x000fe2000f8e9606 */
[--C-:B------:R-:W-:Y:S01]  /*3d70*/  FFMA.FTZ R209, R25, UR22, -R249.reuse ;  /* 0x0000001619d17c23 */ /* 0x100fe200080108f9 */
[----:B------:R-:W-:Y:S01]  /*3d80*/  ISETP.LE.U32.AND P6, PT, R26, UR23, PT ;  /* 0x000000171a007c0c */ /* 0x000fe2000bfc3070 */
[----:B------:R-:W-:Y:S01]  /*3d90*/  FFMA.FTZ R249, R61, UR22, -R249 ;  /* 0x000000163df97c23 */ /* 0x000fe200080108f9 */
[----:B------:R-:W-:Y:S01]  /*3da0*/  LOP3.LUT R26, R105, 0xffff, RZ, 0xc0, !PT ;  /* 0x0000ffff691a7812 */ /* 0x000fe200078ec0ff */
[----:B------:R-:W-:Y:S01]  /*3db0*/  @!P1 FADD.FTZ R110, -R110, -RZ ;  /* 0x800000ff6e6e9221 */ /* 0x000fe20000010100 */
[----:B------:R-:W-:Y:S01]  /*3dc0*/  SHF.R.U32.HI R25, RZ, 0x10, R214 ;  /* 0x00000010ff197819 */ /* 0x000fe200000116d6 */
[----:B------:R-:W-:Y:S01]  /*3dd0*/  @!P4 FADD.FTZ R111, -R111, -RZ ;  /* 0x800000ff6f6fc221 */ /* 0x000fe20000010100 */
[----:B---3--:R-:W-:Y:S01]  /*3de0*/  LOP3.LUT R28, R105, 0xff, RZ, 0xc0, !PT ;  /* 0x000000ff691c7812 */ /* 0x008fe200078ec0ff */
[----:B------:R-:W3:Y:S01]  /*3df0*/  MUFU.EX2 R202, R20 ;  /* 0x0000001400ca7308 */ /* 0x000ee20000000800 */
[----:B------:R-:W-:Y:S02]  /*3e00*/  SHF.R.U32.HI R26, RZ, 0x8, R26 ;  /* 0x00000008ff1a7819 */ /* 0x000fe4000001161a */
[----:B------:R-:W-:Y:S02]  /*3e10*/  ISETP.LE.U32.AND P5, PT, R27, UR23, PT ;  /* 0x000000171b007c0c */ /* 0x000fe4000bfa3070 */
[----:B------:R-:W-:Y:S01]  /*3e20*/  LOP3.LUT R26, R26, 0xffff, RZ, 0xc0, !PT ;  /* 0x0000ffff1a1a7812 */ /* 0x000fe200078ec0ff */
[----:B------:R-:W-:Y:S01]  /*3e30*/  @!P6 FADD.FTZ R109, -R109, -RZ ;  /* 0x800000ff6d6de221 */ /* 0x000fe20000010100 */
[----:B------:R-:W-:Y:S03]  /*3e40*/  SHF.R.U32.HI R105, RZ, 0x18, R105 ;  /* 0x00000018ff697819 */ /* 0x000fe60000011669 */
[----:B------:R-:W-:Y:S01]  /*3e50*/  MUFU.EX2 R231, R47 ;  /* 0x0000002f00e77308 */ /* 0x000fe20000000800 */
[----:B------:R-:W-:Y:S02]  /*3e60*/  LOP3.LUT R25, R25, 0xff, RZ, 0xc0, !PT ;  /* 0x000000ff19197812 */ /* 0x000fe400078ec0ff */
[----:B------:R-:W-:Y:S02]  /*3e70*/  ISETP.LE.U32.AND P1, PT, R105, UR23, PT ;  /* 0x0000001769007c0c */ /* 0x000fe4000bf23070 */
[----:B------:R-:W-:Y:S02]  /*3e80*/  SHF.R.U32.HI R24, RZ, 0x18, R214 ;  /* 0x00000018ff187819 */ /* 0x000fe400000116d6 */
[----:B------:R-:W-:Y:S01]  /*3e90*/  SHF.R.U32.HI R16, RZ, 0x8, R16 ;  /* 0x00000008ff107819 */ /* 0x000fe20000011610 */
[----:B------:R-:W-:Y:S01]  /*3ea0*/  @!P5 FADD.FTZ R114, -R114, -RZ ;  /* 0x800000ff7272d221 */ /* 0x000fe20000010100 */
[----:B------:R-:W-:Y:S01]  /*3eb0*/  ISETP.LE.U32.AND P5, PT, R25, UR23, PT ;  /* 0x0000001719007c0c */ /* 0x000fe2000bfa3070 */
[----:B------:R3:W-:Y:S01]  /*3ec0*/  MUFU.EX2 R207, R23 ;  /* 0x0000001700cf7308 */ /* 0x0007e20000000800 */
[--C-:B------:R-:W-:Y:S02]  /*3ed0*/  SHF.R.U32.HI R210, RZ, 0x18, R18.reuse ;  /* 0x00000018ffd27819 */ /* 0x100fe40000011612 */
[----:B------:R-:W-:Y:S02]  /*3ee0*/  LOP3.LUT R16, R16, 0xffff, RZ, 0xc0, !PT ;  /* 0x0000ffff10107812 */ /* 0x000fe400078ec0ff */
[----:B------:R-:W-:Y:S01]  /*3ef0*/  SHF.R.U32.HI R18, RZ, 0x10, R18 ;  /* 0x00000010ff127819 */ /* 0x000fe20000011612 */
[----:B------:R-:W-:Y:S01]  /*3f00*/  @!P1 FADD.FTZ R115, -R115, -RZ ;  /* 0x800000ff73739221 */ /* 0x000fe20000010100 */
[----:B------:R-:W-:Y:S03]  /*3f10*/  ISETP.LE.U32.AND P1, PT, R24, UR23, PT ;  /* 0x0000001718007c0c */ /* 0x000fe6000bf23070 */
[----:B------:R-:W-:Y:S01]  /*3f20*/  MUFU.EX2 R225, R41 ;  /* 0x0000002900e17308 */ /* 0x000fe20000000800 */
[----:B------:R-:W-:Y:S01]  /*3f30*/  ISETP.LE.U32.AND P6, PT, R26, UR23, PT ;  /* 0x000000171a007c0c */ /* 0x000fe2000bfc3070 */
[----:B------:R-:W-:Y:S01]  /*3f40*/  IMAD.WIDE.U32 R26, R6, -0x2daee0ad, RZ ;  /* 0xd2511f53061a7825 */ /* 0x000fe200078e00ff */
[----:B------:R-:W-:Y:S02]  /*3f50*/  LOP3.LUT R13, R13, UR43, R218, 0x96, !PT ;  /* 0x0000002b0d0d7c12 */ /* 0x000fe4000f8e96da */
[----:B------:R-:W-:Y:S01]  /*3f60*/  LOP3.LUT R18, R18, 0xff, RZ, 0xc0, !PT ;  /* 0x000000ff12127812 */ /* 0x000fe200078ec0ff */
[----:B--2---:R-:W-:Y:S01]  /*3f70*/  @!P5 FADD.FTZ R198, -R198, -RZ ;  /* 0x800000ffc6c6d221 */ /* 0x004fe20000010100 */
[----:B------:R-:W-:Y:S01]  /*3f80*/  LOP3.LUT R14, R27, UR41, R14, 0x96, !PT ;  /* 0x000000291b0e7c12 */ /* 0x000fe2000f8e960e */
[----:B------:R-:W-:Y:S01]  /*3f90*/  IMAD.WIDE.U32 R24, R13, -0x326172a9, RZ ;  /* 0xcd9e8d570d187825 */ /* 0x000fe200078e00ff */
[----:B------:R-:W-:Y:S01]  /*3fa0*/  ISETP.LE.U32.AND P5, PT, R16, UR23, PT ;  /* 0x0000001710007c0c */ /* 0x000fe2000bfa3070 */
[----:B------:R-:W-:Y:S01]  /*3fb0*/  MUFU.EX2 R211, R211 ;  /* 0x000000d300d37308 */ /* 0x000fe20000000800 */
[----:B------:R-:W-:Y:S01]  /*3fc0*/  LOP3.LUT R13, R11, 0xffff, RZ, 0xc0, !PT ;  /* 0x0000ffff0b0d7812 */ /* 0x000fe200078ec0ff */
[----:B------:R-:W-:Y:S01]  /*3fd0*/  @!P1 FADD.FTZ R199, -R199, -RZ ;  /* 0x800000ffc7c79221 */ /* 0x000fe20000010100 */
[----:B------:R-:W-:Y:S01]  /*3fe0*/  ISETP.LE.U32.AND P1, PT, R18, UR23, PT ;  /* 0x0000001712007c0c */ /* 0x000fe2000bf23070 */
[----:B------:R-:W-:Y:S01]  /*3ff0*/  IMAD.WIDE.U32 R218, R5, -0x2daee0ad, RZ ;  /* 0xd2511f5305da7825 */ /* 0x000fe200078e00ff */
[----:B------:R-:W-:Y:S02]  /*4000*/  SHF.R.U32.HI R18, RZ, 0x10, R24 ;  /* 0x00000010ff127819 */ /* 0x000fe40000011618 */
[----:B------:R-:W-:Y:S01]  /*4010*/  ISETP.LE.U32.AND P0, PT, R210, UR23, PT ;  /* 0x00000017d2007c0c */ /* 0x000fe2000bf03070 */
[----:B------:R-:W-:Y:S01]  /*4020*/  @!P6 FADD.FTZ R113, -R113, -RZ ;  /* 0x800000ff7171e221 */ /* 0x000fe20000010100 */
[----:B------:R-:W-:Y:S01]  /*4030*/  LOP3.LUT R9, R219, UR41, R206, 0x96, !PT ;  /* 0x00000029db097c12 */ /* 0x000fe2000f8e96ce */
[----:B------:R-:W-:Y:S01]  /*4040*/  MUFU.EX2 R210, R107 ;  /* 0x0000006b00d27308 */ /* 0x000fe20000000800 */
[----:B------:R-:W-:Y:S01]  /*4050*/  LOP3.LUT R21, R218, 0xff, RZ, 0xc0, !PT ;  /* 0x000000ffda157812 */ /* 0x000fe200078ec0ff */
[----:B------:R-:W-:Y:S01]  /*4060*/  @!P5 FADD.FTZ R205, -R205, -RZ ;  /* 0x800000ffcdcdd221 */ /* 0x000fe20000010100 */
[----:B------:R-:W-:Y:S02]  /*4070*/  SHF.R.U32.HI R5, RZ, 0x10, R218 ;  /* 0x00000010ff057819 */ /* 0x000fe400000116da */
[----:B------:R-:W-:Y:S01]  /*4080*/  LOP3.LUT R16, R11, 0xff, RZ, 0xc0, !PT ;  /* 0x000000ff0b107812 */ /* 0x000fe200078ec0ff */
[----:B-1----:R-:W-:Y:S01]  /*4090*/  @!P1 FADD.FTZ R200, -R200, -RZ ;  /* 0x800000ffc8c89221 */ /* 0x002fe20000010100 */
[----:B------:R-:W-:Y:S03]  /*40a0*/  SHF.R.U32.HI R13, RZ, 0x8, R13 ;  /* 0x00000008ff0d7819 */ /* 0x000fe6000001160d */
[----:B------:R-:W-:Y:S01]  /*40b0*/  MUFU.EX2 R228, R44 ;  /* 0x0000002c00e47308 */ /* 0x000fe20000000800 */
[----:B------:R-:W-:Y:S01]  /*40c0*/  ISETP.LE.U32.AND P6, PT, R21, UR23, PT ;  /* 0x0000001715007c0c */ /* 0x000fe2000bfc3070 */
[----:B------:R-:W-:Y:S01]  /*40d0*/  @!P0 FADD.FTZ R201, -R201, -RZ ;  /* 0x800000ffc9c98221 */ /* 0x000fe20000010100 */
[----:B------:R-:W-:Y:S02]  /*40e0*/  SHF.R.U32.HI R21, RZ, 0x10, R11 ;  /* 0x00000010ff157819 */ /* 0x000fe4000001160b */
[----:B------:R-:W-:Y:S02]  /*40f0*/  ISETP.LE.U32.AND P5, PT, R16, UR23, PT ;  /* 0x0000001710007c0c */ /* 0x000fe4000bfa3070 */
[----:B------:R-:W-:Y:S03]  /*4100*/  SHF.R.U32.HI R16, RZ, 0x18, R24 ;  /* 0x00000018ff107819 */ /* 0x000fe60000011618 */
[----:B------:R-:W1:Y:S01]  /*4110*/  MUFU.EX2 R206, R22 ;  /* 0x0000001600ce7308 */ /* 0x000e620000000800 */
[----:B------:R-:W-:Y:S02]  /*4120*/  LOP3.LUT R13, R13, 0xffff, RZ, 0xc0, !PT ;  /* 0x0000ffff0d0d7812 */ /* 0x000fe400078ec0ff */
[----:B------:R-:W-:Y:S02]  /*4130*/  LOP3.LUT R21, R21, 0xff, RZ, 0xc0, !PT ;  /* 0x000000ff15157812 */ /* 0x000fe400078ec0ff */
[----:B------:R-:W-:Y:S01]  /*4140*/  ISETP.LE.U32.AND P1, PT, R13, UR23, PT ;  /* 0x000000170d007c0c */ /* 0x000fe2000bf23070 */
[----:B----4-:R-:W-:Y:S01]  /*4150*/  @!P6 FADD.FTZ R212, -R212, -RZ ;  /* 0x800000ffd4d4e221 */ /* 0x010fe20000010100 */
[----:B------:R-:W-:Y:S03]  /*4160*/  LOP3.LUT R13, R24, 0xffff, RZ, 0xc0, !PT ;  /* 0x0000ffff180d7812 */ /* 0x000fe600078ec0ff */
[----:B------:R-:W-:Y:S01]  /*4170*/  MUFU.EX2 R229, R45 ;  /* 0x0000002d00e57308 */ /* 0x000fe20000000800 */
[----:B------:R-:W-:Y:S01]  /*4180*/  ISETP.LE.U32.AND P0, PT, R21, UR23, PT ;  /* 0x0000001715007c0c */ /* 0x000fe2000bf03070 */
[----:B---3--:R-:W-:Y:S01]  /*4190*/  @!P5 FADD.FTZ R202, -R202, -RZ ;  /* 0x800000ffcacad221 */ /* 0x008fe20000010100 */
[----:B------:R-:W-:Y:S02]  /*41a0*/  SHF.R.U32.HI R13, RZ, 0x8, R13 ;  /* 0x00000008ff0d7819 */ /* 0x000fe4000001160d */
[----:B------:R-:W-:Y:S02]  /*41b0*/  SHF.R.U32.HI R21, RZ, 0x18, R11 ;  /* 0x00000018ff157819 */ /* 0x000fe4000001160b */
[----:B------:R-:W-:Y:S03]  /*41c0*/  LOP3.LUT R11, R9, 0xffff, RZ, 0xc0, !PT ;  /* 0x0000ffff090b7812 */ /* 0x000fe600078ec0ff */
[----:B------:R-:W2:Y:S01]  /*41d0*/  MUFU.EX2 R203, R203 ;  /* 0x000000cb00cb7308 */ /* 0x000ea20000000800 */
[----:B------:R-:W-:Y:S01]  /*41e0*/  ISETP.LE.U32.AND P5, PT, R21, UR23, PT ;  /* 0x0000001715007c0c */ /* 0x000fe2000bfa3070 */
[----:B------:R-:W-:Y:S01]  /*41f0*/  @!P1 FADD.FTZ R204, -R204, -RZ ;  /* 0x800000ffcccc9221 */ /* 0x000fe20000010100 */
[----:B------:R-:W-:Y:S02]  /*4200*/  LOP3.LUT R21, R9, 0xff, RZ, 0xc0, !PT ;  /* 0x000000ff09157812 */ /* 0x000fe400078ec0ff */
[----:B------:R-:W-:Y:S01]  /*4210*/  LOP3.LUT R23, R104, 0xff, RZ, 0xc0, !PT ;  /* 0x000000ff68177812 */ /* 0x000fe200078ec0ff */
[----:B-1----:R-:W-:Y:S01]  /*4220*/  @!P0 FADD.FTZ R206, -R206, -RZ ;  /* 0x800000ffcece8221 */ /* 0x002fe20000010100 */
[----:B------:R-:W-:Y:S03]  /*4230*/  SHF.R.U32.HI R11, RZ, 0x8, R11 ;  /* 0x00000008ff0b7819 */ /* 0x000fe6000001160b */
[----:B------:R-:W-:Y:S01]  /*4240*/  MUFU.EX2 R240, R56 ;  /* 0x0000003800f07308 */ /* 0x000fe20000000800 */
[----:B------:R-:W-:Y:S02]  /*4250*/  ISETP.LE.U32.AND P1, PT, R21, UR23, PT ;  /* 0x0000001715007c0c */ /* 0x000fe4000bf23070 */
[----:B------:R-:W-:Y:S02]  /*4260*/  LOP3.LUT R21, R11, 0xffff, RZ, 0xc0, !PT ;  /* 0x0000ffff0b157812 */ /* 0x000fe400078ec0ff */
[--C-:B------:R-:W-:Y:S01]  /*4270*/  SHF.R.U32.HI R22, RZ, 0x18, R104.reuse ;  /* 0x00000018ff167819 */ /* 0x100fe20000011668 */
[----:B------:R-:W-:Y:S01]  /*4280*/  @!P5 FADD.FTZ R207, -R207, -RZ ;  /* 0x800000ffcfcfd221 */ /* 0x000fe20000010100 */
[--C-:B------:R-:W-:Y:S03]  /*4290*/  SHF.R.U32.HI R11, RZ, 0x10, R9.reuse ;  /* 0x00000010ff0b7819 */ /* 0x100fe60000011609 */
[----:B------:R-:W-:Y:S01]  /*42a0*/  MUFU.EX2 R216, R32 ;  /* 0x0000002000d87308 */ /* 0x000fe20000000800 */
[----:B------:R-:W-:Y:S01]  /*42b0*/  SHF.R.U32.HI R10, RZ, 0x10, R104 ;  /* 0x00000010ff0a7819 */ /* 0x000fe20000011668 */
[----:B--2---:R-:W-:Y:S01]  /*42c0*/  @!P3 FADD.FTZ R203, -R203, -RZ ;  /* 0x800000ffcbcbb221 */ /* 0x004fe20000010100 */
[----:B------:R-:W-:Y:S02]  /*42d0*/  SHF.R.U32.HI R9, RZ, 0x18, R9 ;  /* 0x00000018ff097819 */ /* 0x000fe40000011609 */
[----:B------:R-:W-:Y:S01]  /*42e0*/  LOP3.LUT R104, R214, 0xff, RZ, 0xc0, !PT ;  /* 0x000000ffd6687812 */ /* 0x000fe200078ec0ff */
[----:B------:R-:W-:Y:S01]  /*42f0*/  @!P1 FADD.FTZ R208, -R208, -RZ ;  /* 0x800000ffd0d09221 */ /* 0x000fe20000010100 */
[----:B------:R-:W-:Y:S03]  /*4300*/  ISETP.LE.U32.AND P1, PT, R9, UR23, PT ;  /* 0x0000001709007c0c */ /* 0x000fe6000bf23070 */
[----:B------:R-:W-:Y:S01]  /*4310*/  MUFU.EX2 R237, R53 ;  /* 0x0000003500ed7308 */ /* 0x000fe20000000800 */
[----:B------:R-:W-:Y:S02]  /*4320*/  ISETP.LE.U32.AND P4, PT, R104, UR23, PT ;  /* 0x0000001768007c0c */ /* 0x000fe4000bf83070 */
[----:B------:R-:W-:Y:S02]  /*4330*/  LOP3.LUT R6, R11, 0xff, RZ, 0xc0, !PT ;  /* 0x000000ff0b067812 */ /* 0x000fe400078ec0ff */
[----:B------:R-:W-:Y:S02]  /*4340*/  LOP3.LUT R7, R218, 0xffff, RZ, 0xc0, !PT ;  /* 0x0000ffffda077812 */ /* 0x000fe400078ec0ff */
[----:B------:R-:W-:Y:S03]  /*4350*/  LOP3.LUT R13, R13, 0xffff, RZ, 0xc0, !PT ;  /* 0x0000ffff0d0d7812 */ /* 0x000fe600078ec0ff */
[----:B------:R-:W-:Y:S01]  /*4360*/  MUFU.EX2 R219, R35 ;  /* 0x0000002300db7308 */ /* 0x000fe20000000800 */
[----:B------:R-:W-:Y:S02]  /*4370*/  SHF.R.U32.HI R20, RZ, 0x18, R218 ;  /* 0x00000018ff147819 */ /* 0x000fe400000116da */
[----:B------:R-:W-:Y:S01]  /*4380*/  SHF.R.U32.HI R7, RZ, 0x8, R7 ;  /* 0x00000008ff077819 */ /* 0x000fe20000011607 */
[----:B------:R-:W-:Y:S01]  /*4390*/  @!P1 FADD.FTZ R211, -R211, -RZ ;  /* 0x800000ffd3d39221 */ /* 0x000fe20000010100 */
[----:B------:R-:W-:Y:S01]  /*43a0*/  ISETP.LE.U32.AND P2, PT, R28, UR23, PT ;  /* 0x000000171c007c0c */ /* 0x000fe2000bf43070 */
[----:B------:R-:W-:Y:S01]  /*43b0*/  @!P4 FADD.FTZ R196, -R196, -RZ ;  /* 0x800000ffc4c4c221 */ /* 0x000fe20000010100 */
[----:B------:R-:W-:Y:S03]  /*43c0*/  LOP3.LUT R7, R7, 0xffff, RZ, 0xc0, !PT ;  /* 0x0000ffff07077812 */ /* 0x000fe600078ec0ff */
[----:B------:R-:W-:Y:S01]  /*43d0*/  MUFU.EX2 R245, R57 ;  /* 0x0000003900f57308 */ /* 0x000fe20000000800 */
[----:B------:R-:W-:Y:S02]  /*43e0*/  LOP3.LUT R106, R214, 0xffff, RZ, 0xc0, !PT ;  /* 0x0000ffffd66a7812 */ /* 0x000fe400078ec0ff */
[----:B------:R-:W-:Y:S02]  /*43f0*/  ISETP.LE.U32.AND P4, PT, R20, UR23, PT ;  /* 0x0000001714007c0c */ /* 0x000fe4000bf83070 */
[----:B------:R-:W-:Y:S02]  /*4400*/  LOP3.LUT R20, R24, 0xff, RZ, 0xc0, !PT ;  /* 0x000000ff18147812 */ /* 0x000fe400078ec0ff */
[----:B------:R-:W-:Y:S03]  /*4410*/  LOP3.LUT R100, R25, UR42, R100, 0x96, !PT ;  /* 0x0000002a19647c12 */ /* 0x000fe6000f8e9664 */
[----:B------:R-:W-:Y:S01]  /*4420*/  MUFU.EX2 R222, R38 ;  /* 0x0000002600de7308 */ /* 0x000fe20000000800 */
[----:B------:R-:W-:Y:S01]  /*4430*/  ISETP.LE.U32.AND P1, PT, R7, UR23, PT ;  /* 0x0000001707007c0c */ /* 0x000fe2000bf23070 */
[----:B------:R-:W-:Y:S01]  /*4440*/  IMAD.WIDE.U32 R24, R4, -0x2daee0ad, RZ ;  /* 0xd2511f5304187825 */ /* 0x000fe200078e00ff */
[----:B------:R-:W-:Y:S02]  /*4450*/  LOP3.LUT R4, R5, 0xff, RZ, 0xc0, !PT ;  /* 0x000000ff05047812 */ /* 0x000fe400078ec0ff */
[----:B------:R-:W-:Y:S01]  /*4460*/  SHF.R.U32.HI R106, RZ, 0x8, R106 ;  /* 0x00000008ff6a7819 */ /* 0x000fe2000001166a */
[----:B------:R-:W-:Y:S01]  /*4470*/  @!P2 FADD.FTZ R112, -R112, -RZ ;  /* 0x800000ff7070a221 */ /* 0x000fe20000010100 */
[----:B------:R-:W-:Y:S03]  /*4480*/  SHF.R.U32.HI R7, RZ, 0x10, R26 ;  /* 0x00000010ff077819 */ /* 0x000fe6000001161a */
[----:B------:R-:W1:Y:S01]  /*4490*/  MUFU.EX2 R214, R30 ;  /* 0x0000001e00d67308 */ /* 0x000e620000000800 */
[----:B------:R-:W-:Y:S02]  /*44a0*/  ISETP.LE.U32.AND P6, PT, R4, UR23, PT ;  /* 0x0000001704007c0c */ /* 0x000fe4000bfc3070 */
[----:B------:R-:W-:Y:S02]  /*44b0*/  LOP3.LUT R4, R24, 0xffff, RZ, 0xc0, !PT ;  /* 0x0000ffff18047812 */ /* 0x000fe400078ec0ff */
[----:B------:R-:W-:Y:S01]  /*44c0*/  SHF.R.U32.HI R19, RZ, 0x8, R19 ;  /* 0x00000008ff137819 */ /* 0x000fe20000011613 */
[----:B------:R-:W-:Y:S01]  /*44d0*/  @!P1 FADD.FTZ R213, -R213, -RZ ;  /* 0x800000ffd5d59221 */ /* 0x000fe20000010100 */
[----:B------:R-:W-:Y:S03]  /*44e0*/  SHF.R.U32.HI R4, RZ, 0x8, R4 ;  /* 0x00000008ff047819 */ /* 0x000fe60000011604 */
[----:B------:R-:W2:Y:S01]  /*44f0*/  MUFU.EX2 R215, R31 ;  /* 0x0000001f00d77308 */ /* 0x000ea20000000800 */
[----:B------:R-:W-:Y:S02]  /*4500*/  LOP3.LUT R106, R106, 0xffff, RZ, 0xc0, !PT ;  /* 0x0000ffff6a6a7812 */ /* 0x000fe400078ec0ff */
[----:B------:R-:W-:Y:S02]  /*4510*/  LOP3.LUT R5, R26, 0xffff, RZ, 0xc0, !PT ;  /* 0x0000ffff1a057812 */ /* 0x000fe400078ec0ff */
[----:B------:R-:W-:Y:S02]  /*4520*/  LOP3.LUT R19, R19, 0xffff, RZ, 0xc0, !PT ;  /* 0x0000ffff13137812 */ /* 0x000fe400078ec0ff */
[----:B------:R-:W-:Y:S03]  /*4530*/  LOP3.LUT R4, R4, 0xffff, RZ, 0xc0, !PT ;  /* 0x0000ffff04047812 */ /* 0x000fe600078ec0ff */
[----:B------:R-:W3:Y:S01]  /*4540*/  MUFU.EX2 R218, R34 ;  /* 0x0000002200da7308 */ /* 0x000ee20000000800 */
[----:B------:R-:W-:Y:S01]  /*4550*/  ISETP.LE.U32.AND P2, PT, R106, UR23, PT ;  /* 0x000000176a007c0c */ /* 0x000fe2000bf43070 */
[----:B-1----:R-:W-:Y:S01]  /*4560*/  @!P6 FADD.FTZ R214, -R214, -RZ ;  /* 0x800000ffd6d6e221 */ /* 0x002fe20000010100 */
[----:B------:R-:W-:Y:S02]  /*4570*/  LOP3.LUT R12, R25, UR41, R12, 0x96, !PT ;  /* 0x00000029190c7c12 */ /* 0x000fe4000f8e960c */
[----:B------:R-:W-:Y:S02]  /*4580*/  ISETP.LE.U32.AND P1, PT, R19, UR23, PT ;  /* 0x0000001713007c0c */ /* 0x000fe4000bf23070 */
[----:B------:R-:W-:Y:S03]  /*4590*/  LOP3.LUT R11, R24, 0xff, RZ, 0xc0, !PT ;  /* 0x000000ff180b7812 */ /* 0x000fe600078ec0ff */
[----:B------:R-:W-:Y:S01]  /*45a0*/  MUFU.EX2 R246, R58 ;  /* 0x0000003a00f67308 */ /* 0x000fe20000000800 */
[----:B------:R-:W-:Y:S01]  /*45b0*/  LOP3.LUT R19, R17, 0xff, RZ, 0xc0, !PT ;  /* 0x000000ff11137812 */ /* 0x000fe200078ec0ff */
[----:B--2---:R-:W-:Y:S01]  /*45c0*/  @!P4 FADD.FTZ R215, -R215, -RZ ;  /* 0x800000ffd7d7c221 */ /* 0x004fe20000010100 */
[----:B------:R-:W-:Y:S02]  /*45d0*/  SHF.R.U32.HI R9, RZ, 0x18, R24 ;  /* 0x00000018ff097819 */ /* 0x000fe40000011618 */
[----:B------:R-:W-:Y:S01]  /*45e0*/  ISETP.LE.U32.AND P3, PT, R102, UR23, PT ;  /* 0x0000001766007c0c */ /* 0x000fe2000bf63070 */
[----:B------:R-:W-:Y:S01]  /*45f0*/  @!P2 FADD.FTZ R197, -R197, -RZ ;  /* 0x800000ffc5c5a221 */ /* 0x000fe20000010100 */
[----:B------:R-:W-:Y:S03]  /*4600*/  LOP3.LUT R17, R15, 0xff, RZ, 0xc0, !PT ;  /* 0x000000ff0f117812 */ /* 0x000fe600078ec0ff */
[----:B------:R-:W1:Y:S01]  /*4610*/  MUFU.EX2 R220, R36 ;  /* 0x0000002400dc7308 */ /* 0x000e620000000800 */
[----:B------:R-:W-:Y:S02]  /*4620*/  ISETP.LE.U32.AND P6, PT, R19, UR23, PT ;  /* 0x0000001713007c0c */ /* 0x000fe4000bfc3070 */
[----:B------:R-:W-:Y:S02]  /*4630*/  ISETP.LE.U32.AND P4, PT, R17, UR23, PT ;  /* 0x0000001711007c0c */ /* 0x000fe4000bf83070 */
[--C-:B------:R-:W-:Y:S02]  /*4640*/  SHF.R.U32.HI R19, RZ, 0x18, R15.reuse ;  /* 0x00000018ff137819 */ /* 0x100fe4000001160f */
[----:B------:R-:W-:Y:S03]  /*4650*/  LOP3.LUT R17, R15, 0xffff, RZ, 0xc0, !PT ;  /* 0x0000ffff0f117812 */ /* 0x000fe600078ec0ff */
[----:B------:R-:W-:Y:S01]  /*4660*/  MUFU.EX2 R247, R59 ;  /* 0x0000003b00f77308 */ /* 0x000fe20000000800 */
[----:B------:R-:W-:Y:S01]  /*4670*/  SHF.R.U32.HI R15, RZ, 0x10, R15 ;  /* 0x00000010ff0f7819 */ /* 0x000fe2000001160f */
[----:B------:R-:W-:Y:S01]  /*4680*/  @!P3 FADD.FTZ R219, -R219, -RZ ;  /* 0x800000ffdbdbb221 */ /* 0x000fe20000010100 */
[----:B------:R-:W-:Y:S02]  /*4690*/  ISETP.LE.U32.AND P2, PT, R103, UR23, PT ;  /* 0x0000001767007c0c */ /* 0x000fe4000bf43070 */
[----:B------:R-:W-:Y:S01]  /*46a0*/  LOP3.LUT R15, R15, 0xff, RZ, 0xc0, !PT ;  /* 0x000000ff0f0f7812 */ /* 0x000fe200078ec0ff */
[----:B---3--:R-:W-:Y:S01]  /*46b0*/  @!P6 FADD.FTZ R218, -R218, -RZ ;  /* 0x800000ffdadae221 */ /* 0x008fe20000010100 */
[----:B------:R-:W-:Y:S03]  /*46c0*/  SHF.R.U32.HI R17, RZ, 0x8, R17 ;  /* 0x00000008ff117819 */ /* 0x000fe60000011611 */
[----:B------:R-:W2:Y:S01]  /*46d0*/  MUFU.EX2 R223, R39 ;  /* 0x0000002700df7308 */ /* 0x000ea20000000800 */
[----:B------:R-:W-:Y:S01]  /*46e0*/  ISETP.LE.U32.AND P3, PT, R15, UR23, PT ;  /* 0x000000170f007c0c */ /* 0x000fe2000bf63070 */
[----:B-1----:R-:W-:Y:S01]  /*46f0*/  @!P4 FADD.FTZ R220, -R220, -RZ ;  /* 0x800000ffdcdcc221 */ /* 0x002fe20000010100 */
[--C-:B------:R-:W-:Y:S02]  /*4700*/  SHF.R.U32.HI R15, RZ, 0x10, R100.reuse ;  /* 0x00000010ff0f7819 */ /* 0x100fe40000011664 */
[----:B------:R-:W-:Y:S02]  /*4710*/  LOP3.LUT R17, R17, 0xffff, RZ, 0xc0, !PT ;  /* 0x0000ffff11117812 */ /* 0x000fe400078ec0ff */
[----:B------:R-:W-:Y:S01]  /*4720*/  LOP3.LUT R15, R15, 0xff, RZ, 0xc0, !PT ;  /* 0x000000ff0f0f7812 */ /* 0x000fe200078ec0ff */
[----:B------:R-:W-:Y:S01]  /*4730*/  @!P2 FADD.FTZ R216, -R216, -RZ ;  /* 0x800000ffd8d8a221 */ /* 0x000fe20000010100 */
[----:B------:R-:W-:Y:S01]  /*4740*/  ISETP.LE.U32.AND P2, PT, R19, UR23, PT ;  /* 0x0000001713007c0c */ /* 0x000fe2000bf43070 */
[----:B------:R-:W-:Y:S01]  /*4750*/  MUFU.EX2 R250, R250 ;  /* 0x000000fa00fa7308 */ /* 0x000fe20000000800 */
[----:B------:R-:W-:Y:S02]  /*4760*/  LOP3.LUT R19, R100, 0xff, RZ, 0xc0, !PT ;  /* 0x000000ff64137812 */ /* 0x000fe400078ec0ff */
[----:B------:R-:W-:Y:S01]  /*4770*/  ISETP.LE.U32.AND P6, PT, R17, UR23, PT ;  /* 0x0000001711007c0c */ /* 0x000fe2000bfc3070 */
[----:B------:R-:W-:Y:S01]  /*4780*/  @!P3 FADD.FTZ R222, -R222, -RZ ;  /* 0x800000ffdedeb221 */ /* 0x000fe20000010100 */
[----:B------:R-:W-:Y:S02]  /*4790*/  ISETP.LE.U32.AND P3, PT, R15, UR23, PT ;  /* 0x000000170f007c0c */ /* 0x000fe4000bf63070 */
[----:B------:R-:W-:Y:S03]  /*47a0*/  LOP3.LUT R17, R100, 0xffff, RZ, 0xc0, !PT ;  /* 0x0000ffff64117812 */ /* 0x000fe600078ec0ff */
[----:B------:R-:W-:Y:S01]  /*47b0*/  MUFU.EX2 R234, R50 ;  /* 0x0000003200ea7308 */ /* 0x000fe20000000800 */
[----:B------:R-:W-:Y:S02]  /*47c0*/  ISETP.LE.U32.AND P4, PT, R19, UR23, PT ;  /* 0x0000001713007c0c */ /* 0x000fe4000bf83070 */
[----:B------:R-:W-:Y:S01]  /*47d0*/  SHF.R.U32.HI R100, RZ, 0x18, R100 ;  /* 0x00000018ff647819 */ /* 0x000fe20000011664 */
[----:B--2---:R-:W-:Y:S01]  /*47e0*/  @!P2 FADD.FTZ R223, -R223, -RZ ;  /* 0x800000ffdfdfa221 */ /* 0x004fe20000010100 */
[----:B------:R-:W-:Y:S02]  /*47f0*/  LOP3.LUT R18, R18, 0xff, RZ, 0xc0, !PT ;  /* 0x000000ff12127812 */ /* 0x000fe400078ec0ff */
[----:B------:R-:W-:Y:S03]  /*4800*/  ISETP.LE.U32.AND P2, PT, R100, UR23, PT ;  /* 0x0000001764007c0c */ /* 0x000fe6000bf43070 */
[----:B------:R-:W1:Y:S01]  /*4810*/  MUFU.EX2 R221, R37 ;  /* 0x0000002500dd7308 */ /* 0x000e620000000800 */
[----:B------:R-:W-:Y:S01]  /*4820*/  LOP3.LUT R10, R10, 0xff, RZ, 0xc0, !PT ;  /* 0x000000ff0a0a7812 */ /* 0x000fe200078ec0ff */
[----:B------:R-:W-:Y:S01]  /*4830*/  @!P3 FADD.FTZ R226, -R226, -RZ ;  /* 0x800000ffe2e2b221 */ /* 0x000fe20000010100 */
[----:B------:R-:W-:Y:S02]  /*4840*/  ISETP.LE.U32.AND P3, PT, R18, UR23, PT ;  /* 0x0000001712007c0c */ /* 0x000fe4000bf63070 */
[----:B------:R-:W-:Y:S01]  /*4850*/  ISETP.LE.U32.AND P5, PT, R6, UR23, PT ;  /* 0x0000001706007c0c */ /* 0x000fe2000bfa3070 */
[----:B------:R-:W-:Y:S01]  /*4860*/  @!P4 FADD.FTZ R224, -R224, -RZ ;  /* 0x800000ffe0e0c221 */ /* 0x000fe20000010100 */
[----:B------:R-:W-:Y:S03]  /*4870*/  SHF.R.U32.HI R6, RZ, 0x10, R24 ;  /* 0x00000010ff067819 */ /* 0x000fe60000011618 */
[----:B------:R-:W-:Y:S01]  /*4880*/  MUFU.EX2 R238, R54 ;  /* 0x0000003600ee7308 */ /* 0x000fe20000000800 */
[----:B------:R-:W-:Y:S02]  /*4890*/  ISETP.LE.U32.AND P4, PT, R16, UR23, PT ;  /* 0x0000001710007c0c */ /* 0x000fe4000bf83070 */
[----:B------:R-:W-:Y:S01]  /*48a0*/  SHF.R.U32.HI R17, RZ, 0x8, R17 ;  /* 0x00000008ff117819 */ /* 0x000fe20000011611 */
[----:B------:R-:W-:Y:S01]  /*48b0*/  @!P2 FADD.FTZ R227, -R227, -RZ ;  /* 0x800000ffe3e3a221 */ /* 0x000fe20000010100 */
[----:B------:R-:W-:Y:S02]  /*48c0*/  ISETP.LE.U32.AND P2, PT, R10, UR23, PT ;  /* 0x000000170a007c0c */ /* 0x000fe4000bf43070 */
[----:B------:R-:W-:Y:S01]  /*48d0*/  LOP3.LUT R10, R8, 0xffff, RZ, 0xc0, !PT ;  /* 0x0000ffff080a7812 */ /* 0x000fe200078ec0ff */
[----:B------:R-:W-:Y:S01]  /*48e0*/  @!P3 FADD.FTZ R230, -R230, -RZ ;  /* 0x800000ffe6e6b221 */ /* 0x000fe20000010100 */
[----:B------:R-:W-:Y:S01]  /*48f0*/  LOP3.LUT R8, R14, 0xffff, RZ, 0xc0, !PT ;  /* 0x0000ffff0e087812 */ /* 0x000fe200078ec0ff */
[----:B------:R-:W-:Y:S01]  /*4900*/  @!P5 FADD.FTZ R210, -R210, -RZ ;  /* 0x800000ffd2d2d221 */ /* 0x000fe20000010100 */
[----:B------:R-:W-:Y:S01]  /*4910*/  ISETP.LE.U32.AND P3, PT, R10, UR23, PT ;  /* 0x000000170a007c0c */ /* 0x000fe2000bf63070 */
[----:B-1----:R-:W-:Y:S01]  /*4920*/  @!P6 FADD.FTZ R221, -R221, -RZ ;  /* 0x800000ffdddde221 */ /* 0x002fe20000010100 */
[----:B------:R-:W-:Y:S01]  /*4930*/  LOP3.LUT R10, R14, 0xff, RZ, 0xc0, !PT ;  /* 0x000000ff0e0a7812 */ /* 0x000fe200078ec0ff */
[----:B------:R-:W-:Y:S01]  /*4940*/  @!P4 FADD.FTZ R231, -R231, -RZ ;  /* 0x800000ffe7e7c221 */ /* 0x000fe20000010100 */
[----:B------:R-:W-:Y:S01]  /*4950*/  ISETP.LE.U32.AND P5, PT, R22, UR23, PT ;  /* 0x0000001716007c0c */ /* 0x000fe2000bfa3070 */
[----:B------:R-:W1:Y:S01]  /*4960*/  MUFU.EX2 R235, R51 ;  /* 0x0000003300eb7308 */ /* 0x000e620000000800 */
[----:B------:R-:W-:Y:S01]  /*4970*/  LOP3.LUT R22, R26, 0xff, RZ, 0xc0, !PT ;  /* 0x000000ff1a167812 */ /* 0x000fe200078ec0ff */
[----:B------:R-:W-:Y:S01]  /*4980*/  @!P2 FADD.FTZ R234, -R234, -RZ ;  /* 0x800000ffeaeaa221 */ /* 0x000fe20000010100 */
[----:B------:R-:W-:Y:S02]  /*4990*/  ISETP.LE.U32.AND P4, PT, R10, UR23, PT ;  /* 0x000000170a007c0c */ /* 0x000fe4000bf83070 */
[--C-:B------:R-:W-:Y:S02]  /*49a0*/  SHF.R.U32.HI R10, RZ, 0x10, R14.reuse ;  /* 0x00000010ff0a7819 */ /* 0x100fe4000001160e */
[----:B------:R-:W-:Y:S03]  /*49b0*/  LOP3.LUT R17, R17, 0xffff, RZ, 0xc0, !PT ;  /* 0x0000ffff11117812 */ /* 0x000fe600078ec0ff */
[----:B------:R-:W2:Y:S01]  /*49c0*/  MUFU.EX2 R217, R33 ;  /* 0x0000002100d97308 */ /* 0x000ea20000000800 */
[----:B------:R-:W-:Y:S02]  /*49d0*/  LOP3.LUT R10, R10, 0xff, RZ, 0xc0, !PT ;  /* 0x000000ff0a0a7812 */ /* 0x000fe400078ec0ff */
[----:B------:R-:W-:Y:S02]  /*49e0*/  LOP3.LUT R7, R7, 0xff, RZ, 0xc0, !PT ;  /* 0x000000ff07077812 */ /* 0x000fe400078ec0ff */
[----:B------:R-:W-:Y:S02]  /*49f0*/  ISETP.LE.U32.AND P2, PT, R10, UR23, PT ;  /* 0x000000170a007c0c */ /* 0x000fe4000bf43070 */
[----:B------:R-:W-:Y:S03]  /*4a00*/  ISETP.LE.U32.AND P0, PT, R21, UR23, PT ;  /* 0x0000001715007c0c */ /* 0x000fe6000bf03070 */
[----:B------:R-:W3:Y:S01]  /*4a10*/  MUFU.EX2 R209, R209 ;  /* 0x000000d100d17308 */ /* 0x000ee20000000800 */
[----:B------:R-:W-:Y:S01]  /*4a20*/  SHF.R.U32.HI R14, RZ, 0x18, R14 ;  /* 0x00000018ff0e7819 */ /* 0x000fe2000001160e */
[----:B-1----:R-:W-:Y:S01]  /*4a30*/  @!P5 FADD.FTZ R235, -R235, -RZ ;  /* 0x800000ffebebd221 */ /* 0x002fe20000010100 */
[----:B------:R-:W-:Y:S02]  /*4a40*/  ISETP.LE.U32.AND P6, PT, R17, UR23, PT ;  /* 0x0000001711007c0c */ /* 0x000fe4000bfc3070 */
[----:B------:R-:W-:Y:S02]  /*4a50*/  ISETP.LE.U32.AND P5, PT, R14, UR23, PT ;  /* 0x000000170e007c0c */ /* 0x000fe4000bfa3070 */
[----:B------:R-:W-:Y:S03]  /*4a60*/  SHF.R.U32.HI R5, RZ, 0x8, R5 ;  /* 0x00000008ff057819 */ /* 0x000fe60000011605 */
[----:B------:R-:W1:Y:S01]  /*4a70*/  MUFU.EX2 R239, R55 ;  /* 0x0000003700ef7308 */ /* 0x000e620000000800 */
[----:B------:R-:W-:Y:S01]  /*4a80*/  SHF.R.U32.HI R8, RZ, 0x8, R8 ;  /* 0x00000008ff087819 */ /* 0x000fe20000011608 */
[----:B------:R-:W-:Y:S01]  /*4a90*/  @!P2 FADD.FTZ R238, -R238, -RZ ;  /* 0x800000ffeeeea221 */ /* 0x000fe20000010100 */
[----:B------:R-:W-:Y:S01]  /*4aa0*/  LOP3.LUT R5, R5, 0xffff, RZ, 0xc0, !PT ;  /* 0x0000ffff05057812 */ /* 0x000fe200078ec0ff */
[----:B--2---:R-:W-:Y:S01]  /*4ab0*/  @!P1 FADD.FTZ R217, -R217, -RZ ;  /* 0x800000ffd9d99221 */ /* 0x004fe20000010100 */
[----:B------:R-:W-:Y:S02]  /*4ac0*/  ISETP.LE.U32.AND P2, PT, R7, UR23, PT ;  /* 0x0000001707007c0c */ /* 0x000fe4000bf43070 */
[----:B------:R-:W-:Y:S03]  /*4ad0*/  ISETP.LE.U32.AND P1, PT, R20, UR23, PT ;  /* 0x0000001714007c0c */ /* 0x000fe6000bf23070 */
[----:B------:R-:W2:Y:S01]  /*4ae0*/  MUFU.EX2 R232, R48 ;  /* 0x0000003000e87308 */ /* 0x000ea20000000800 */
[----:B------:R-:W-:Y:S01]  /*4af0*/  SHF.R.U32.HI R21, RZ, 0x18, R26 ;  /* 0x00000018ff157819 */ /* 0x000fe2000001161a */
[----:B---3--:R-:W-:Y:S01]  /*4b00*/  @!P0 FADD.FTZ R209, -R209, -RZ ;  /* 0x800000ffd1d18221 */ /* 0x008fe20000010100 */
[--C-:B------:R-:W-:Y:S01]  /*4b10*/  SHF.R.U32.HI R7, RZ, 0x18, R12.reuse ;  /* 0x00000018ff077819 */ /* 0x100fe2000001160c */
[----:B------:R-:W-:Y:S01]  /*4b20*/  @!P6 FADD.FTZ R225, -R225, -RZ ;  /* 0x800000ffe1e1e221 */ /* 0x000fe20000010100 */
[----:B------:R-:W-:Y:S02]  /*4b30*/  ISETP.LE.U32.AND P0, PT, R23, UR23, PT ;  /* 0x0000001717007c0c */ /* 0x000fe4000bf03070 */
[----:B------:R-:W-:Y:S03]  /*4b40*/  LOP3.LUT R6, R6, 0xff, RZ, 0xc0, !PT ;  /* 0x000000ff06067812 */ /* 0x000fe600078ec0ff */
[----:B------:R-:W3:Y:S01]  /*4b50*/  MUFU.EX2 R242, R242 ;  /* 0x000000f200f27308 */ /* 0x000ee20000000800 */
[----:B------:R-:W-:Y:S01]  /*4b60*/  ISETP.LE.U32.AND P6, PT, R13, UR23, PT ;  /* 0x000000170d007c0c */ /* 0x000fe2000bfc3070 */
[----:B------:R-:W-:Y:S01]  /*4b70*/  @!P2 FADD.FTZ R243, -R243, -RZ ;  /* 0x800000fff3f3a221 */ /* 0x000fe20000010100 */
[----:B------:R-:W-:Y:S01]  /*4b80*/  LEA R104, R159, UR5, 0x1 ;  /* 0x000000059f687c11 */ /* 0x000fe2000f8e08ff */
[----:B-1----:R-:W-:Y:S01]  /*4b90*/  @!P5 FADD.FTZ R239, -R239, -RZ ;  /* 0x800000ffefefd221 */ /* 0x002fe20000010100 */
[----:B------:R-:W-:Y:S01]  /*4ba0*/  ISETP.LE.U32.AND P2, PT, R4, UR23, PT ;  /* 0x0000001704007c0c */ /* 0x000fe2000bf43070 */
[----:B------:R-:W-:Y:S01]  /*4bb0*/  @!P1 FADD.FTZ R228, -R228, -RZ ;  /* 0x800000ffe4e49221 */ /* 0x000fe20000010100 */
[----:B------:R-:W-:Y:S03]  /*4bc0*/  F2FP.RELU.BF16.F32.PACK_AB R4, R109, R108 ;  /* 0x0000006c6d04723e */ /* 0x000fe600000018ff */
[----:B------:R-:W1:Y:S01]  /*4bd0*/  MUFU.EX2 R244, R244 ;  /* 0x000000f400f47308 */ /* 0x000e620000000800 */
[----:B------:R-:W-:Y:S01]  /*4be0*/  ISETP.LE.U32.AND P5, PT, R5, UR23, PT ;  /* 0x0000001705007c0c */ /* 0x000fe2000bfa3070 */
[----:B--2---:R-:W-:Y:S01]  /*4bf0*/  @!P0 FADD.FTZ R232, -R232, -RZ ;  /* 0x800000ffe8e88221 */ /* 0x004fe20000010100 */
[----:B------:R-:W-:Y:S01]  /*4c00*/  LOP3.LUT R8, R8, 0xffff, RZ, 0xc0, !PT ;  /* 0x0000ffff08087812 */ /* 0x000fe200078ec0ff */
[----:B------:R2:W-:Y:S01]  /*4c10*/  STS [R165+0x10000], R4 ;  /* 0x01000004a5007388 */ /* 0x0005e20000000800 */
[----:B------:R-:W-:Y:S01]  /*4c20*/  ISETP.LE.U32.AND P1, PT, R22, UR23, PT ;  /* 0x0000001716007c0c */ /* 0x000fe2000bf23070 */
[----:B------:R-:W-:Y:S01]  /*4c30*/  @!P6 FADD.FTZ R229, -R229, -RZ ;  /* 0x800000ffe5e5e221 */ /* 0x000fe20000010100 */
[----:B------:R-:W-:Y:S03]  /*4c40*/  ISETP.LE.U32.AND P0, PT, R8, UR23, PT ;  /* 0x0000001708007c0c */ /* 0x000fe6000bf03070 */
[----:B------:R-:W4:Y:S01]  /*4c50*/  MUFU.EX2 R236, R52 ;  /* 0x0000003400ec7308 */ /* 0x000f220000000800 */
[----:B------:R-:W-:Y:S02]  /*4c60*/  ISETP.LE.U32.AND P6, PT, R21, UR23, PT ;  /* 0x0000001715007c0c */ /* 0x000fe4000bfc3070 */
[----:B------:R-:W-:Y:S02]  /*4c70*/  LOP3.LUT R8, R12, 0xff, RZ, 0xc0, !PT ;  /* 0x000000ff0c087812 */ /* 0x000fe400078ec0ff */
[----:B------:R-:W-:Y:S01]  /*4c80*/  SHF.R.U32.HI R5, RZ, 0x10, R12 ;  /* 0x00000010ff057819 */ /* 0x000fe2000001160c */
[----:B---3--:R-:W-:Y:S01]  /*4c90*/  @!P5 FADD.FTZ R242, -R242, -RZ ;  /* 0x800000fff2f2d221 */ /* 0x008fe20000010100 */
[----:B------:R-:W-:Y:S03]  /*4ca0*/  LOP3.LUT R12, R12, 0xffff, RZ, 0xc0, !PT ;  /* 0x0000ffff0c0c7812 */ /* 0x000fe600078ec0ff */
[----:B------:R-:W3:Y:S01]  /*4cb0*/  MUFU.EX2 R233, R49 ;  /* 0x0000003100e97308 */ /* 0x000ee20000000800 */
[----:B------:R-:W-:Y:S01]  /*4cc0*/  LOP3.LUT R5, R5, 0xff, RZ, 0xc0, !PT ;  /* 0x000000ff05057812 */ /* 0x000fe200078ec0ff */
[----:B------:R-:W-:Y:S01]  /*4cd0*/  @!P1 FADD.FTZ R241, -R241, -RZ ;  /* 0x800000fff1f19221 */ /* 0x000fe20000010100 */
[----:B------:R-:W-:Y:S01]  /*4ce0*/  SHF.R.U32.HI R12, RZ, 0x8, R12 ;  /* 0x00000008ff0c7819 */ /* 0x000fe2000001160c */
[----:B------:R-:W-:Y:S01]  /*4cf0*/  @!P0 FADD.FTZ R237, -R237, -RZ ;  /* 0x800000ffeded8221 */ /* 0x000fe20000010100 */
[----:B------:R-:W-:Y:S01]  /*4d00*/  ISETP.LE.U32.AND P5, PT, R5, UR23, PT ;  /* 0x0000001705007c0c */ /* 0x000fe2000bfa3070 */
[----:B-1----:R-:W-:Y:S01]  /*4d10*/  @!P6 FADD.FTZ R244, -R244, -RZ ;  /* 0x800000fff4f4e221 */ /* 0x002fe20000010100 */
[----:B------:R-:W-:Y:S03]  /*4d20*/  ISETP.LE.U32.AND P1, PT, R6, UR23, PT ;  /* 0x0000001706007c0c */ /* 0x000fe6000bf23070 */
[----:B------:R-:W1:Y:S01]  /*4d30*/  MUFU.EX2 R249, R249 ;  /* 0x000000f900f97308 */ /* 0x000e620000000800 */
[----:B------:R-:W-:Y:S01]  /*4d40*/  LOP3.LUT R5, R12, 0xffff, RZ, 0xc0, !PT ;  /* 0x0000ffff0c057812 */ /* 0x000fe200078ec0ff */
[----:B----4-:R-:W-:Y:S01]  /*4d50*/  @!P4 FADD.FTZ R236, -R236, -RZ ;  /* 0x800000ffececc221 */ /* 0x010fe20000010100 */
[----:B------:R-:W-:Y:S02]  /*4d60*/  F2FP.RELU.BF16.F32.PACK_AB R6, R111, R110 ;  /* 0x0000006e6f06723e */ /* 0x000fe400000018ff */
[----:B------:R-:W-:Y:S02]  /*4d70*/  ISETP.LE.U32.AND P6, PT, R5, UR23, PT ;  /* 0x0000001705007c0c */ /* 0x000fe4000bfc3070 */
[----:B------:R-:W-:Y:S01]  /*4d80*/  F2FP.RELU.BF16.F32.PACK_AB R5, R205, R203 ;  /* 0x000000cbcd05723e */ /* 0x000fe200000018ff */
[----:B------:R4:W-:Y:S01]  /*4d90*/  STS [R165+0x10400], R6 ;  /* 0x01040006a5007388 */ /* 0x0009e20000000800 */
[----:B--2---:R-:W-:Y:S01]  /*4da0*/  F2FP.RELU.BF16.F32.PACK_AB R4, R201, R200 ;  /* 0x000000c8c904723e */ /* 0x004fe200000018ff */
[----:B---3--:R-:W-:Y:S01]  /*4db0*/  @!P3 FADD.FTZ R233, -R233, -RZ ;  /* 0x800000ffe9e9b221 */ /* 0x008fe20000010100 */
[----:B------:R-:W-:Y:S01]  /*4dc0*/  ISETP.LE.U32.AND P4, PT, R8, UR23, PT ;  /* 0x0000001708007c0c */ /* 0x000fe2000bf83070 */
[----:B------:R2:W-:Y:S01]  /*4dd0*/  STS [R170+0x10000], R5 ;  /* 0x01000005aa007388 */ /* 0x0005e20000000800 */
[----:B------:R-:W-:Y:S01]  /*4de0*/  F2FP.RELU.BF16.F32.PACK_AB R8, R227, R226 ;  /* 0x000000e2e308723e */ /* 0x000fe200000018ff */
[----:B------:R-:W-:Y:S01]  /*4df0*/  @!P5 FADD.FTZ R246, -R246, -RZ ;  /* 0x800000fff6f6d221 */ /* 0x000fe20000010100 */
[----:B------:R-:W-:Y:S01]  /*4e00*/  ISETP.LE.U32.AND P0, PT, R9, UR23, PT ;  /* 0x0000001709007c0c */ /* 0x000fe2000bf03070 */
[----:B------:R3:W-:Y:S01]  /*4e10*/  STS [R170+0x10400], R4 ;  /* 0x01040004aa007388 */ /* 0x0007e20000000800 */
[----:B------:R-:W-:Y:S01]  /*4e20*/  ISETP.LE.U32.AND P3, PT, R11, UR23, PT ;  /* 0x000000170b007c0c */ /* 0x000fe2000bf63070 */
[----:B------:R-:W-:Y:S01]  /*4e30*/  @!P6 FADD.FTZ R245, -R245, -RZ ;  /* 0x800000fff5f5e221 */ /* 0x000fe20000010100 */
[----:B-1----:R-:W-:Y:S01]  /*4e40*/  @!P2 FADD.FTZ R249, -R249, -RZ ;  /* 0x800000fff9f9a221 */ /* 0x002fe20000010100 */
[----:B------:R-:W-:Y:S01]  /*4e50*/  @!P1 FADD.FTZ R251, -R251, -RZ ;  /* 0x800000fffbfb9221 */ /* 0x000fe20000010100 */
[----:B------:R-:W-:Y:S02]  /*4e60*/  FSETP.GE.FTZ.AND P1, PT, R202, RZ, PT ;  /* 0x000000ffca00720b */ /* 0x000fe40003f36000 */
[----:B------:R-:W-:Y:S01]  /*4e70*/  FSETP.GE.FTZ.AND P2, PT, R205, RZ, PT ;  /* 0x000000ffcd00720b */ /* 0x000fe20003f56000 */
[----:B------:R-:W-:Y:S01]  /*4e80*/  @!P4 FADD.FTZ R240, -R240, -RZ ;  /* 0x800000fff0f0c221 */ /* 0x000fe20000010100 */
[----:B------:R-:W-:Y:S02]  /*4e90*/  ISETP.LE.U32.AND P4, PT, R7, UR23, PT ;  /* 0x0000001707007c0c */ /* 0x000fe4000bf83070 */
[----:B------:R-:W-:Y:S01]  /*4ea0*/  F2FP.RELU.BF16.F32.PACK_AB R7, R223, R222 ;  /* 0x000000dedf07723e */ /* 0x000fe200000018ff */
[----:B------:R-:W-:Y:S02]  /*4eb0*/  @!P0 FADD.FTZ R250, -R250, -RZ ;  /* 0x800000fffafa8221 */ /* 0x000fe40000010100 */
[----:B------:R-:W-:Y:S01]  /*4ec0*/  @!P3 FADD.FTZ R248, -R248, -RZ ;  /* 0x800000fff8f8b221 */ /* 0x000fe20000010100 */
[----:B------:R-:W-:Y:S02]  /*4ed0*/  FSETP.GE.FTZ.AND P3, PT, R203, RZ, PT ;  /* 0x000000ffcb00720b */ /* 0x000fe40003f76000 */
[----:B----4-:R-:W-:Y:S02]  /*4ee0*/  F2FP.RELU.BF16.F32.PACK_AB R6, R115, R114 ;  /* 0x000000727306723e */ /* 0x010fe400000018ff */
[----:B--2---:R-:W-:Y:S03]  /*4ef0*/  F2FP.RELU.BF16.F32.PACK_AB R5, R113, R112 ;  /* 0x000000707105723e */ /* 0x004fe600000018ff */
[----:B------:R1:W-:Y:S01]  /*4f00*/  STS [R165+0x12400], R6 ;  /* 0x01240006a5007388 */ /* 0x0003e20000000800 */
[----:B------:R-:W-:Y:S01]  /*4f10*/  @!P4 FADD.FTZ R247, -R247, -RZ ;  /* 0x800000fff7f7c221 */ /* 0x000fe20000010100 */
[----:B------:R-:W-:Y:S02]  /*4f20*/  FSETP.GE.FTZ.AND P4, PT, R232, RZ, PT ;  /* 0x000000ffe800720b */ /* 0x000fe40003f96000 */
[----:B---3--:R-:W-:Y:S01]  /*4f30*/  F2FP.RELU.BF16.F32.PACK_AB R4, R197, R196 ;  /* 0x000000c4c504723e */ /* 0x008fe200000018ff */
[----:B------:R2:W-:Y:S04]  /*4f40*/  STS [R165+0x12000], R5 ;  /* 0x01200005a5007388 */ /* 0x0005e80000000800 */
[----:B------:R3:W-:Y:S01]  /*4f50*/  STS [R170+0x12000], R4 ;  /* 0x01200004aa007388 */ /* 0x0007e20000000800 */
[----:B-1----:R-:W-:Y:S02]  /*4f60*/  F2FP.RELU.BF16.F32.PACK_AB R6, R207, R206 ;  /* 0x000000cecf06723e */ /* 0x002fe400000018ff */
[----:B--2---:R-:W-:Y:S02]  /*4f70*/  F2FP.RELU.BF16.F32.PACK_AB R5, R199, R198 ;  /* 0x000000c6c705723e */ /* 0x004fe400000018ff */
[----:B---3--:R-:W-:Y:S03]  /*4f80*/  F2FP.RELU.BF16.F32.PACK_AB R4, R204, R202 ;  /* 0x000000cacc04723e */ /* 0x008fe600000018ff */
[----:B------:R1:W-:Y:S04]  /*4f90*/  STS [R170+0x12400], R5 ;  /* 0x01240005aa007388 */ /* 0x0003e80000000800 */
[----:B------:R2:W-:Y:S04]  /*4fa0*/  STS [R169+0x10000], R4 ;  /* 0x01000004a9007388 */ /* 0x0005e80000000800 */
[----:B------:R3:W-:Y:S01]  /*4fb0*/  STS [R169+0x10400], R6 ;  /* 0x01040006a9007388 */ /* 0x0007e20000000800 */
[----:B-1----:R-:W-:Y:S02]  /*4fc0*/  F2FP.RELU.BF16.F32.PACK_AB R5, R217, R216 ;  /* 0x000000d8d905723e */ /* 0x002fe400000018ff */
        /* <DEDUP_REMOVED lines=10> */
[----:B-1----:R-:W-:Y:S02]  /*5070*/  F2FP.RELU.BF16.F32.PACK_AB R5, R215, R214 ;  /* 0x000000d6d705723e */ /* 0x002fe400000018ff */
        /* <DEDUP_REMOVED lines=9> */
[----:B------:R3:W-:Y:S04]  /*5110*/  STS [R168+0x12400], R8 ;  /* 0x01240008a8007388 */ /* 0x0007e80000000800 */
[----:B------:R4:W-:Y:S04]  /*5120*/  STS [R168+0x12000], R6 ;  /* 0x01200006a8007388 */ /* 0x0009e80000000800 */
[----:B------:R4:W-:Y:S01]  /*5130*/  STS [R173+0x12400], R7 ;  /* 0x01240007ad007388 */ /* 0x0009e20000000800 */
[----:B-1----:R-:W-:Y:S02]  /*5140*/  F2FP.RELU.BF16.F32.PACK_AB R5, R239, R238 ;  /* 0x000000eeef05723e */ /* 0x002fe400000018ff */
[----:B--2---:R-:W-:Y:S02]  /*5150*/  F2FP.RELU.BF16.F32.PACK_AB R4, R242, R241 ;  /* 0x000000f1f204723e */ /* 0x004fe400000018ff */
[----:B---3--:R-:W-:Y:S02]  /*5160*/  F2FP.RELU.BF16.F32.PACK_AB R8, R229, R228 ;  /* 0x000000e4e508723e */ /* 0x008fe400000018ff */
[----:B----4-:R-:W-:Y:S03]  /*5170*/  F2FP.RELU.BF16.F32.PACK_AB R6, R237, R236 ;  /* 0x000000eced06723e */ /* 0x010fe600000018ff */
[----:B------:R-:W-:Y:S01]  /*5180*/  STS [R173+0x12000], R8 ;  /* 0x01200008ad007388 */ /* 0x000fe20000000800 */
[----:B------:R-:W-:Y:S03]  /*5190*/  F2FP.RELU.BF16.F32.PACK_AB R7, R245, R240 ;  /* 0x000000f0f507723e */ /* 0x000fe600000018ff */
[----:B------:R1:W-:Y:S04]  /*51a0*/  STS [R172+0x10000], R6 ;  /* 0x01000006ac007388 */ /* 0x0003e80000000800 */
[----:B------:R2:W-:Y:S04]  /*51b0*/  STS [R172+0x10400], R5 ;  /* 0x01040005ac007388 */ /* 0x0005e80000000800 */
[----:B------:R3:W-:Y:S01]  /*51c0*/  STS [R171+0x10000], R4 ;  /* 0x01000004ab007388 */ /* 0x0007e20000000800 */
[----:B-1----:R-:W-:Y:S02]  /*51d0*/  F2FP.RELU.BF16.F32.PACK_AB R6, R247, R246 ;  /* 0x000000f6f706723e */ /* 0x002fe400000018ff */
[----:B--2---:R-:W-:Y:S02]  /*51e0*/  F2FP.RELU.BF16.F32.PACK_AB R5, R249, R248 ;  /* 0x000000f8f905723e */ /* 0x004fe400000018ff */
[----:B---3--:R-:W-:Y:S05]  /*51f0*/  F2FP.RELU.BF16.F32.PACK_AB R4, R244, R243 ;  /* 0x000000f3f404723e */ /* 0x008fea00000018ff */
[----:B------:R1:W-:Y:S04]  /*5200*/  STS [R171+0x10400], R4 ;  /* 0x01040004ab007388 */ /* 0x0003e80000000800 */
[----:B------:R-:W-:Y:S04]  /*5210*/  STS [R172+0x12000], R7 ;  /* 0x01200007ac007388 */ /* 0x000fe80000000800 */
[----:B------:R-:W-:Y:S04]  /*5220*/  STS [R172+0x12400], R6 ;  /* 0x01240006ac007388 */ /* 0x000fe80000000800 */
[----:B------:R-:W-:Y:S01]  /*5230*/  STS [R171+0x12000], R5 ;  /* 0x01200005ab007388 */ /* 0x000fe20000000800 */
[----:B-1----:R-:W-:Y:S05]  /*5240*/  F2FP.RELU.BF16.F32.PACK_AB R4, R250, R251 ;  /* 0x000000fbfa04723e */ /* 0x002fea00000018ff */
        /* <DEDUP_REMOVED lines=44> */
[----:B------:R-:W5:Y:S01]  /*5510*/  LDG.E R105, desc[UR58][R106.64+0x100] ;  /* 0x0001003a6a697981 */ /* 0x000f62000c1e1900 */
[C---:B--2---:R-:W-:Y:S01]  /*5520*/  FADD.FTZ R4, -R104.reuse, R4 ;  /* 0x0000000468047221 */ /* 0x044fe20000010100 */
[C---:B------:R-:W-:Y:S01]  /*5530*/  FADD.FTZ R5, -R104.reuse, R5 ;  /* 0x0000000568057221 */ /* 0x040fe20000010100 */
[C---:B------:R-:W-:Y:S01]  /*5540*/  FADD.FTZ R16, -R104.reuse, R16 ;  /* 0x0000001068107221 */ /* 0x040fe20000010100 */
[C---:B------:R-:W-:Y:S01]  /*5550*/  FADD.FTZ R37, -R104.reuse, R37 ;  /* 0x0000002568257221 */ /* 0x040fe20000010100 */
[----:B------:R-:W-:Y:S01]  /*5560*/  FADD.FTZ R36, -R104, R36 ;  /* 0x0000002468247221 */ /* 0x000fe20000010100 */
[----:B------:R-:W-:Y:S01]  /*5570*/  FSEL R4, R4, R104, P0 ;  /* 0x0000006804047208 */ /* 0x000fe20000000000 */
[C---:B------:R-:W-:Y:S01]  /*5580*/  FADD.FTZ R32, -R104.reuse, R32 ;  /* 0x0000002068207221 */ /* 0x040fe20000010100 */
[----:B------:R-:W-:Y:S01]  /*5590*/  FSETP.GE.FTZ.AND P0, PT, R109, RZ, PT ;  /* 0x000000ff6d00720b */ /* 0x000fe20003f16000 */
[C---:B------:R-:W-:Y:S01]  /*55a0*/  FADD.FTZ R33, -R104.reuse, R33 ;  /* 0x0000002168217221 */ /* 0x040fe20000010100 */
[----:B------:R-:W-:Y:S01]  /*55b0*/  FADD.FTZ R53, -R104, R53 ;  /* 0x0000003568357221 */ /* 0x000fe20000010100 */
[----:B------:R-:W-:Y:S01]  /*55c0*/  FMUL.FTZ R108, R108, R4 ;  /* 0x000000046c6c7220 */ /* 0x000fe20000410000 */
[-C--:B------:R-:W-:Y:S01]  /*55d0*/  FSEL R5, R5, R104.reuse, P0 ;  /* 0x0000006805057208 */ /* 0x080fe20000000000 */
[----:B------:R-:W2:Y:S01]  /*55e0*/  LDG.E R4, desc[UR58][R106.64+0x20] ;  /* 0x0000203a6a047981 */ /* 0x000ea2000c1e1900 */
[----:B------:R-:W-:Y:S01]  /*55f0*/  FSETP.GE.FTZ.AND P0, PT, R204, RZ, PT ;  /* 0x000000ffcc00720b */ /* 0x000fe20003f16000 */
[C---:B------:R-:W-:Y:S01]  /*5600*/  FADD.FTZ R48, -R104.reuse, R48 ;  /* 0x0000003068307221 */ /* 0x040fe20000010100 */
[C---:B------:R-:W-:Y:S01]  /*5610*/  FADD.FTZ R49, -R104.reuse, R49 ;  /* 0x0000003168317221 */ /* 0x040fe20000010100 */
[----:B------:R-:W-:Y:S01]  /*5620*/  FMUL.FTZ R109, R109, R5 ;  /* 0x000000056d6d7220 */ /* 0x000fe20000410000 */
[----:B------:R-:W-:Y:S01]  /*5630*/  FADD.FTZ R52, -R104, R52 ;  /* 0x0000003468347221 */ /* 0x000fe20000010100 */
[----:B------:R1:W5:Y:S01]  /*5640*/  LDG.E R5, desc[UR58][R106.64+0x120] ;  /* 0x0001203a6a057981 */ /* 0x000362000c1e1900 */
[----:B------:R-:W-:Y:S01]  /*5650*/  FSEL R48, R48, R104, P4 ;  /* 0x0000006830307208 */ /* 0x000fe20002000000 */
[----:B------:R-:W-:Y:S01]  /*5660*/  FADD.FTZ R64, -R104, R64 ;  /* 0x0000004068407221 */ /* 0x000fe20000010100 */
[----:B------:R-:W-:Y:S03]  /*5670*/  F2FP.BF16.F32.PACK_AB R108, R109, R108 ;  /* 0x0000006c6d6c723e */ /* 0x000fe600000010ff */
[----:B------:R-:W-:Y:S01]  /*5680*/  FMUL.FTZ R48, R232, R48 ;  /* 0x00000030e8307220 */ /* 0x000fe20000410000 */
[----:B-1----:R-:W-:Y:S01]  /*5690*/  FSEL R106, R16, R104, P3 ;  /* 0x00000068106a7208 */ /* 0x002fe20001800000 */
[----:B------:R-:W-:Y:S01]  /*56a0*/  FADD.FTZ R16, -R104, R21 ;  /* 0x0000001568107221 */ /* 0x000fe20000010100 */
[----:B------:R-:W-:Y:S01]  /*56b0*/  FSETP.GE.FTZ.AND P3, PT, R216, RZ, PT ;  /* 0x000000ffd800720b */ /* 0x000fe20003f76000 */
[C---:B------:R-:W-:Y:S01]  /*56c0*/  FADD.FTZ R107, -R104.reuse, R17 ;  /* 0x00000011686b7221 */ /* 0x040fe20000010100 */
[----:B------:R-:W-:Y:S01]  /*56d0*/  FADD.FTZ R17, -R104, R20 ;  /* 0x0000001468117221 */ /* 0x000fe20000010100 */
[----:B------:R-:W-:Y:S01]  /*56e0*/  FMUL.FTZ R203, R203, R106 ;  /* 0x0000006acbcb7220 */ /* 0x000fe20000410000 */
[-C--:B------:R-:W-:Y:S02]  /*56f0*/  FSEL R16, R16, R104.reuse, P0 ;  /* 0x0000006810107208 */ /* 0x080fe40000000000 */
[----:B------:R-:W-:Y:S02]  /*5700*/  FSETP.GE.FTZ.AND P0, PT, R221, RZ, PT ;  /* 0x000000ffdd00720b */ /* 0x000fe40003f16000 */
[----:B------:R-:W-:Y:S01]  /*5710*/  FSEL R17, R17, R104, P1 ;  /* 0x0000006811117208 */ /* 0x000fe20000800000 */
[----:B------:R-:W-:Y:S01]  /*5720*/  FMUL.FTZ R16, R204, R16 ;  /* 0x00000010cc107220 */ /* 0x000fe20000410000 */
[----:B------:R-:W-:Y:S02]  /*5730*/  FSETP.GE.FTZ.AND P1, PT, R220, RZ, PT ;  /* 0x000000ffdc00720b */ /* 0x000fe40003f36000 */
[-C--:B------:R-:W-:Y:S01]  /*5740*/  FSEL R37, R37, R104.reuse, P0 ;  /* 0x0000006825257208 */ /* 0x080fe20000000000 */
[----:B------:R-:W-:Y:S01]  /*5750*/  FMUL.FTZ R17, R202, R17 ;  /* 0x00000011ca117220 */ /* 0x000fe20000410000 */
[----:B------:R-:W-:Y:S02]  /*5760*/  FSETP.GE.FTZ.AND P0, PT, R242, RZ, PT ;  /* 0x000000fff200720b */ /* 0x000fe40003f16000 */
[-C--:B------:R-:W-:Y:S01]  /*5770*/  FSEL R20, R107, R104.reuse, P2 ;  /* 0x000000686b147208 */ /* 0x080fe20001000000 */
[----:B------:R-:W-:Y:S01]  /*5780*/  FMUL.FTZ R37, R221, R37 ;  /* 0x00000025dd257220 */ /* 0x000fe20000410000 */
[----:B------:R-:W-:Y:S02]  /*5790*/  FSEL R36, R36, R104, P1 ;  /* 0x0000006824247208 */ /* 0x000fe40000800000 */
[----:B------:R-:W-:Y:S01]  /*57a0*/  FSETP.GE.FTZ.AND P2, PT, R217, RZ, PT ;  /* 0x000000ffd900720b */ /* 0x000fe20003f56000 */
[----:B------:R-:W-:Y:S01]  /*57b0*/  FMUL.FTZ R205, R205, R20 ;  /* 0x00000014cdcd7220 */ /* 0x000fe20000410000 */
[----:B------:R-:W-:Y:S01]  /*57c0*/  FSETP.GE.FTZ.AND P1, PT, R237, RZ, PT ;  /* 0x000000ffed00720b */ /* 0x000fe20003f36000 */
[----:B------:R-:W-:Y:S01]  /*57d0*/  FMUL.FTZ R36, R220, R36 ;  /* 0x00000024dc247220 */ /* 0x000fe20000410000 */
[-C--:B------:R-:W-:Y:S02]  /*57e0*/  FSEL R32, R32, R104.reuse, P3 ;  /* 0x0000006820207208 */ /* 0x080fe40001800000 */
[-C--:B------:R-:W-:Y:S02]  /*57f0*/  FSEL R33, R33, R104.reuse, P2 ;  /* 0x0000006821217208 */ /* 0x080fe40001000000 */
[----:B------:R-:W-:Y:S01]  /*5800*/  FSEL R53, R53, R104, P1 ;  /* 0x0000006835357208 */ /* 0x000fe20000800000 */
[----:B------:R-:W-:Y:S01]  /*5810*/  FMUL.FTZ R32, R216, R32 ;  /* 0x00000020d8207220 */ /* 0x000fe20000410000 */
[----:B------:R-:W-:Y:S01]  /*5820*/  FSETP.GE.FTZ.AND P3, PT, R233, RZ, PT ;  /* 0x000000ffe900720b */ /* 0x000fe20003f76000 */
[----:B------:R-:W-:Y:S01]  /*5830*/  FMUL.FTZ R33, R217, R33 ;  /* 0x00000021d9217220 */ /* 0x000fe20000410000 */
[----:B------:R-:W-:Y:S01]  /*5840*/  FSETP.GE.FTZ.AND P2, PT, R236, RZ, PT ;  /* 0x000000ffec00720b */ /* 0x000fe20003f56000 */
[----:B------:R-:W-:Y:S01]  /*5850*/  FMUL.FTZ R53, R237, R53 ;  /* 0x00000035ed357220 */ /* 0x000fe20000410000 */
[----:B------:R-:W-:Y:S02]  /*5860*/  FSETP.GE.FTZ.AND P1, PT, R241, RZ, PT ;  /* 0x000000fff100720b */ /* 0x000fe40003f36000 */
[-C--:B------:R-:W-:Y:S02]  /*5870*/  FSEL R49, R49, R104.reuse, P3 ;  /* 0x0000006831317208 */ /* 0x080fe40001800000 */
[-C--:B------:R-:W-:Y:S02]  /*5880*/  FSEL R52, R52, R104.reuse, P2 ;  /* 0x0000006834347208 */ /* 0x080fe40001000000 */
        /* <DEDUP_REMOVED lines=14> */
[----:B------:R-:W-:Y:S01]  /*5970*/  F2FP.BF16.F32.PACK_AB R52, R53, R52 ;  /* 0x000000343534723e */ /* 0x000fe200000010ff */
[C---:B--2---:R-:W-:Y:S01]  /*5980*/  FADD.FTZ R6, -R4.reuse, R6 ;  /* 0x0000000604067221 */ /* 0x044fe20000010100 */
[----:B------:R-:W-:Y:S04]  /*5990*/  FADD.FTZ R7, -R4, R7 ;  /* 0x0000000704077221 */ /* 0x000fe80000010100 */
[-C--:B------:R-:W-:Y:S02]  /*59a0*/  FSEL R6, R6, R4.reuse, P2 ;  /* 0x0000000406067208 */ /* 0x080fe40001000000 */
[----:B------:R-:W-:Y:S01]  /*59b0*/  FSEL R21, R7, R4, P1 ;  /* 0x0000000407157208 */ /* 0x000fe20000800000 */
        /* <DEDUP_REMOVED lines=8> */
[C---:B-1----:R-:W-:Y:S05]  /*5a40*/  IMAD.U32 R20, R17.reuse, -0x80, RZ ;  /* 0xffffff8011147824 */ /* 0x042fea00078e00ff */
        /* <DEDUP_REMOVED lines=10> */
.L_x_235:
[----:B------:R-:W-:Y:S01]  /*5af0*/  STS [R165+0x8000], R108 ;  /* 0x0080006ca5007388 */ /* 0x000fe20000000800 */
[----:B------:R-:W-:Y:S01]  /*5b00*/  FADD.FTZ R22, -R4, R22 ;  /* 0x0000001604167221 */ /* 0x000fe20000010100 */
[----:B------:R-:W-:Y:S01]  /*5b10*/  FSETP.GE.FTZ.AND P1, PT, R206, RZ, PT ;  /* 0x000000ffce00720b */ /* 0x000fe20003f36000 */
[C---:B------:R-:W-:Y:S01]  /*5b20*/  FADD.FTZ R34, -R4.reuse, R34 ;  /* 0x0000002204227221 */ /* 0x040fe20000010100 */
[C---:B------:R-:W-:Y:S01]  /*5b30*/  FADD.FTZ R19, -R4.reuse, R19 ;  /* 0x0000001304137221 */ /* 0x040fe20000010100 */
[----:B------:R-:W-:Y:S01]  /*5b40*/  FSETP.GE.FTZ.AND P2, PT, R201, RZ, PT ;  /* 0x000000ffc900720b */ /* 0x000fe20003f56000 */
[----:B------:R-:W-:Y:S01]  /*5b50*/  FADD.FTZ R39, -R4, R39 ;  /* 0x0000002704277221 */ /* 0x000fe20000010100 */
[-C--:B------:R-:W-:Y:S01]  /*5b60*/  FSEL R22, R22, R4.reuse, P1 ;  /* 0x0000000416167208 */ /* 0x080fe20000800000 */
[----:B------:R-:W-:Y:S01]  /*5b70*/  FADD.FTZ R23, -R4, R23 ;  /* 0x0000001704177221 */ /* 0x000fe20000010100 */
[----:B------:R-:W-:Y:S01]  /*5b80*/  FSETP.GE.FTZ.AND P1, PT, R218, RZ, PT ;  /* 0x000000ffda00720b */ /* 0x000fe20003f36000 */
[C---:B------:R-:W-:Y:S01]  /*5b90*/  FADD.FTZ R18, -R4.reuse, R18 ;  /* 0x0000001204127221 */ /* 0x040fe20000010100 */
[-C--:B------:R-:W-:Y:S01]  /*5ba0*/  FSEL R19, R19, R4.reuse, P2 ;  /* 0x0000000413137208 */ /* 0x080fe20001000000 */
[----:B------:R-:W-:Y:S01]  /*5bb0*/  FADD.FTZ R35, -R4, R35 ;  /* 0x0000002304237221 */ /* 0x000fe20000010100 */
[-C--:B------:R-:W-:Y:S01]  /*5bc0*/  FSEL R34, R34, R4.reuse, P1 ;  /* 0x0000000422227208 */ /* 0x080fe20000800000 */
[C---:B------:R-:W-:Y:S01]  /*5bd0*/  FADD.FTZ R38, -R4.reuse, R38 ;  /* 0x0000002604267221 */ /* 0x040fe20000010100 */
[----:B------:R-:W-:Y:S01]  /*5be0*/  FSETP.GE.FTZ.AND P1, PT, R223, RZ, PT ;  /* 0x000000ffdf00720b */ /* 0x000fe20003f36000 */
[C---:B------:R-:W-:Y:S01]  /*5bf0*/  FADD.FTZ R50, -R4.reuse, R50 ;  /* 0x0000003204327221 */ /* 0x040fe20000010100 */
[----:B------:R-:W-:Y:S01]  /*5c00*/  FSETP.GE.FTZ.AND P2, PT, R207, RZ, PT ;  /* 0x000000ffcf00720b */ /* 0x000fe20003f56000 */
[----:B------:R-:W-:Y:S01]  /*5c10*/  FADD.FTZ R51, -R4, R51 ;  /* 0x0000003304337221 */ /* 0x000fe20000010100 */
[----:B------:R-:W-:Y:S01]  /*5c20*/  FSETP.GE.FTZ.AND P3, PT, R200, RZ, PT ;  /* 0x000000ffc800720b */ /* 0x000fe20003f76000 */
[C---:B------:R-:W-:Y:S01]  /*5c30*/  FADD.FTZ R54, -R4.reuse, R54 ;  /* 0x0000003604367221 */ /* 0x040fe20000010100 */
[-C--:B------:R-:W-:Y:S01]  /*5c40*/  FSEL R39, R39, R4.reuse, P1 ;  /* 0x0000000427277208 */ /* 0x080fe20000800000 */
[----:B------:R-:W-:Y:S01]  /*5c50*/  FADD.FTZ R55, -R4, R55 ;  /* 0x0000003704377221 */ /* 0x000fe20000010100 */
[----:B------:R-:W-:Y:S01]  /*5c60*/  FSETP.GE.FTZ.AND P1, PT, R244, RZ, PT ;  /* 0x000000fff400720b */ /* 0x000fe20003f36000 */
[----:B------:R-:W-:Y:S01]  /*5c70*/  FADD.FTZ R66, -R4, R66 ;  /* 0x0000004204427221 */ /* 0x000fe20000010100 */
[-C--:B------:R-:W-:Y:S01]  /*5c80*/  FSEL R23, R23, R4.reuse, P2 ;  /* 0x0000000417177208 */ /* 0x080fe20001000000 */
[C---:B-----5:R-:W-:Y:S01]  /*5c90*/  FADD.FTZ R8, -R105.reuse, R8 ;  /* 0x0000000869087221 */ /* 0x060fe20000010100 */
[-C--:B------:R-:W-:Y:S01]  /*5ca0*/  FSEL R18, R18, R4.reuse, P3 ;  /* 0x0000000412127208 */ /* 0x080fe20001800000 */
[----:B------:R-:W-:Y:S01]  /*5cb0*/  FADD.FTZ R13, -R105, R13 ;  /* 0x0000000d690d7221 */ /* 0x000fe20000010100 */
[----:B------:R-:W-:Y:S01]  /*5cc0*/  FSETP.GE.FTZ.AND P3, PT, R219, RZ, PT ;  /* 0x000000ffdb00720b */ /* 0x000fe20003f76000 */
[C---:B------:R-:W-:Y:S01]  /*5cd0*/  FADD.FTZ R24, -R105.reuse, R24 ;  /* 0x0000001869187221 */ /* 0x040fe20000010100 */
[----:B------:R-:W-:Y:S01]  /*5ce0*/  FSETP.GE.FTZ.AND P2, PT, R222, RZ, PT ;  /* 0x000000ffde00720b */ /* 0x000fe20003f56000 */
[----:B------:R-:W-:Y:S01]  /*5cf0*/  FADD.FTZ R9, -R105, R9 ;  /* 0x0000000969097221 */ /* 0x000fe20000010100 */
[-C--:B------:R-:W-:Y:S01]  /*5d00*/  FSEL R35, R35, R4.reuse, P3 ;  /* 0x0000000423237208 */ /* 0x080fe20001800000 */
[C---:B------:R-:W-:Y:S01]  /*5d10*/  FADD.FTZ R41, -R105.reuse, R41 ;  /* 0x0000002969297221 */ /* 0x040fe20000010100 */
        /* <DEDUP_REMOVED lines=11> */
[C---:B------:R-:W-:Y:S01]  /*5dd0*/  FADD.FTZ R56, -R105.reuse, R56 ;  /* 0x0000003869387221 */ /* 0x040fe20000010100 */
[-C--:B------:R-:W-:Y:S01]  /*5de0*/  FSEL R50, R50, R4.reuse, P6 ;  /* 0x0000000432327208 */ /* 0x080fe20003000000 */
[----:B------:R-:W-:Y:S01]  /*5df0*/  FADD.FTZ R57, -R105, R57 ;  /* 0x0000003969397221 */ /* 0x000fe20000010100 */
[-C--:B------:R-:W-:Y:S01]  /*5e00*/  FSEL R51, R51, R4.reuse, P5 ;  /* 0x0000000433337208 */ /* 0x080fe20002800000 */
[C---:B------:R-:W-:Y:S01]  /*5e10*/  FADD.FTZ R44, -R105.reuse, R44 ;  /* 0x0000002c692c7221 */ /* 0x040fe20000010100 */
[-C--:B------:R-:W-:Y:S01]  /*5e20*/  FSEL R54, R54, R4.reuse, P4 ;  /* 0x0000000436367208 */ /* 0x080fe20002000000 */
[----:B------:R-:W-:Y:S01]  /*5e30*/  FADD.FTZ R45, -R105, R45 ;  /* 0x0000002d692d7221 */ /* 0x000fe20000010100 */
[-C--:B------:R-:W-:Y:S01]  /*5e40*/  FSEL R55, R55, R4.reuse, P3 ;  /* 0x0000000437377208 */ /* 0x080fe20001800000 */
[----:B------:R-:W-:Y:S01]  /*5e50*/  FADD.FTZ R60, -R105, R60 ;  /* 0x0000003c693c7221 */ /* 0x000fe20000010100 */
[----:B------:R-:W-:Y:S01]  /*5e60*/  FSEL R66, R66, R4, P2 ;  /* 0x0000000442427208 */ /* 0x000fe20001000000 */
[----:B------:R-:W-:Y:S01]  /*5e70*/  @P1 FADD.FTZ R4, -R4, R67 ;  /* 0x0000004304041221 */ /* 0x000fe20000010100 */
[----:B------:R-:W-:Y:S01]  /*5e80*/  FSETP.GE.FTZ.AND P1, PT, R112, RZ, PT ;  /* 0x000000ff7000720b */ /* 0x000fe20003f36000 */
[----:B------:R-:W-:Y:S01]  /*5e90*/  FADD.FTZ R11, -R5, R11 ;  /* 0x0000000b050b7221 */ /* 0x000fe20000010100 */
[----:B------:R-:W-:Y:S01]  /*5ea0*/  FSETP.GE.FTZ.AND P3, PT, R113, RZ, PT ;  /* 0x000000ff7100720b */ /* 0x000fe20003f76000 */
[----:B------:R-:W-:Y:S01]  /*5eb0*/  FADD.FTZ R10, -R5, R10 ;  /* 0x0000000a050a7221 */ /* 0x000fe20000010100 */
[----:B------:R-:W-:Y:S01]  /*5ec0*/  FSEL R8, R8, R105, P1 ;  /* 0x0000006908087208 */ /* 0x000fe20000800000 */
[----:B------:R-:W-:Y:S01]  /*5ed0*/  FMUL.FTZ R21, R111, R21 ;  /* 0x000000156f157220 */ /* 0x000fe20000410000 */
[----:B------:R-:W-:Y:S01]  /*5ee0*/  FSETP.GE.FTZ.AND P1, PT, R197, RZ, PT ;  /* 0x000000ffc500720b */ /* 0x000fe20003f36000 */
[----:B------:R-:W-:Y:S01]  /*5ef0*/  FMUL.FTZ R6, R110, R6 ;  /* 0x000000066e067220 */ /* 0x000fe20000410000 */
[----:B------:R-:W-:Y:S01]  /*5f00*/  FSETP.GE.FTZ.AND P2, PT, R196, RZ, PT ;  /* 0x000000ffc400720b */ /* 0x000fe20003f56000 */
[----:B------:R-:W-:Y:S01]  /*5f10*/  FADD.FTZ R15, -R5, R15 ;  /* 0x0000000f050f7221 */ /* 0x000fe20000010100 */
[----:B------:R-:W-:Y:S01]  /*5f20*/  FSEL R13, R13, R105, P1 ;  /* 0x000000690d0d7208 */ /* 0x000fe20000800000 */
[----:B------:R-:W-:Y:S01]  /*5f30*/  FADD.FTZ R14, -R5, R14 ;  /* 0x0000000e050e7221 */ /* 0x000fe20000010100 */
[----:B------:R-:W-:Y:S01]  /*5f40*/  FSETP.GE.FTZ.AND P1, PT, R208, RZ, PT ;  /* 0x000000ffd000720b */ /* 0x000fe20003f36000 */
[----:B------:R-:W-:Y:S01]  /*5f50*/  FMUL.FTZ R19, R201, R19 ;  /* 0x00000013c9137220 */ /* 0x000fe20000410000 */
[-C--:B------:R-:W-:Y:S01]  /*5f60*/  FSEL R9, R9, R105.reuse, P3 ;  /* 0x0000006909097208 */ /* 0x080fe20001800000 */
[----:B------:R-:W-:Y:S01]  /*5f70*/  FMUL.FTZ R18, R200, R18 ;  /* 0x00000012c8127220 */ /* 0x000fe20000410000 */
[----:B------:R-:W-:Y:S01]  /*5f80*/  FSEL R24, R24, R105, P1 ;  /* 0x0000006918187208 */ /* 0x000fe20000800000 */
[----:B------:R-:W-:Y:S01]  /*5f90*/  FMUL.FTZ R8, R112, R8 ;  /* 0x0000000870087220 */ /* 0x000fe20000410000 */
[----:B------:R-:W-:Y:S01]  /*5fa0*/  FSETP.GE.FTZ.AND P1, PT, R225, RZ, PT ;  /* 0x000000ffe100720b */ /* 0x000fe20003f36000 */
[----:B------:R-:W-:Y:S01]  /*5fb0*/  FMUL.FTZ R9, R113, R9 ;  /* 0x0000000971097220 */ /* 0x000fe20000410000 */
[----:B------:R-:W-:Y:S01]  /*5fc0*/  FSETP.GE.FTZ.AND P4, PT, R212, RZ, PT ;  /* 0x000000ffd400720b */ /* 0x000fe20003f96000 */
[----:B------:R-:W-:Y:S01]  /*5fd0*/  FMUL.FTZ R13, R197, R13 ;  /* 0x0000000dc50d7220 */ /* 0x000fe20000410000 */
[----:B------:R-:W-:Y:S01]  /*5fe0*/  FSEL R41, R41, R105, P1 ;  /* 0x0000006929297208 */ /* 0x000fe20000800000 */
[----:B------:R-:W-:Y:S01]  /*5ff0*/  FADD.FTZ R27, -R5, R27 ;  /* 0x0000001b051b7221 */ /* 0x000fe20000010100 */
[----:B------:R-:W-:Y:S01]  /*6000*/  FSETP.GE.FTZ.AND P3, PT, R213, RZ, PT ;  /* 0x000000ffd500720b */ /* 0x000fe20003f76000 */
[----:B------:R-:W-:Y:S01]  /*6010*/  FADD.FTZ R26, -R5, R26 ;  /* 0x0000001a051a7221 */ /* 0x000fe20000010100 */
[----:B------:R-:W-:Y:S01]  /*6020*/  FSETP.GE.FTZ.AND P1, PT, R249, RZ, PT ;  /* 0x000000fff900720b */ /* 0x000fe20003f36000 */
[----:B------:R-:W-:Y:S01]  /*6030*/  FMUL.FTZ R23, R207, R23 ;  /* 0x00000017cf177220 */ /* 0x000fe20000410000 */
[-C--:B------:R-:W-:Y:S01]  /*6040*/  FSEL R12, R12, R105.reuse, P2 ;  /* 0x000000690c0c7208 */ /* 0x080fe20001000000 */
[----:B------:R-:W-:Y:S01]  /*6050*/  FMUL.FTZ R22, R206, R22 ;  /* 0x00000016ce167220 */ /* 0x000fe20000410000 */
[----:B------:R-:W-:Y:S01]  /*6060*/  FSETP.GE.FTZ.AND P5, PT, R209, RZ, PT ;  /* 0x000000ffd100720b */ /* 0x000fe20003fb6000 */
[C---:B------:R-:W-:Y:S01]  /*6070*/  FADD.FTZ R30, -R5.reuse, R30 ;  /* 0x0000001e051e7221 */ /* 0x040fe20000010100 */
[----:B------:R-:W-:Y:S01]  /*6080*/  FSETP.GE.FTZ.AND P2, PT, R224, RZ, PT ;  /* 0x000000ffe000720b */ /* 0x000fe20003f56000 */
[----:B------:R-:W-:Y:S01]  /*6090*/  FMUL.FTZ R12, R196, R12 ;  /* 0x0000000cc40c7220 */ /* 0x000fe20000410000 */
[-C--:B------:R-:W-:Y:S01]  /*60a0*/  FSEL R28, R28, R105.reuse, P4 ;  /* 0x000000691c1c7208 */ /* 0x080fe20002000000 */
[----:B------:R-:W-:Y:S01]  /*60b0*/  FADD.FTZ R31, -R5, R31 ;  /* 0x0000001f051f7221 */ /* 0x000fe20000010100 */
[----:B------:R-:W-:Y:S01]  /*60c0*/  FSEL R29, R29, R105, P3 ;  /* 0x000000691d1d7208 */ /* 0x000fe20001800000 */
[----:B------:R-:W-:Y:S01]  /*60d0*/  FMUL.FTZ R34, R218, R34 ;  /* 0x00000022da227220 */ /* 0x000fe20000410000 */
[----:B------:R-:W-:Y:S01]  /*60e0*/  FSETP.GE.FTZ.AND P4, PT, R240, RZ, PT ;  /* 0x000000fff000720b */ /* 0x000fe20003f96000 */
[----:B------:R-:W-:Y:S01]  /*60f0*/  FMUL.FTZ R35, R219, R35 ;  /* 0x00000023db237220 */ /* 0x000fe20000410000 */
        /* <DEDUP_REMOVED lines=9> */
[C---:B------:R-:W-:Y:S01]  /*6190*/  FADD.FTZ R42, -R5.reuse, R42 ;  /* 0x0000002a052a7221 */ /* 0x040fe20000010100 */
[----:B------:R-:W-:Y:S01]  /*61a0*/  FSETP.GE.FTZ.AND P2, PT, R248, RZ, PT ;  /* 0x000000fff800720b */ /* 0x000fe20003f56000 */
[----:B------:R-:W-:Y:S01]  /*61b0*/  FADD.FTZ R43, -R5, R43 ;  /* 0x0000002b052b7221 */ /* 0x000fe20000010100 */
[-C--:B------:R-:W-:Y:S01]  /*61c0*/  FSEL R56, R56, R105.reuse, P4 ;  /* 0x0000006938387208 */ /* 0x080fe20002000000 */
[----:B------:R-:W-:Y:S01]  /*61d0*/  FMUL.FTZ R38, R222, R38 ;  /* 0x00000026de267220 */ /* 0x000fe20000410000 */
[----:B------:R-:W-:Y:S01]  /*61e0*/  FSEL R57, R57, R105, P3 ;  /* 0x0000006939397208 */ /* 0x000fe20001800000 */
        /* <DEDUP_REMOVED lines=9> */
[----:B------:R-:W-:Y:S01]  /*6280*/  FSEL R60, R60, R105, P2 ;  /* 0x000000693c3c7208 */ /* 0x000fe20001000000 */
[----:B------:R-:W-:Y:S01]  /*6290*/  @P1 FADD.FTZ R105, -R105, R61 ;  /* 0x0000003d69691221 */ /* 0x000fe20000010100 */
[----:B------:R-:W-:Y:S01]  /*62a0*/  FSEL R11, R11, R5, P3 ;  /* 0x000000050b0b7208 */ /* 0x000fe20001800000 */
[----:B------:R-:W-:Y:S01]  /*62b0*/  FMUL.FTZ R40, R224, R40 ;  /* 0x00000028e0287220 */ /* 0x000fe20000410000 */
[----:B------:R-:W-:Y:S01]  /*62c0*/  FSETP.GE.FTZ.AND P1, PT, R199, RZ, PT ;  /* 0x000000ffc700720b */ /* 0x000fe20003f36000 */
[----:B------:R-:W-:Y:S01]  /*62d0*/  FMUL.FTZ R41, R225, R41 ;  /* 0x00000029e1297220 */ /* 0x000fe20000410000 */
[----:B------:R-:W-:Y:S01]  /*62e0*/  FSEL R10, R10, R5, P4 ;  /* 0x000000050a0a7208 */ /* 0x000fe20002000000 */
[----:B------:R-:W-:Y:S01]  /*62f0*/  FMUL.FTZ R11, R115, R11 ;  /* 0x0000000b730b7220 */ /* 0x000fe20000410000 */
[----:B------:R-:W-:Y:S01]  /*6300*/  FSETP.GE.FTZ.AND P2, PT, R198, RZ, PT ;  /* 0x000000ffc600720b */ /* 0x000fe20003f56000 */
[----:B------:R-:W-:Y:S01]  /*6310*/  FMUL.FTZ R44, R228, R44 ;  /* 0x0000002ce42c7220 */ /* 0x000fe20000410000 */
[----:B------:R-:W-:Y:S01]  /*6320*/  F2FP.BF16.F32.PACK_AB R6, R21, R6 ;  /* 0x000000061506723e */ /* 0x000fe200000010ff */
[----:B------:R-:W-:Y:S01]  /*6330*/  FMUL.FTZ R10, R114, R10 ;  /* 0x0000000a720a7220 */ /* 0x000fe20000410000 */
[-C--:B------:R-:W-:Y:S01]  /*6340*/  FSEL R15, R15, R5.reuse, P1 ;  /* 0x000000050f0f7208 */ /* 0x080fe20000800000 */
[----:B------:R-:W-:Y:S01]  /*6350*/  FMUL.FTZ R66, R243, R66 ;  /* 0x00000042f3427220 */ /* 0x000fe20000410000 */
[----:B------:R-:W-:Y:S01]  /*6360*/  FSEL R14, R14, R5, P2 ;  /* 0x000000050e0e7208 */ /* 0x000fe20001000000 */
[----:B------:R-:W-:Y:S01]  /*6370*/  STS [R165+0x8400], R6 ;  /* 0x00840006a5007388 */ /* 0x000fe20000000800 */
[----:B------:R-:W-:Y:S01]  /*6380*/  F2FP.BF16.F32.PACK_AB R18, R19, R18 ;  /* 0x000000121312723e */ /* 0x000fe200000010ff */
[----:B------:R-:W-:Y:S01]  /*6390*/  FMUL.FTZ R15, R199, R15 ;  /* 0x0000000fc70f7220 */ /* 0x000fe20000410000 */
[----:B------:R-:W-:Y:S01]  /*63a0*/  F2FP.BF16.F32.PACK_AB R8, R9, R8 ;  /* 0x000000080908723e */ /* 0x000fe200000010ff */
[----:B------:R-:W-:Y:S01]  /*63b0*/  STS [R170+0x8000], R203 ;  /* 0x008000cbaa007388 */ /* 0x000fe20000000800 */
[----:B------:R-:W-:Y:S01]  /*63c0*/  FMUL.FTZ R14, R198, R14 ;  /* 0x0000000ec60e7220 */ /* 0x000fe20000410000 */
[----:B------:R-:W-:Y:S01]  /*63d0*/  F2FP.BF16.F32.PACK_AB R10, R11, R10 ;  /* 0x0000000a0b0a723e */ /* 0x000fe200000010ff */
[----:B------:R-:W-:Y:S01]  /*63e0*/  FMUL.FTZ R4, R244, R4 ;  /* 0x00000004f4047220 */ /* 0x000fe20000410000 */
[----:B------:R-:W-:Y:S01]  /*63f0*/  STS [R170+0x8400], R18 ;  /* 0x00840012aa007388 */ /* 0x000fe20000000800 */
[----:B------:R-:W-:Y:S01]  /*6400*/  FSETP.GE.FTZ.AND P1, PT, R211, RZ, PT ;  /* 0x000000ffd300720b */ /* 0x000fe20003f36000 */
[----:B------:R-:W-:Y:S01]  /*6410*/  FMUL.FTZ R45, R229, R45 ;  /* 0x0000002de52d7220 */ /* 0x000fe20000410000 */
[----:B------:R-:W-:Y:S01]  /*6420*/  FSETP.GE.FTZ.AND P2, PT, R210, RZ, PT ;  /* 0x000000ffd200720b */ /* 0x000fe20003f56000 */
[----:B------:R-:W-:Y:S01]  /*6430*/  STS [R165+0xa000], R8 ;  /* 0x00a00008a5007388 */ /* 0x000fe20000000800 */
[----:B------:R-:W-:Y:S01]  /*6440*/  F2FP.BF16.F32.PACK_AB R12, R13, R12 ;  /* 0x0000000c0d0c723e */ /* 0x000fe200000010ff */
[----:B------:R-:W-:Y:S01]  /*6450*/  FMUL.FTZ R54, R238, R54 ;  /* 0x00000036ee367220 */ /* 0x000fe20000410000 */
[----:B------:R-:W-:Y:S01]  /*6460*/  F2FP.BF16.F32.PACK_AB R14, R15, R14 ;  /* 0x0000000e0f0e723e */ /* 0x000fe200000010ff */
[----:B------:R-:W-:Y:S01]  /*6470*/  STS [R165+0xa400], R10 ;  /* 0x00a4000aa5007388 */ /* 0x000fe20000000800 */
[----:B------:R-:W-:Y:S01]  /*6480*/  FSEL R27, R27, R5, P1 ;  /* 0x000000051b1b7208 */ /* 0x000fe20000800000 */
[----:B------:R-:W-:Y:S01]  /*6490*/  FMUL.FTZ R55, R239, R55 ;  /* 0x00000037ef377220 */ /* 0x000fe20000410000 */
[----:B------:R-:W-:Y:S01]  /*64a0*/  FSEL R26, R26, R5, P2 ;  /* 0x000000051a1a7208 */ /* 0x000fe20001000000 */
[----:B------:R-:W-:Y:S01]  /*64b0*/  STS [R170+0xa000], R12 ;  /* 0x00a0000caa007388 */ /* 0x000fe20000000800 */
[----:B------:R-:W-:Y:S01]  /*64c0*/  FSETP.GE.FTZ.AND P2, PT, R214, RZ, PT ;  /* 0x000000ffd600720b */ /* 0x000fe20003f56000 */
[----:B------:R-:W-:Y:S01]  /*64d0*/  FMUL.FTZ R27, R211, R27 ;  /* 0x0000001bd31b7220 */ /* 0x000fe20000410000 */
[----:B------:R-:W-:Y:S01]  /*64e0*/  FSETP.GE.FTZ.AND P1, PT, R215, RZ, PT ;  /* 0x000000ffd700720b */ /* 0x000fe20003f36000 */
[----:B------:R-:W-:Y:S01]  /*64f0*/  STS [R170+0xa400], R14 ;  /* 0x00a4000eaa007388 */ /* 0x000fe20000000800 */
[----:B------:R-:W-:Y:S01]  /*6500*/  F2FP.BF16.F32.PACK_AB R22, R23, R22 ;  /* 0x000000161716723e */ /* 0x000fe200000010ff */
[----:B------:R-:W-:Y:S01]  /*6510*/  FMUL.FTZ R26, R210, R26 ;  /* 0x0000001ad21a7220 */ /* 0x000fe20000410000 */
[-C--:B------:R-:W-:Y:S01]  /*6520*/  FSEL R30, R30, R5.reuse, P2 ;  /* 0x000000051e1e7208 */ /* 0x080fe20001000000 */
[----:B------:R-:W-:Y:S01]  /*6530*/  STS [R169+0x8000], R16 ;  /* 0x00800010a9007388 */ /* 0x000fe20000000800 */
[----:B------:R-:W-:Y:S01]  /*6540*/  FSEL R31, R31, R5, P1 ;  /* 0x000000051f1f7208 */ /* 0x000fe20000800000 */
[----:B------:R-:W-:Y:S01]  /*6550*/  FMUL.FTZ R56, R240, R56 ;  /* 0x00000038f0387220 */ /* 0x000fe20000410000 */
[----:B------:R-:W-:Y:S01]  /*6560*/  F2FP.BF16.F32.PACK_AB R34, R35, R34 ;  /* 0x000000222322723e */ /* 0x000fe200000010ff */
[----:B------:R-:W-:Y:S01]  /*6570*/  STS [R169+0x8400], R22 ;  /* 0x00840016a9007388 */ /* 0x000fe20000000800 */
[----:B------:R-:W-:Y:S01]  /*6580*/  FMUL.FTZ R30, R214, R30 ;  /* 0x0000001ed61e7220 */ /* 0x000fe20000410000 */
        /* <DEDUP_REMOVED lines=11> */
[----:B------:R-:W-:Y:S01]  /*6640*/  F2FP.BF16.F32.PACK_AB R28, R29, R28 ;  /* 0x0000001c1d1c723e */ /* 0x000fe200000010ff */
[----:B------:R-:W-:Y:S01]  /*6650*/  FADD.FTZ R59, -R5, R59 ;  /* 0x0000003b053b7221 */ /* 0x000fe20000010100 */
[----:B------:R-:W-:Y:S01]  /*6660*/  F2FP.BF16.F32.PACK_AB R30, R31, R30 ;  /* 0x0000001e1f1e723e */ /* 0x000fe200000010ff */
[----:B------:R-:W-:Y:S01]  /*6670*/  STS [R169+0xa400], R26 ;  /* 0x00a4001aa9007388 */ /* 0x000fe20000000800 */
[-C--:B------:R-:W-:Y:S01]  /*6680*/  FSEL R42, R42, R5.reuse, P2 ;  /* 0x000000052a2a7208 */ /* 0x080fe20001000000 */
[----:B------:R-:W-:Y:S01]  /*6690*/  FADD.FTZ R62, -R5, R62 ;  /* 0x0000003e053e7221 */ /* 0x000fe20000010100 */
        /* <DEDUP_REMOVED lines=14> */
[----:B------:R-:W-:Y:S01]  /*6780*/  FSETP.GE.FTZ.AND P1, PT, R250, RZ, PT ;  /* 0x000000fffa00720b */ /* 0x000fe20003f36000 */
[----:B------:R-:W-:Y:S01]  /*6790*/  FMUL.FTZ R46, R230, R46 ;  /* 0x0000002ee62e7220 */ /* 0x000fe20000410000 */
[----:B------:R-:W-:Y:S01]  /*67a0*/  FMUL.FTZ R47, R231, R47 ;  /* 0x0000002fe72f7220 */ /* 0x000fe20000410000 */
[----:B------:R-:W-:Y:S01]  /*67b0*/  F2FP.BF16.F32.PACK_AB R40, R41, R40 ;  /* 0x000000282928723e */ /* 0x000fe200000010ff */
[----:B------:R-:W-:Y:S01]  /*67c0*/  STS [R173+0x8000], R48 ;  /* 0x00800030ad007388 */ /* 0x000fe20000000800 */
[----:B------:R-:W-:Y:S01]  /*67d0*/  F2FP.BF16.F32.PACK_AB R42, R43, R42 ;  /* 0x0000002a2b2a723e */ /* 0x000fe200000010ff */
[----:B------:R-:W-:Y:S01]  /*67e0*/  FMUL.FTZ R105, R249, R105 ;  /* 0x00000069f9697220 */ /* 0x000fe20000410000 */
[----:B------:R-:W-:Y:S01]  /*67f0*/  FSETP.GE.FTZ.AND P4, PT, R246, RZ, PT ;  /* 0x000000fff600720b */ /* 0x000fe20003f96000 */
[----:B------:R-:W-:Y:S01]  /*6800*/  STS [R173+0x8400], R50 ;  /* 0x00840032ad007388 */ /* 0x000fe20000000800 */
[----:B------:R-:W-:Y:S02]  /*6810*/  FSETP.GE.FTZ.AND P3, PT, R247, RZ, PT ;  /* 0x000000fff700720b */ /* 0x000fe40003f76000 */
[----:B------:R-:W-:Y:S01]  /*6820*/  F2FP.BF16.F32.PACK_AB R44, R45, R44 ;  /* 0x0000002c2d2c723e */ /* 0x000fe200000010ff */
[----:B------:R-:W-:Y:S01]  /*6830*/  STS [R168+0xa000], R40 ;  /* 0x00a00028a8007388 */ /* 0x000fe20000000800 */
[----:B------:R-:W-:Y:S02]  /*6840*/  F2FP.BF16.F32.PACK_AB R46, R47, R46 ;  /* 0x0000002e2f2e723e */ /* 0x000fe400000010ff */
[-C--:B------:R-:W-:Y:S01]  /*6850*/  FSEL R58, R58, R5.reuse, P4 ;  /* 0x000000053a3a7208 */ /* 0x080fe20002000000 */
[----:B------:R-:W-:Y:S01]  /*6860*/  STS [R168+0xa400], R42 ;  /* 0x00a4002aa8007388 */ /* 0x000fe20000000800 */
[-C--:B------:R-:W-:Y:S02]  /*6870*/  FSEL R59, R59, R5.reuse, P3 ;  /* 0x000000053b3b7208 */ /* 0x080fe40001800000 */
[----:B------:R-:W-:Y:S01]  /*6880*/  FSETP.GE.FTZ.AND P2, PT, R251, RZ, PT ;  /* 0x000000fffb00720b */ /* 0x000fe20003f56000 */
[----:B------:R-:W-:Y:S01]  /*6890*/  STS [R173+0xa000], R44 ;  /* 0x00a0002cad007388 */ /* 0x000fe20000000800 */
[----:B------:R-:W-:Y:S01]  /*68a0*/  F2FP.BF16.F32.PACK_AB R54, R55, R54 ;  /* 0x000000363736723e */ /* 0x000fe200000010ff */
[----:B------:R-:W-:Y:S01]  /*68b0*/  FMUL.FTZ R58, R246, R58 ;  /* 0x0000003af63a7220 */ /* 0x000fe20000410000 */
[----:B------:R-:W-:Y:S01]  /*68c0*/  FSEL R62, R62, R5, P2 ;  /* 0x000000053e3e7208 */ /* 0x000fe20001000000 */
[----:B------:R-:W-:Y:S01]  /*68d0*/  STS [R173+0xa400], R46 ;  /* 0x00a4002ead007388 */ /* 0x000fe20000000800 */
[----:B------:R-:W-:Y:S01]  /*68e0*/  FMUL.FTZ R59, R247, R59 ;  /* 0x0000003bf73b7220 */ /* 0x000fe20000410000 */
[----:B------:R-:W-:Y:S01]  /*68f0*/  @P1 FADD.FTZ R5, -R5, R63 ;  /* 0x0000003f05051221 */ /* 0x000fe20000010100 */
[----:B------:R-:W-:Y:S01]  /*6900*/  F2FP.BF16.F32.PACK_AB R64, R104, R64 ;  /* 0x000000406840723e */ /* 0x000fe200000010ff */
[----:B------:R2:W-:Y:S01]  /*6910*/  STS [R172+0x8000], R52 ;  /* 0x00800034ac007388 */ /* 0x0005e20000000800 */
[----:B------:R-:W-:Y:S01]  /*6920*/  FMUL.FTZ R62, R251, R62 ;  /* 0x0000003efb3e7220 */ /* 0x000fe20000410000 */
[----:B------:R-:W-:Y:S01]  /*6930*/  FMUL.FTZ R5, R250, R5 ;  /* 0x00000005fa057220 */ /* 0x000fe20000410000 */
[----:B------:R-:W-:Y:S01]  /*6940*/  F2FP.BF16.F32.PACK_AB R56, R57, R56 ;  /* 0x000000383938723e */ /* 0x000fe200000010ff */
        /* <DEDUP_REMOVED lines=68> */
[----:B------:R-:W-:Y:S01]  /*6d90*/  IMAD.U32 R4, R4, -0x80, RZ ;  /* 0xffffff8004047824 */ /* 0x000fe200078e00ff */
[-C--:B------:R-:W-:Y:S05]  /*6da0*/  HMMA.16816.F32.BF16 R76, R24, R22.reuse, R76 ;  /* 0x00000016184c723c */ /* 0x080fea000004184c */
[C---:B------:R-:W-:Y:S01]  /*6db0*/  LEA R190, P1, R4.reuse, R190, 0x2 ;  /* 0x000000be04be7211 */ /* 0x040fe200078210ff */
[----:B------:R-:W-:Y:S05]  /*6dc0*/  HMMA.16816.F32.BF16 R80, R16, R22, R80 ;  /* 0x000000161050723c */ /* 0x000fea0000041850 */
[----:B------:R-:W-:Y:S01]  /*6dd0*/  LEA.HI.X.SX32 R191, R4, R191, 0x2, P1 ;  /* 0x000000bf04bf7211 */ /* 0x000fe200008f16ff */
[----:B------:R-:W-:Y:S07]  /*6de0*/  @!UPT UIADD3 URZ, URZ, URZ, URZ ;  /* 0x0000003f3f3ff290 */ /* 0x000fee000fffe03f */
[----:B------:R-:W-:Y:S11]  /*6df0*/  @!P0 BRA `(.L_x_236) ;  /* 0x0000000000748947 */ /* 0x000ff60003800000 */
[----:B------:R-:W1:Y:S01]  /*6e00*/  S2R R6, SR_TID.X ;  /* 0x0000000000067919 */ /* 0x000e620000002100 */
[----:B------:R-:W2:Y:S08]  /*6e10*/  LDC R8, c[0x0][0x420] ;  /* 0x00010800ff087b82 */ /* 0x000eb00000000800 */
[----:B------:R-:W3:Y:S01]  /*6e20*/  LDC R7, c[0x0][0x424] ;  /* 0x00010900ff077b82 */ /* 0x000ee20000000800 */
[----:B-1----:R-:W-:Y:S01]  /*6e30*/  SHF.R.S32.HI R5, RZ, 0x1f, R6 ;  /* 0x0000001fff057819 */ /* 0x002fe20000011406 */
[----:B--2---:R-:W-:Y:S03]  /*6e40*/  IMAD.U32 R9, R8, -0x80, RZ ;  /* 0xffffff8008097824 */ /* 0x004fe600078e00ff */
[CC--:B------:R-:W-:Y:S02]  /*6e50*/  LEA.HI R4, R5.reuse, R6.reuse, RZ, 0x3 ;  /* 0x0000000605047211 */ /* 0x0c0fe400078f18ff */
[----:B------:R-:W-:Y:S02]  /*6e60*/  LEA.HI R5, R5, R6, RZ, 0x2 ;  /* 0x0000000605057211 */ /* 0x000fe400078f10ff */
[----:B------:R-:W-:Y:S02]  /*6e70*/  SHF.R.S32.HI R4, RZ, 0x3, R4 ;  /* 0x00000003ff047819 */ /* 0x000fe40000011404 */
[----:B------:R-:W-:Y:S02]  /*6e80*/  LEA.HI R5, R5, R164, RZ, 0x1 ;  /* 0x000000a405057211 */ /* 0x000fe400078f08ff */
[----:B------:R-:W-:Y:S01]  /*6e90*/  LEA R192, P1, R9, R192, 0x1 ;  /* 0x000000c009c07211 */ /* 0x000fe200078208ff */
[----:B------:R-:W-:Y:S01]  /*6ea0*/  IMAD.SHL.U32 R4, R4, 0x40, RZ ;  /* 0x0000004004047824 */ /* 0x000fe200078e00ff */
[----:B------:R-:W-:Y:S02]  /*6eb0*/  LOP3.LUT R5, R5, 0x7fffffe, RZ, 0xc0, !PT ;  /* 0x07fffffe05057812 */ /* 0x000fe400078ec0ff */
[----:B------:R-:W-:Y:S02]  /*6ec0*/  LEA.HI.X.SX32 R193, R9, R193, 0x1, P1 ;  /* 0x000000c109c17211 */ /* 0x000fe400008f0eff */
[----:B------:R-:W-:Y:S01]  /*6ed0*/  LOP3.LUT R4, R4, 0xc0, RZ, 0xc0, !PT ;  /* 0x000000c004047812 */ /* 0x000fe200078ec0ff */
[----:B------:R-:W-:Y:S03]  /*6ee0*/  IMAD.IADD R5, R164, 0x1, -R5 ;  /* 0x00000001a4057824 */ /* 0x000fe600078e0a05 */
[----:B------:R-:W-:Y:S01]  /*6ef0*/  LOP3.LUT R6, R4, 0x18, R166, 0xf8, !PT ;  /* 0x0000001804067812 */ /* 0x000fe200078ef8a6 */
[----:B------:R-:W-:Y:S01]  /*6f00*/  IMAD R5, R163, 0x8, R5 ;  /* 0x00000008a3057824 */ /* 0x000fe200078e0205 */
[----:B------:R-:W-:Y:S04]  /*6f10*/  SHF.R.U32.HI R4, RZ, 0x3, R4 ;  /* 0x00000003ff047819 */ /* 0x000fe80000011604 */
[----:B------:R-:W-:Y:S02]  /*6f20*/  LOP3.LUT R4, R6, R4, RZ, 0x3c, !PT ;  /* 0x0000000406047212 */ /* 0x000fe400078e3cff */
[C---:B------:R-:W-:Y:S03]  /*6f30*/  LEA R6, P1, R8.reuse, R192, 0x7 ;  /* 0x000000c008067211 */ /* 0x040fe600078238ff */
[----:B------:R-:W-:Y:S01]  /*6f40*/  IMAD.U32 R4, R5, 0x20, R4 ;  /* 0x0000002005047824 */ /* 0x000fe200078e0004 */
[----:B---3--:R-:W-:Y:S04]  /*6f50*/  LEA.HI.X R7, R8, R193, R7, 0x7, P1 ;  /* 0x000000c108077211 */ /* 0x008fe800008f3c07 */
[----:B------:R-:W-:Y:S05]  /*6f60*/  LEA R4, R4, UR5, 0x1 ;  /* 0x0000000504047c11 */ /* 0x000fea000f8e08ff */
[----:B------:R-:W-:Y:S01]  /*6f70*/  @!PT LDS RZ, [RZ] ;  /* 0x00000000fffff984 */ /* 0x000fe20000000800 */
[----:B------:R-:W-:Y:S01]  /*6f80*/  @!PT LDS RZ, [RZ] ;  /* 0x00000000fffff984 */ /* 0x000fe20000000800 */
[----:B------:R-:W-:Y:S01]  /*6f90*/  @!PT LDS RZ, [RZ] ;  /* 0x00000000fffff984 */ /* 0x000fe20000000800 */
[----:B------:R1:W-:Y:S05]  /*6fa0*/  LDGSTS.E.BYPASS.LTC128B.128 [R4+0x4000], desc[UR58][R192.64] ;  /* 0x04000000c0047fae */ /* 0x0003ea000b901d7a */
[----:B------:R1:W-:Y:S05]  /*6fb0*/  LDGSTS.E.BYPASS.LTC128B.128 [R4+0x5000], desc[UR58][R6.64] ;  /* 0x0500000006047fae */ /* 0x0003ea000b901d7a */
[----:B------:R-:W0:Y:S02]  /*6fc0*/  LDGDEPBAR ;  /* 0x00000000000079af */ /* 0x000e240000000000 */
.L_x_236:
[----:B------:R-:W-:Y:S01]  /*6fd0*/  LDSM.16.M88.4 R16, [R155] ;  /* 0x000000009b10783b */ /* 0x000fe20000000200 */
[----:B------:R-:W-:Y:S02]  /*6fe0*/  ULOP3.LUT UR15, UR54, 0x1, URZ, 0xc0, !UPT ;  /* 0x00000001360f7892 */ /* 0x000fe4000f8ec03f */
[----:B------:R-:W-:Y:S01]  /*6ff0*/  UISETP.GT.AND UP2, UPT, UR54, UR20, UPT ;  /* 0x000000143600728c */ /* 0x000fe2000bf44270 */
[----:B------:R-:W1:Y:S01]  /*7000*/  LDSM.16.MT88.4 R20, [R52+0x6000] ;  /* 0x006000003414783b */ /* 0x000e620000004200 */
[----:B------:R-:W-:Y:S02]  /*7010*/  UISETP.NE.U32.AND UP0, UPT, UR15, 0x1, UPT ;  /* 0x000000010f00788c */ /* 0x000fe4000bf05070 */
[----:B------:R-:W-:Y:S01]  /*7020*/  @UP3 UIADD3 UR16, UP1, UR60, -0x200, URZ ;  /* 0xfffffe003c103890 */ /* 0x000fe2000ff3e03f */
[----:B------:R-:W2:Y:S01]  /*7030*/  LDSM.16.M88.4 R12, [R155+0x2000] ;  /* 0x002000009b0c783b */ /* 0x000ea20000000200 */
[----:B------:R-:W-:Y:S02]  /*7040*/  UIADD3 UR54, UR54, -0x1, URZ ;  /* 0xffffffff36367890 */ /* 0x000fe4000fffe03f */
[----:B------:R-:W-:Y:S01]  /*7050*/  @UP3 UIADD3.X UR15, UR61, -0x1, URZ, UP1, !UPT ;  /* 0xffffffff3d0f3890 */ /* 0x000fe20008ffe43f */
[----:B------:R-:W-:Y:S04]  /*7060*/  LDSM.16.M88.4 R24, [R154] ;  /* 0x000000009a18783b */ /* 0x000fe80000000200 */
[----:B------:R-:W3:Y:S04]  /*7070*/  LDSM.16.MT88.4 R28, [R52+0x6400] ;  /* 0x00640000341c783b */ /* 0x000ee80000004200 */
[----:B------:R-:W4:Y:S04]  /*7080*/  LDSM.16.M88.4 R32, [R148] ;  /* 0x000000009420783b */ /* 0x000f280000000200 */
[----:B------:R-:W-:Y:S04]  /*7090*/  LDSM.16.M88.4 R36, [R153] ;  /* 0x000000009924783b */ /* 0x000fe80000000200 */
[----:B------:R-:W4:Y:S04]  /*70a0*/  LDSM.16.MT88.4 R40, [R52+0x6800] ;  /* 0x006800003428783b */ /* 0x000f280000004200 */
[----:B------:R-:W-:Y:S04]  /*70b0*/  LDSM.16.M88.4 R44, [R3] ;  /* 0x00000000032c783b */ /* 0x000fe80000000200 */
[----:B------:R-:W-:Y:S01]  /*70c0*/  LDSM.16.MT88.4 R48, [R52+0x6c00] ;  /* 0x006c00003430783b */ /* 0x000fe20000004200 */
[-C--:B-1----:R-:W-:Y:S06]  /*70d0*/  HMMA.16816.F32.BF16 R4, R16, R20.reuse, RZ ;  /* 0x000000141004723c */ /* 0x082fec00000418ff */
[C---:B--2---:R-:W-:Y:S06]  /*70e0*/  HMMA.16816.F32.BF16 R8, R12.reuse, R20, RZ ;  /* 0x000000140c08723c */ /* 0x044fec00000418ff */
[-C--:B------:R-:W-:Y:S06]  /*70f0*/  HMMA.16816.F32.BF16 R12, R12, R22.reuse, RZ ;  /* 0x000000160c0c723c */ /* 0x080fec00000418ff */
[----:B------:R-:W-:Y:S01]  /*7100*/  HMMA.16816.F32.BF16 R16, R16, R22, RZ ;  /* 0x000000161010723c */ /* 0x000fe200000418ff */
[----:B------:R-:W1:Y:S05]  /*7110*/  LDSM.16.M88.4 R20, [R153+0x2000] ;  /* 0x002000009914783b */ /* 0x000e6a0000000200 */
[-C--:B---3--:R-:W-:Y:S06]  /*7120*/  HMMA.16816.F32.BF16 R4, R24, R28.reuse, R4 ;  /* 0x0000001c1804723c */ /* 0x088fec0000041804 */
[C---:B----4-:R-:W-:Y:S06]  /*7130*/  HMMA.16816.F32.BF16 R8, R32.reuse, R28, R8 ;  /* 0x0000001c2008723c */ /* 0x050fec0000041808 */
[-C--:B------:R-:W-:Y:S01]  /*7140*/  HMMA.16816.F32.BF16 R12, R32, R30.reuse, R12 ;  /* 0x0000001e200c723c */ /* 0x080fe2000004180c */
[----:B------:R-:W-:Y:S05]  /*7150*/  LDSM.16.MT88.4 R32, [R52+0x7000] ;  /* 0x007000003420783b */ /* 0x000fea0000004200 */
[----:B------:R-:W-:Y:S01]  /*7160*/  HMMA.16816.F32.BF16 R16, R24, R30, R16 ;  /* 0x0000001e1810723c */ /* 0x000fe20000041810 */
[----:B------:R-:W2:Y:S04]  /*7170*/  LDSM.16.M88.4 R24, [R3+0x2000] ;  /* 0x002000000318783b */ /* 0x000ea80000000200 */
[----:B------:R-:W3:Y:S01]  /*7180*/  LDSM.16.M88.4 R28, [R155+0x4000] ;  /* 0x004000009b1c783b */ /* 0x000ee20000000200 */
[-C--:B------:R-:W-:Y:S06]  /*7190*/  HMMA.16816.F32.BF16 R4, R36, R40.reuse, R4 ;  /* 0x000000282404723c */ /* 0x080fec0000041804 */
[C---:B-1----:R-:W-:Y:S06]  /*71a0*/  HMMA.16816.F32.BF16 R8, R20.reuse, R40, R8 ;  /* 0x000000281408723c */ /* 0x042fec0000041808 */
[-C--:B------:R-:W-:Y:S01]  /*71b0*/  HMMA.16816.F32.BF16 R12, R20, R42.reuse, R12 ;  /* 0x0000002a140c723c */ /* 0x080fe2000004180c */
[----:B------:R-:W1:Y:S05]  /*71c0*/  LDSM.16.M88.4 R20, [R155+0x6000] ;  /* 0x006000009b14783b */ /* 0x000e6a0000000200 */
[----:B------:R-:W-:Y:S01]  /*71d0*/  HMMA.16816.F32.BF16 R16, R36, R42, R16 ;  /* 0x0000002a2410723c */ /* 0x000fe20000041810 */
[----:B------:R-:W-:Y:S04]  /*71e0*/  LDSM.16.M88.4 R36, [R2] ;  /* 0x000000000224783b */ /* 0x000fe80000000200 */
[----:B------:R-:W4:Y:S01]  /*71f0*/  LDSM.16.MT88.4 R40, [R52+0x7400] ;  /* 0x007400003428783b */ /* 0x000f220000004200 */
[-C--:B------:R-:W-:Y:S06]  /*7200*/  HMMA.16816.F32.BF16 R4, R44, R48.reuse, R4 ;  /* 0x000000302c04723c */ /* 0x080fec0000041804 */
[C---:B--2---:R-:W-:Y:S06]  /*7210*/  HMMA.16816.F32.BF16 R8, R24.reuse, R48, R8 ;  /* 0x000000301808723c */ /* 0x044fec0000041808 */
[-C--:B------:R-:W-:Y:S01]  /*7220*/  HMMA.16816.F32.BF16 R12, R24, R50.reuse, R12 ;  /* 0x00000032180c723c */ /* 0x080fe2000004180c */
[----:B------:R-:W2:Y:S05]  /*7230*/  LDSM.16.M88.4 R24, [R0] ;  /* 0x000000000018783b */ /* 0x000eaa0000000200 */
[----:B------:R-:W-:Y:S01]  /*7240*/  HMMA.16816.F32.BF16 R16, R44, R50, R16 ;  /* 0x000000322c10723c */ /* 0x000fe20000041810 */
[----:B------:R-:W-:Y:S04]  /*7250*/  LDSM.16.M88.4 R44, [R153+0x4000] ;  /* 0x00400000992c783b */ /* 0x000fe80000000200 */
[----:B------:R-:W2:Y:S01]  /*7260*/  LDSM.16.MT88.4 R48, [R52+0x7800] ;  /* 0x007800003430783b */ /* 0x000ea20000004200 */
[-C--:B---3--:R-:W-:Y:S06]  /*7270*/  HMMA.16816.F32.BF16 R4, R28, R32.reuse, R4 ;  /* 0x000000201c04723c */ /* 0x088fec0000041804 */
[C---:B-1----:R-:W-:Y:S06]  /*7280*/  HMMA.16816.F32.BF16 R8, R20.reuse, R32, R8 ;  /* 0x000000201408723c */ /* 0x042fec0000041808 */
[-C--:B------:R-:W-:Y:S01]  /*7290*/  HMMA.16816.F32.BF16 R12, R20, R34.reuse, R12 ;  /* 0x00000022140c723c */ /* 0x080fe2000004180c */
[----:B------:R-:W1:Y:S05]  /*72a0*/  LDSM.16.M88.4 R20, [R153+0x6000] ;  /* 0x006000009914783b */ /* 0x000e6a0000000200 */
[----:B------:R-:W-:Y:S01]  /*72b0*/  HMMA.16816.F32.BF16 R16, R28, R34, R16 ;  /* 0x000000221c10723c */ /* 0x000fe20000041810 */
[----:B------:R-:W-:Y:S04]  /*72c0*/  LDSM.16.MT88.4 R32, [R52+0x7c00] ;  /* 0x007c00003420783b */ /* 0x000fe80000004200 */
[----:B------:R-:W3:Y:S01]  /*72d0*/  LDSM.16.M88.4 R28, [R3+0x4000] ;  /* 0x00400000031c783b */ /* 0x000ee20000000200 */
[-C--:B----4-:R-:W-:Y:S06]  /*72e0*/  HMMA.16816.F32.BF16 R4, R36, R40.reuse, R4 ;  /* 0x000000282404723c */ /* 0x090fec0000041804 */
[C---:B--2---:R-:W-:Y:S06]  /*72f0*/  HMMA.16816.F32.BF16 R8, R24.reuse, R40, R8 ;  /* 0x000000281808723c */ /* 0x044fec0000041808 */
[-C--:B------:R-:W-:Y:S01]  /*7300*/  HMMA.16816.F32.BF16 R12, R24, R42.reuse, R12 ;  /* 0x0000002a180c723c */ /* 0x080fe2000004180c */
[----:B------:R-:W2:Y:S05]  /*7310*/  LDSM.16.M88.4 R24, [R3+0x6000] ;  /* 0x006000000318783b */ /* 0x000eaa0000000200 */
[----:B------:R-:W-:Y:S06]  /*7320*/  HMMA.16816.F32.BF16 R16, R36, R42, R16 ;  /* 0x0000002a2410723c */ /* 0x000fec0000041810 */
[-C--:B------:R-:W-:Y:S06]  /*7330*/  HMMA.16816.F32.BF16 R4, R44, R48.reuse, R4 ;  /* 0x000000302c04723c */ /* 0x080fec0000041804 */
[C---:B-1----:R-:W-:Y:S06]  /*7340*/  HMMA.16816.F32.BF16 R8, R20.reuse, R48, R8 ;  /* 0x000000301408723c */ /* 0x042fec0000041808 */
[-C--:B------:R-:W-:Y:S06]  /*7350*/  HMMA.16816.F32.BF16 R12, R20, R50.reuse, R12 ;  /* 0x00000032140c723c */ /* 0x080fec000004180c */
[----:B------:R-:W-:Y:S01]  /*7360*/  HMMA.16816.F32.BF16 R16, R44, R50, R16 ;  /* 0x000000322c10723c */ /* 0x000fe20000041810 */
[----:B------:R-:W-:Y:S04]  /*7370*/  IMAD.U32 R20, RZ, RZ, UR40 ;  /* 0x00000028ff147e24 */ /* 0x000fe8000f8e00ff */
[----:B------:R-:W-:Y:S01]  /*7380*/  @P0 VIADD R21, R160, 0xffffff80 ;  /* 0xffffff80a0150836 */ /* 0x000fe20000000000 */
[-C--:B---3--:R-:W-:Y:S01]  /*7390*/  HMMA.16816.F32.BF16 R4, R28, R32.reuse, R4 ;  /* 0x000000201c04723c */ /* 0x088fe20000041804 */
[----:B------:R-:W-:Y:S04]  /*73a0*/  IMAD.U32 R22, RZ, RZ, UR39 ;  /* 0x00000027ff167e24 */ /* 0x000fe8000f8e00ff */
[-C--:B------:R-:W-:Y:S01]  /*73b0*/  LEA R20, P2, R20, R190.reuse, 0x2 ;  /* 0x000000be14147211 */ /* 0x080fe200078410ff */
[C---:B--2---:R-:W-:Y:S01]  /*73c0*/  HMMA.16816.F32.BF16 R8, R24.reuse, R32, R8 ;  /* 0x000000201808723c */ /* 0x044fe20000041808 */
[----:B------:R-:W-:Y:S04]  /*73d0*/  IMAD.U32 R23, RZ, RZ, UR40 ;  /* 0x00000028ff177e24 */ /* 0x000fe8000f8e00ff */
[-C--:B------:R-:W-:Y:S01]  /*73e0*/  LEA R22, P1, R22, R190.reuse, 0x2 ;  /* 0x000000be16167211 */ /* 0x080fe200078210ff */
[-C--:B------:R-:W-:Y:S05]  /*73f0*/  HMMA.16816.F32.BF16 R12, R24, R34.reuse, R12 ;  /* 0x00000022180c723c */ /* 0x080fea000004180c */
[----:B------:R-:W-:Y:S01]  /*7400*/  @P0 IMAD.WIDE R32, R21, R177, UR60 ;  /* 0x0000003c15200e25 */ /* 0x000fe2000f8e02b1 */
[----:B------:R-:W-:Y:S01]  /*7410*/  HMMA.16816.F32.BF16 R16, R28, R34, R16 ;  /* 0x000000221c10723c */ /* 0x000fe20000041810 */
[----:B------:R-:W-:Y:S01]  /*7420*/  @UP3 UMOV UR60, UR16 ;  /* 0x00000010003c3c82 */ /* 0x000fe20008000000 */
[----:B------:R-:W-:Y:S02]  /*7430*/  @UP3 UMOV UR61, UR15 ;  /* 0x0000000f003d3c82 */ /* 0x000fe40008000000 */
[----:B------:R2:W5:Y:S01]  /*7440*/  @P0 LDG.E R186, desc[UR58][R32.64] ;  /* 0x0000003a20ba0981 */ /* 0x000562000c1e1900 */
[----:B------:R-:W-:Y:S01]  /*7450*/  IMAD.U32 R24, RZ, RZ, UR39 ;  /* 0x00000027ff187e24 */ /* 0x000fe2000f8e00ff */
[-C--:B------:R-:W-:Y:S02]  /*7460*/  LEA.HI.X.SX32 R21, R23, R191.reuse, 0x2, P2 ;  /* 0x000000bf17157211 */ /* 0x080fe400010f16ff */
[----:B------:R2:W5:Y:S03]  /*7470*/  @P0 LDG.E R185, desc[UR58][R32.64+0x20] ;  /* 0x0000203a20b90981 */ /* 0x000566000c1e1900 */
[-C--:B------:R-:W-:Y:S01]  /*7480*/  LEA.HI.X.SX32 R23, R24, R191.reuse, 0x2, P1 ;  /* 0x000000bf18177211 */ /* 0x080fe200008f16ff */
[----:B------:R2:W5:Y:S04]  /*7490*/  @P0 LDG.E R184, desc[UR58][R32.64+0x100] ;  /* 0x0001003a20b80981 */ /* 0x000568000c1e1900 */
[----:B------:R2:W5:Y:S04]  /*74a0*/  @P0 LDG.E R183, desc[UR58][R32.64+0x120] ;  /* 0x0001203a20b70981 */ /* 0x000568000c1e1900 */
[----:B------:R1:W-:Y:S04]  /*74b0*/  REDG.E.ADD.F32.FTZ.RN.STRONG.GPU desc[UR58][R190.64], R4 ;  /* 0x00000004be0079a6 */ /* 0x0003e8000c10f3ba */
[----:B------:R3:W-:Y:S04]  /*74c0*/  REDG.E.ADD.F32.FTZ.RN.STRONG.GPU desc[UR58][R20.64], R5 ;  /* 0x00000005140079a6 */ /* 0x0007e8000c10f3ba */
[----:B------:R4:W-:Y:S01]  /*74d0*/  REDG.E.ADD.F32.FTZ.RN.STRONG.GPU desc[UR58][R22.64], R6 ;  /* 0x00000006160079a6 */ /* 0x0009e2000c10f3ba */
[----:B-1----:R-:W-:Y:S02]  /*74e0*/  IMAD.U32 R4, RZ, RZ, UR38 ;  /* 0x00000026ff047e24 */ /* 0x002fe4000f8e00ff */
[----:B---3--:R-:W-:Y:S03]  /*74f0*/  IMAD.U32 R21, RZ, RZ, UR37 ;  /* 0x00000025ff157e24 */ /* 0x008fe6000f8e00ff */
[-C--:B------:R-:W-:Y:S01]  /*7500*/  LEA R24, P0, R4, R190.reuse, 0x2 ;  /* 0x000000be04187211 */ /* 0x080fe200078010ff */
[----:B------:R-:W-:Y:S01]  /*7510*/  IMAD.U32 R20, RZ, RZ, UR37 ;  /* 0x00000025ff147e24 */ /* 0x000fe2000f8e00ff */
[----:B------:R-:W-:Y:S01]  /*7520*/  MOV R4, UR36 ;  /* 0x0000002400047c02 */ /* 0x000fe20008000f00 */
[----:B----4-:R-:W-:Y:S01]  /*7530*/  IMAD.U32 R22, RZ, RZ, UR38 ;  /* 0x00000026ff167e24 */ /* 0x010fe2000f8e00ff */
[-C--:B------:R-:W-:Y:S01]  /*7540*/  LEA R26, P2, R21, R190.reuse, 0x2 ;  /* 0x000000be151a7211 */ /* 0x080fe200078410ff */
[----:B------:R-:W-:Y:S02]  /*7550*/  IMAD.U32 R6, RZ, RZ, UR36 ;  /* 0x00000024ff067e24 */ /* 0x000fe4000f8e00ff */
[----:B------:R-:W-:Y:S01]  /*7560*/  IMAD.U32 R5, RZ, RZ, UR35 ;  /* 0x00000023ff057e24 */ /* 0x000fe2000f8e00ff */
[-C--:B------:R-:W-:Y:S02]  /*7570*/  LEA.HI.X.SX32 R25, R22, R191.reuse, 0x2, P0 ;  /* 0x000000bf16197211 */ /* 0x080fe400000f16ff */
[-C--:B------:R-:W-:Y:S02]  /*7580*/  LEA.HI.X.SX32 R27, R20, R191.reuse, 0x2, P2 ;  /* 0x000000bf141b7211 */ /* 0x080fe400010f16ff */
[-C--:B------:R-:W-:Y:S01]  /*7590*/  LEA R28, P1, R6, R190.reuse, 0x2 ;  /* 0x000000be061c7211 */ /* 0x080fe200078210ff */
[----:B------:R1:W-:Y:S01]  /*75a0*/  REDG.E.ADD.F32.FTZ.RN.STRONG.GPU desc[UR58][R24.64], R7 ;  /* 0x00000007180079a6 */ /* 0x0003e2000c10f3ba */
[----:B------:R-:W-:Y:S01]  /*75b0*/  IMAD.U32 R6, RZ, RZ, UR35 ;  /* 0x00000023ff067e24 */ /* 0x000fe2000f8e00ff */
[-C--:B------:R-:W-:Y:S01]  /*75c0*/  LEA R22, P0, R5, R190.reuse, 0x2 ;  /* 0x000000be05167211 */ /* 0x080fe200078010ff */
[----:B------:R-:W-:Y:S01]  /*75d0*/  IMAD.U32 R5, RZ, RZ, UR31 ;  /* 0x0000001fff057e24 */ /* 0x000fe2000f8e00ff */
[----:B------:R3:W-:Y:S01]  /*75e0*/  REDG.E.ADD.F32.FTZ.RN.STRONG.GPU desc[UR58][R26.64], R8 ;  /* 0x000000081a0079a6 */ /* 0x0007e2000c10f3ba */
[-C--:B------:R-:W-:Y:S01]  /*75f0*/  LEA.HI.X.SX32 R29, R4, R191.reuse, 0x2, P1 ;  /* 0x000000bf041d7211 */ /* 0x080fe200008f16ff */
[----:B------:R-:W-:Y:S01]  /*7600*/  IMAD.U32 R4, RZ, RZ, UR34 ;  /* 0x00000022ff047e24 */ /* 0x000fe2000f8e00ff */
[-C--:B------:R-:W-:Y:S01]  /*7610*/  LEA.HI.X.SX32 R23, R6, R191.reuse, 0x2, P0 ;  /* 0x000000bf06177211 */ /* 0x080fe200000f16ff */
[----:B------:R-:W-:Y:S02]  /*7620*/  IMAD.U32 R6, RZ, RZ, UR32 ;  /* 0x00000020ff067e24 */ /* 0x000fe4000f8e00ff */
[----:B------:R4:W-:Y:S01]  /*7630*/  REDG.E.ADD.F32.FTZ.RN.STRONG.GPU desc[UR58][R28.64], R9 ;  /* 0x000000091c0079a6 */ /* 0x0009e2000c10f3ba */
[-C--:B------:R-:W-:Y:S02]  /*7640*/  LEA R20, P0, R4, R190.reuse, 0x2 ;  /* 0x000000be04147211 */ /* 0x080fe400078010ff */
[----:B------:R-:W-:Y:S01]  /*7650*/  MOV R4, UR32 ;  /* 0x0000002000047c02 */ /* 0x000fe20008000f00 */
[----:B------:R2:W-:Y:S04]  /*7660*/  REDG.E.ADD.F32.FTZ.RN.STRONG.GPU desc[UR58][R22.64], R10 ;  /* 0x0000000a160079a6 */ /* 0x0005e8000c10f3ba */
[----:B------:R-:W-:Y:S01]  /*7670*/  LDSM.16.MT88.4 R28, [R152+0x800] ;  /* 0x00080000981c783b */ /* 0x000fe20000004200 */
[----:B-1----:R-:W-:Y:S02]  /*7680*/  IMAD.U32 R7, RZ, RZ, UR33 ;  /* 0x00000021ff077e24 */ /* 0x002fe4000f8e00ff */
[----:B---3--:R-:W-:Y:S05]  /*7690*/  IMAD.U32 R8, RZ, RZ, UR34 ;  /* 0x00000022ff087e24 */ /* 0x008fea000f8e00ff */
[-C--:B------:R-:W-:Y:S01]  /*76a0*/  LEA.HI.X.SX32 R21, R8, R191.reuse, 0x2, P0 ;  /* 0x000000bf08157211 */ /* 0x080fe200000f16ff */
[----:B----4-:R-:W-:Y:S01]  /*76b0*/  IMAD.U32 R9, RZ, RZ, UR33 ;  /* 0x00000021ff097e24 */ /* 0x010fe2000f8e00ff */
[-C--:B------:R-:W-:Y:S02]  /*76c0*/  LEA R8, P1, R6, R190.reuse, 0x2 ;  /* 0x000000be06087211 */ /* 0x080fe400078210ff */
[-C--:B------:R-:W-:Y:S01]  /*76d0*/  LEA R6, P0, R5, R190.reuse, 0x2 ;  /* 0x000000be05067211 */ /* 0x080fe200078010ff */
[----:B------:R1:W-:Y:S01]  /*76e0*/  REDG.E.ADD.F32.FTZ.RN.STRONG.GPU desc[UR58][R20.64], R11 ;  /* 0x0000000b140079a6 */ /* 0x0003e2000c10f3ba */
[-C--:B--2---:R-:W-:Y:S01]  /*76f0*/  LEA R22, P2, R7, R190.reuse, 0x2 ;  /* 0x000000be07167211 */ /* 0x084fe200078410ff */
[----:B------:R-:W-:Y:S01]  /*7700*/  IMAD.U32 R7, RZ, RZ, UR31 ;  /* 0x0000001fff077e24 */ /* 0x000fe2000f8e00ff */
[----:B------:R-:W-:Y:S01]  /*7710*/  MOV R10, UR29 ;  /* 0x0000001d000a7c02 */ /* 0x000fe20008000f00 */
        /* <DEDUP_REMOVED lines=11> */
[-C--:B------:R-:W-:Y:S05]  /*77d0*/  LEA.HI.X.SX32 R21, R11, R191.reuse, 0x2, P0 ;  /* 0x000000bf0b157211 */ /* 0x080fea00000f16ff */
[----:B------:R1:W-:Y:S01]  /*77e0*/  REDG.E.ADD.F32.FTZ.RN.STRONG.GPU desc[UR58][R20.64], R19 ;  /* 0x00000013140079a6 */ /* 0x0003e2000c10f3ba */
[-C--:B--2---:R-:W-:Y:S01]  /*77f0*/  LEA R22, P3, R5, R190.reuse, 0x2 ;  /* 0x000000be05167211 */ /* 0x084fe200078610ff */
        /* <DEDUP_REMOVED lines=81> */
.L_x_234:
[----:B------:R-:W-:Y:S01]  /*7d10*/  @!UPT UIADD3 URZ, URZ, URZ, URZ ;  /* 0x0000003f3f3ff290 */ /* 0x000fe2000fffe03f */
[----:B------:R-:W2:Y:S01]  /*7d20*/  S2R R4, SR_TID.X ;  /* 0x0000000000047919 */ /* 0x000ea20000002100 */
[----:B------:R-:W3:Y:S01]  /*7d30*/  LDC.64 R6, c[0x0][0x438] ;  /* 0x00010e00ff067b82 */ /* 0x000ee20000000a00 */
        /* <DEDUP_REMOVED lines=29> */
[----:B------:R-:W-:Y:S01]  /*7f10*/  FMUL.FTZ R72, R72, UR15 ;  /* 0x0000000f48487c20 */ /* 0x000fe20008410000 */
[----:B--2---:R-:W-:Y:S01]  /*7f20*/  SHF.R.S32.HI R5, RZ, 0x1f, R4 ;  /* 0x0000001fff057819 */ /* 0x004fe20000011404 */
[----:B------:R-:W-:Y:S01]  /*7f30*/  FMUL.FTZ R73, R73, UR15 ;  /* 0x0000000f49497c20 */ /* 0x000fe20008410000 */
[----:B------:R-:W-:Y:S01]  /*7f40*/  FMUL.FTZ R74, R74, UR15 ;  /* 0x0000000f4a4a7c20 */ /* 0x000fe20008410000 */
[----:B------:R-:W-:Y:S01]  /*7f50*/  FMUL.FTZ R75, R75, UR15 ;  /* 0x0000000f4b4b7c20 */ /* 0x000fe20008410000 */
[CC--:B------:R-:W-:Y:S01]  /*7f60*/  LEA.HI R8, R5.reuse, R4.reuse, RZ, 0x2 ;  /* 0x0000000405087211 */ /* 0x0c0fe200078f10ff */
[----:B------:R-:W-:Y:S01]  /*7f70*/  FMUL.FTZ R76, R76, UR15 ;  /* 0x0000000f4c4c7c20 */ /* 0x000fe20008410000 */
[----:B------:R-:W-:Y:S01]  /*7f80*/  LEA.HI R4, R5, R4, RZ, 0x3 ;  /* 0x0000000405047211 */ /* 0x000fe200078f18ff */
[----:B------:R-:W-:Y:S01]  /*7f90*/  FMUL.FTZ R77, R77, UR15 ;  /* 0x0000000f4d4d7c20 */ /* 0x000fe20008410000 */
[----:B------:R-:W-:Y:S01]  /*7fa0*/  LEA.HI R5, R8, R164, RZ, 0x1 ;  /* 0x000000a408057211 */ /* 0x000fe200078f08ff */
[----:B------:R-:W-:Y:S01]  /*7fb0*/  FMUL.FTZ R78, R78, UR15 ;  /* 0x0000000f4e4e7c20 */ /* 0x000fe20008410000 */
[----:B------:R-:W-:Y:S01]  /*7fc0*/  SHF.R.S32.HI R4, RZ, 0x3, R4 ;  /* 0x00000003ff047819 */ /* 0x000fe20000011404 */
[----:B------:R-:W-:Y:S01]  /*7fd0*/  FMUL.FTZ R79, R79, UR15 ;  /* 0x0000000f4f4f7c20 */ /* 0x000fe20008410000 */
[----:B------:R-:W-:Y:S01]  /*7fe0*/  F2FP.BF16.F32.PACK_AB R96, R97, R96 ;  /* 0x000000606160723e */ /* 0x000fe200000010ff */
[----:B------:R-:W2:Y:S01]  /*7ff0*/  LDC.64 R8, c[0x0][0x450] ;  /* 0x00011400ff087b82 */ /* 0x000ea20000000a00 */
[----:B------:R-:W-:Y:S01]  /*8000*/  SHF.L.U32 R4, R4, 0x6, RZ ;  /* 0x0000000604047819 */ /* 0x000fe200000006ff */
[----:B---3--:R-:W-:Y:S01]  /*8010*/  IMAD R16, R6, UR11, RZ ;  /* 0x0000000b06107c24 */ /* 0x008fe2000f8e02ff */
[----:B------:R-:W-:Y:S01]  /*8020*/  F2FP.BF16.F32.PACK_AB R98, R99, R98 ;  /* 0x000000626362723e */ /* 0x000fe200000010ff */
[----:B------:R-:W-:Y:S01]  /*8030*/  ULDC.64 UR16, c[0x0][0x3f8] ;  /* 0x0000fe0000107ab9 */ /* 0x000fe20000000a00 */
[----:B------:R-:W-:Y:S01]  /*8040*/  LOP3.LUT R4, R4, 0xc0, RZ, 0xc0, !PT ;  /* 0x000000c004047812 */ /* 0x000fe200078ec0ff */
[----:B------:R-:W-:Y:S01]  /*8050*/  IMAD R7, R7, UR6, R16 ;  /* 0x0000000607077c24 */ /* 0x000fe2000f8e0210 */
[----:B------:R-:W-:Y:S01]  /*8060*/  LOP3.LUT R5, R5, 0x7fffffe, RZ, 0xc0, !PT ;  /* 0x07fffffe05057812 */ /* 0x000fe200078ec0ff */
[----:B------:R-:W-:Y:S01]  /*8070*/  STS [R175], R84 ;  /* 0x00000054af007388 */ /* 0x000fe20000000800 */
[----:B------:R-:W-:Y:S01]  /*8080*/  F2FP.BF16.F32.PACK_AB R88, R89, R88 ;  /* 0x000000585958723e */ /* 0x000fe200000010ff */
[----:B------:R-:W3:Y:S01]  /*8090*/  LDC.64 R12, c[0x0][0x468] ;  /* 0x00011a00ff0c7b82 */ /* 0x000ee20000000a00 */
        /* <DEDUP_REMOVED lines=8> */
[----:B------:R-:W-:Y:S02]  /*8120*/  LOP3.LUT R10, R4, 0x18, R166, 0xf8, !PT ;  /* 0x00000018040a7812 */ /* 0x000fe400078ef8a6 */
[----:B------:R-:W-:Y:S01]  /*8130*/  F2FP.BF16.F32.PACK_AB R80, R81, R80 ;  /* 0x000000505150723e */ /* 0x000fe200000010ff */
[----:B------:R-:W-:Y:S01]  /*8140*/  STS [R175+0x1000], R88 ;  /* 0x00100058af007388 */ /* 0x000fe20000000800 */
[----:B------:R-:W-:Y:S01]  /*8150*/  F2FP.BF16.F32.PACK_AB R82, R83, R82 ;  /* 0x000000525352723e */ /* 0x000fe200000010ff */
[C---:B--2---:R-:W-:Y:S01]  /*8160*/  IMAD.WIDE.U32 R16, R164.reuse, R8, RZ ;  /* 0x00000008a4107225 */ /* 0x044fe200078e00ff */
[----:B------:R-:W-:Y:S01]  /*8170*/  SHF.R.U32.HI R4, RZ, 0x3, R4 ;  /* 0x00000003ff047819 */ /* 0x000fe20000011604 */
[----:B------:R-:W-:Y:S01]  /*8180*/  STS [R175+0x1200], R90 ;  /* 0x0012005aaf007388 */ /* 0x000fe20000000800 */
[----:B------:R-:W-:-:S02]  /*8190*/  IADD3 R5, R164, -R5, RZ ;  /* 0x80000005a4057210 */ /* 0x000fc40007ffe0ff */
[----:B------:R-:W-:Y:S01]  /*81a0*/  F2FP.BF16.F32.PACK_AB R72, R73, R72 ;  /* 0x000000484948723e */ /* 0x000fe200000010ff */
[----:B------:R-:W-:Y:S01]  /*81b0*/  STS [R174+0x1000], R92 ;  /* 0x0010005cae007388 */ /* 0x000fe20000000800 */
[----:B------:R-:W-:Y:S01]  /*81c0*/  F2FP.BF16.F32.PACK_AB R74, R75, R74 ;  /* 0x0000004a4b4a723e */ /* 0x000fe200000010ff */
[----:B---3--:R-:W-:Y:S01]  /*81d0*/  IMAD R28, R12, UR12, RZ ;  /* 0x0000000c0c1c7c24 */ /* 0x008fe2000f8e02ff */
[----:B------:R-:W-:Y:S01]  /*81e0*/  F2FP.BF16.F32.PACK_AB R76, R77, R76 ;  /* 0x0000004c4d4c723e */ /* 0x000fe200000010ff */
[----:B------:R-:W-:Y:S01]  /*81f0*/  STS [R174+0x1200], R94 ;  /* 0x0012005eae007388 */ /* 0x000fe20000000800 */
[----:B------:R-:W-:Y:S01]  /*8200*/  F2FP.BF16.F32.PACK_AB R78, R79, R78 ;  /* 0x0000004e4f4e723e */ /* 0x000fe200000010ff */
[----:B------:R-:W-:Y:S01]  /*8210*/  IMAD R28, R13, UR7, R28 ;  /* 0x000000070d1c7c24 */ /* 0x000fe2000f8e021c */
[----:B------:R-:W-:Y:S01]  /*8220*/  LOP3.LUT R4, R10, R4, RZ, 0x3c, !PT ;  /* 0x000000040a047212 */ /* 0x000fe200078e3cff */
[----:B------:R-:W-:Y:S01]  /*8230*/  STS [R175+0x2000], R68 ;  /* 0x00200044af007388 */ /* 0x000fe20000000800 */
[----:B------:R-:W-:Y:S01]  /*8240*/  LEA R5, R163, R5, 0x3 ;  /* 0x00000005a3057211 */ /* 0x000fe200078e18ff */
[----:B------:R-:W2:Y:S01]  /*8250*/  LDC.64 R10, c[0x0][0x440] ;  /* 0x00011000ff0a7b82 */ /* 0x000ea20000000a00 */
[----:B------:R-:W-:Y:S01]  /*8260*/  SHF.R.S32.HI R35, RZ, 0x1f, R166 ;  /* 0x0000001fff237819 */ /* 0x000fe200000114a6 */
[----:B------:R-:W-:Y:S01]  /*8270*/  STS [R175+0x2200], R70 ;  /* 0x00220046af007388 */ /* 0x000fe20000000800 */
[----:B------:R-:W-:-:S02]  /*8280*/  LEA R15, R5, R4, 0x5 ;  /* 0x00000004050f7211 */ /* 0x000fc400078e28ff */
[----:B------:R-:W-:Y:S01]  /*8290*/  MOV R34, R166 ;  /* 0x000000a600227202 */ /* 0x000fe20000000f00 */
[----:B------:R-:W-:Y:S01]  /*82a0*/  STS [R174+0x2000], R80 ;  /* 0x00200050ae007388 */ /* 0x000fe20000000800 */
[----:B------:R-:W-:Y:S01]  /*82b0*/  SHF.R.S32.HI R14, RZ, 0x1f, R164 ;  /* 0x0000001fff0e7819 */ /* 0x000fe200000114a4 */
[----:B------:R-:W3:Y:S02]  /*82c0*/  LDC.64 R4, c[0x0][0x458] ;  /* 0x00011600ff047b82 */ /* 0x000ee40000000a00 */
[----:B------:R-:W-:Y:S01]  /*82d0*/  STS [R174+0x2200], R82 ;  /* 0x00220052ae007388 */ /* 0x000fe20000000800 */
[----:B------:R-:W-:-:S03]  /*82e0*/  IMAD.WIDE.U32 R18, R6, UR6, R34 ;  /* 0x0000000606127c25 */ /* 0x000fc6000f8e0022 */
[----:B------:R-:W-:Y:S01]  /*82f0*/  STS [R175+0x3000], R72 ;  /* 0x00300048af007388 */ /* 0x000fe20000000800 */
[----:B------:R-:W-:Y:S01]  /*8300*/  IMAD R30, R14, R8, RZ ;  /* 0x000000080e1e7224 */ /* 0x000fe200078e02ff */
[----:B------:R-:W-:Y:S02]  /*8310*/  IADD3 R19, R19, R7, RZ ;  /* 0x0000000713137210 */ /* 0x000fe40007ffe0ff */
[----:B------:R-:W-:Y:S01]  /*8320*/  STS [R175+0x3200], R74 ;  /* 0x0032004aaf007388 */ /* 0x000fe20000000800 */
[----:B------:R-:W4:Y:S01]  /*8330*/  LDC.64 R6, c[0x0][0x470] ;  /* 0x00011c00ff067b82 */ /* 0x000f220000000a00 */
[----:B------:R-:W-:Y:S02]  /*8340*/  IMAD R30, R164, R9, R30 ;  /* 0x00000009a41e7224 */ /* 0x000fe400078e021e */
[----:B------:R-:W-:Y:S01]  /*8350*/  STS [R174+0x3000], R76 ;  /* 0x0030004cae007388 */ /* 0x000fe20000000800 */
[----:B------:R-:W-:Y:S01]  /*8360*/  IMAD.WIDE.U32 R36, R12, UR7, R18 ;  /* 0x000000070c247c25 */ /* 0x000fe2000f8e0012 */
[----:B------:R-:W-:-:S02]  /*8370*/  LEA R12, R15, UR5, 0x1 ;  /* 0x000000050f0c7c11 */ /* 0x000fc4000f8e08ff */
[----:B------:R-:W-:Y:S01]  /*8380*/  STS [R174+0x3200], R78 ;  /* 0x0032004eae007388 */ /* 0x000fe20000000800 */
[C---:B--2---:R-:W-:Y:S01]  /*8390*/  IMAD R13, R10.reuse, UR11, RZ ;  /* 0x0000000b0a0d7c24 */ /* 0x044fe2000f8e02ff */
[----:B------:R-:W-:Y:S01]  /*83a0*/  IADD3 R31, R17, R30, RZ ;  /* 0x0000001e111f7210 */ /* 0x000fe20007ffe0ff */
[----:B------:R-:W-:Y:S01]  /*83b0*/  IMAD.WIDE.U32 R34, R10, UR6, R34 ;  /* 0x000000060a227c25 */ /* 0x000fe2000f8e0022 */
[----:B------:R-:W-:Y:S01]  /*83c0*/  BAR.SYNC.DEFER_BLOCKING 0x0 ;  /* 0x0000000000007b1d */ /* 0x000fe20000010000 */
[----:B------:R-:W-:Y:S02]  /*83d0*/  MOV R30, R16 ;  /* 0x00000010001e7202 */ /* 0x000fe40000000f00 */
[----:B------:R-:W-:Y:S01]  /*83e0*/  IMAD R11, R11, UR6, R13 ;  /* 0x000000060b0b7c24 */ /* 0x000fe2000f8e020d */
[----:B------:R-:W-:Y:S01]  /*83f0*/  IADD3 R29, R37, R28, RZ ;  /* 0x0000001c251d7210 */ /* 0x000fe20007ffe0ff */
[-C--:B---3--:R-:W-:Y:S02]  /*8400*/  IMAD R10, R14, R4.reuse, RZ ;  /* 0x000000040e0a7224 */ /* 0x088fe400078e02ff */
[----:B------:R-:W-:Y:S01]  /*8410*/  IMAD.WIDE.U32 R32, R164, R4, RZ ;  /* 0x00000004a4207225 */ /* 0x000fe200078e00ff */
[----:B------:R-:W-:-:S03]  /*8420*/  IADD3 R35, R35, R11, RZ ;  /* 0x0000000b23237210 */ /* 0x000fc60007ffe0ff */
[----:B------:R-:W-:Y:S02]  /*8430*/  IMAD R10, R164, R5, R10 ;  /* 0x00000005a40a7224 */ /* 0x000fe400078e020a */
[----:B----4-:R-:W-:Y:S02]  /*8440*/  IMAD R11, R6, UR12, RZ ;  /* 0x0000000c060b7c24 */ /* 0x010fe4000f8e02ff */
[----:B------:R-:W-:Y:S01]  /*8450*/  IMAD.WIDE.U32 R30, R8, UR19, R30 ;  /* 0x00000013081e7c25 */ /* 0x000fe2000f8e001e */
[----:B------:R-:W-:-:S03]  /*8460*/  IADD3 R33, R33, R10, RZ ;  /* 0x0000000a21217210 */ /* 0x000fc60007ffe0ff */
[----:B------:R-:W-:Y:S01]  /*8470*/  IMAD R28, R8, UR18, RZ ;  /* 0x00000012081c7c24 */ /* 0x000fe2000f8e02ff */
[----:B------:R-:W-:Y:S01]  /*8480*/  IADD3 R30, P0, R36, R30, RZ ;  /* 0x0000001e241e7210 */ /* 0x000fe20007f1e0ff */
[----:B------:R-:W-:Y:S02]  /*8490*/  IMAD R7, R7, UR7, R11 ;  /* 0x0000000707077c24 */ /* 0x000fe4000f8e020b */
[----:B------:R-:W-:Y:S01]  /*84a0*/  IMAD.WIDE.U32 R10, R6, UR7, R34 ;  /* 0x00000007060a7c25 */ /* 0x000fe2000f8e0022 */
[----:B------:R-:W2:Y:S03]  /*84b0*/  LDS.128 R24, [R12+0x6000] ;  /* 0x006000000c187984 */ /* 0x000ea60000000c00 */
[----:B------:R-:W-:Y:S01]  /*84c0*/  IMAD R28, R9, UR19, R28 ;  /* 0x00000013091c7c24 */ /* 0x000fe2000f8e021c */
[----:B------:R-:W3:Y:S01]  /*84d0*/  LDS.128 R20, [R12+0x7000] ;  /* 0x007000000c147984 */ /* 0x000ee20000000c00 */
[C---:B------:R-:W-:Y:S01]  /*84e0*/  IMAD R6, R4.reuse, UR18, RZ ;  /* 0x0000001204067c24 */ /* 0x040fe2000f8e02ff */
[----:B------:R-:W-:Y:S01]  /*84f0*/  IADD3 R7, R11, R7, RZ ;  /* 0x000000070b077210 */ /* 0x000fe20007ffe0ff */
[----:B------:R-:W-:Y:S01]  /*8500*/  IMAD.WIDE.U32 R32, R4, UR19, R32 ;  /* 0x0000001304207c25 */ /* 0x000fe2000f8e0020 */
[----:B------:R-:W4:Y:S01]  /*8510*/  LDS.128 R16, [R12+0x8000] ;  /* 0x008000000c107984 */ /* 0x000f220000000c00 */
[----:B------:R-:W-:-:S02]  /*8520*/  IADD3.X R28, R29, R31, R28, P0, !PT ;  /* 0x0000001f1d1c7210 */ /* 0x000fc400007fe41c */
[----:B------:R-:W-:Y:S01]  /*8530*/  IMAD R6, R5, UR19, R6 ;  /* 0x0000001305067c24 */ /* 0x000fe2000f8e0206 */
[----:B------:R-:W1:Y:S01]  /*8540*/  LDS.128 R12, [R12+0x9000] ;  /* 0x009000000c0c7984 */ /* 0x000e620000000c00 */
[----:B------:R-:W-:Y:S01]  /*8550*/  IADD3 R10, P0, R10, R32, RZ ;  /* 0x000000200a0a7210 */ /* 0x000fe20007f1e0ff */
[----:B------:R-:W-:Y:S02]  /*8560*/  ULDC.64 UR18, c[0x0][0x3f0] ;  /* 0x0000fc0000127ab9 */ /* 0x000fe40000000a00 */
[----:B------:R-:W-:Y:S02]  /*8570*/  LEA R32, P1, R30, UR18, 0x1 ;  /* 0x000000121e207c11 */ /* 0x000fe4000f8208ff */
[----:B------:R-:W-:Y:S02]  /*8580*/  IADD3.X R6, R7, R33, R6, P0, !PT ;  /* 0x0000002107067210 */ /* 0x000fe400007fe406 */
[----:B------:R-:W-:Y:S02]  /*8590*/  LEA R34, P0, R10, UR16, 0x1 ;  /* 0x000000100a227c11 */ /* 0x000fe4000f8008ff */
[----:B------:R-:W-:-:S02]  /*85a0*/  LEA.HI.X R33, R30, UR19, R28, 0x1, P1 ;  /* 0x000000131e217c11 */ /* 0x000fc400088f0c1c */
[----:B------:R-:W-:Y:S02]  /*85b0*/  LEA R28, P1, R8, R32, 0x7 ;  /* 0x00000020081c7211 */ /* 0x000fe400078238ff */
[----:B------:R-:W-:Y:S02]  /*85c0*/  LEA.HI.X R35, R10, UR17, R6, 0x1, P0 ;  /* 0x000000110a237c11 */ /* 0x000fe400080f0c06 */
[----:B------:R-:W-:Y:S02]  /*85d0*/  LEA R6, P0, R4, R34, 0x7 ;  /* 0x0000002204067211 */ /* 0x000fe400078038ff */
[----:B------:R-:W-:Y:S02]  /*85e0*/  LEA.HI.X R29, R8, R33, R9, 0x7, P1 ;  /* 0x00000021081d7211 */ /* 0x000fe400008f3c09 */
[----:B------:R-:W-:Y:S01]  /*85f0*/  LEA.HI.X R7, R4, R35, R5, 0x7, P0 ;  /* 0x0000002304077211 */ /* 0x000fe200000f3c05 */
[----:B--2---:R2:W-:Y:S04]  /*8600*/  STG.E.128 desc[UR58][R32.64], R24 ;  /* 0x0000001820007986 */ /* 0x0045e8000c101d3a */
[----:B---3--:R2:W-:Y:S04]  /*8610*/  STG.E.128 desc[UR58][R28.64], R20 ;  /* 0x000000141c007986 */ /* 0x0085e8000c101d3a */
[----:B----4-:R2:W-:Y:S04]  /*8620*/  STG.E.128 desc[UR58][R34.64], R16 ;  /* 0x0000001022007986 */ /* 0x0105e8000c101d3a */
[----:B-1----:R2:W-:Y:S02]  /*8630*/  STG.E.128 desc[UR58][R6.64], R12 ;  /* 0x0000000c06007986 */ /* 0x0025e4000c101d3a */
.L_x_231:
        /* <DEDUP_REMOVED lines=11> */
.L_x_238:
[----:B------:R-:W-:Y:S05]  /*86f0*/  EXIT ;  /* 0x000000000000794d */ /* 0x000fea0003800000 */
.L_x_240:
        /* <DEDUP_REMOVED lines=16> */
.L_x_695:


//--------------------- .text._ZN5flash44flash_bwd_dq_dk_dv_loop_seqk_parallel_kernelI23Flash_bwd_kernel_traitsILi32ELi128ELi128ELi8ELi4ELi4ELi4ELb1ELb0EN7cutlass10bfloat16_tE19Flash_kernel_traitsILi32ELi128ELi128ELi8ES3_EELb0ELb1ELb0ELb0ELb1ELb1ELb1EEEvNS_16Flash_bwd_paramsE --------------------------
	.section	.text._ZN5flash44flash_bwd_dq_dk_dv_loop_seqk_parallel_kernelI23Flash_bwd_kernel_traitsILi32ELi128ELi128ELi8ELi4ELi4ELi4ELb1ELb0EN7cutlass10bfloat16_tE19Flash_kernel_traitsILi32ELi128ELi128ELi8ES3_EELb0ELb1ELb0ELb0ELb1ELb1ELb1EEEvNS_16Flash_bwd_paramsE,"ax",@progbits
	.align	128
        .global         _ZN5flash44flash_bwd_dq_dk_dv_loop_seqk_parallel_kernelI23Flash_bwd_kernel_traitsILi32ELi128ELi128ELi8ELi4ELi4ELi4ELb1ELb0EN7cutlass10bfloat16_tE19Flash_kernel_traitsILi32ELi128ELi128ELi8ES3_EELb0ELb1ELb0ELb0ELb1ELb1ELb1EEEvNS_16Flash_bwd_paramsE
        .type           _ZN5flash44flash_bwd_dq_dk_dv_loop_seqk_parallel_kernelI23Flash_bwd_kernel_traitsILi32ELi128ELi128ELi8ELi4ELi4ELi4ELb1ELb0EN7cutlass10bfloat16_tE19Flash_kernel_traitsILi32ELi128ELi128ELi8ES3_EELb0ELb1ELb0ELb0ELb1ELb1ELb1EEEvNS_16Flash_bwd_paramsE,@function
        .size           _ZN5flash44flash_bwd_dq_dk_dv_loop_seqk_parallel_kernelI23Flash_bwd_kernel_traitsILi32ELi128ELi128ELi8ELi4ELi4ELi4ELb1ELb0EN7cutlass10bfloat16_tE19Flash_kernel_traitsILi32ELi128ELi128ELi8ES3_EELb0ELb1ELb0ELb0ELb1ELb1ELb1EEEvNS_16Flash_bwd_paramsE,(.L_x_696 - _ZN5flash44flash_bwd_dq_dk_dv_loop_seqk_parallel_kernelI23Flash_bwd_kernel_traitsILi32ELi128ELi128ELi8ELi4ELi4ELi4ELb1ELb0EN7cutlass10bfloat16_tE19Flash_kernel_traitsILi32ELi128ELi128ELi8ES3_EELb0ELb1ELb0ELb0ELb1ELb1ELb1EEEvNS_16Flash_bwd_paramsE)
        .other          _ZN5flash44flash_bwd_dq_dk_dv_loop_seqk_parallel_kernelI23Flash_bwd_kernel_traitsILi32ELi128ELi128ELi8ELi4ELi4ELi4ELb1ELb0EN7cutlass10bfloat16_tE19Flash_kernel_traitsILi32ELi128ELi128ELi8ES3_EELb0ELb1ELb0ELb0ELb1ELb1ELb1EEEvNS_16Flash_bwd_paramsE,@"STO_CUDA_ENTRY STV_DEFAULT"
_ZN5flash44flash_bwd_dq_dk_dv_loop_seqk_parallel_kernelI23Flash_bwd_kernel_traitsILi32ELi128ELi128ELi8ELi4ELi4ELi4ELb1ELb0EN7cutlass10bfloat16_tE19Flash_kernel_traitsILi32ELi128ELi128ELi8ES3_EELb0ELb1ELb0ELb0ELb1ELb1ELb1EEEvNS_16Flash_bwd_paramsE:
.text._ZN5flash44flash_bwd_dq_dk_dv_loop_seqk_parallel_kernelI23Flash_bwd_kernel_traitsILi32ELi128ELi128ELi8ELi4ELi4ELi4ELb1ELb0EN7cutlass10bfloat16_tE19Flash_kernel_traitsILi32ELi128ELi128ELi8ES3_EELb0ELb1ELb0ELb0ELb1ELb1ELb1EEEvNS_16Flash_bwd_paramsE:
        /* <DEDUP_REMOVED lines=12> */
[----:B------:R-:W2:Y:S01]  /*00c0*/  S2UR UR5, SR_CgaCtaId ;  /* 0x00000000000579c3 */ /* 0x000ea20000008800 */
[----:B------:R-:W-:Y:S01]  /*00d0*/  UMOV UR4, 0x400 ;  /* 0x0000040000047882 */ /* 0x000fe20000000000 */
[----:B------:R-:W-:Y:S01]  /*00e0*/  IMAD.MOV.U32 R236, RZ, RZ, -0x10 ;  /* 0xfffffff0ffec7424 */ /* 0x000fe200078e00ff */
[----:B------:R-:W-:Y:S01]  /*00f0*/  ULDC.64 UR36, c[0x0][0x208] ;  /* 0x0000820000247ab9 */ /* 0x000fe20000000a00 */
[----:B------:R-:W-:Y:S01]  /*0100*/  IMAD.MOV.U32 R154, RZ, RZ, 0x20 ;  /* 0x00000020ff9a7424 */ /* 0x000fe200078e00ff */
[----:B------:R-:W-:Y:S01]  /*0110*/  UMOV UR21, 0xffffe000 ;  /* 0xffffe00000157882 */ /* 0x000fe20000000000 */
[----:B------:R-:W-:Y:S02]  /*0120*/  IMAD.MOV.U32 R152, RZ, RZ, 0x40 ;  /* 0x00000040ff987424 */ /* 0x000fe400078e00ff */
[----:B------:R-:W3:Y:S08]  /*0130*/  S2UR UR12, SR_CTAID.Y ;  /* 0x00000000000c79c3 */ /* 0x000ef00000002600 */
[----:B------:R-:W4:Y:S01]  /*0140*/  S2UR UR13, SR_CTAID.Z ;  /* 0x00000000000d79c3 */ /* 0x000f220000002700 */
[----:B--2---:R-:W-:-:S07]  /*0150*/  ULEA UR5, UR5, UR4, 0x18 ;  /* 0x0000000405057291 */ /* 0x004fce000f8ec03f */
[----:B------:R-:W2:Y:S01]  /*0160*/  S2UR UR11, SR_CTAID.Z ;  /* 0x00000000000b79c3 */ /* 0x000ea20000002700 */
[----:B------:R-:W-:Y:S02]  /*0170*/  UIADD3 UR6, UR5, 0x6000, URZ ;  /* 0x0000600005067890 */ /* 0x000fe4000fffe03f */
[----:B------:R-:W-:Y:S01]  /*0180*/  UIADD3 UR4, UR5, 0x8000, URZ ;  /* 0x0000800005047890 */ /* 0x000fe2000fffe03f */
[----:B-1----:R-:W-:Y:S01]  /*0190*/  SHF.R.S32.HI R11, RZ, 0x1f, R21 ;  /* 0x0000001fff0b7819 */ /* 0x002fe20000011415 */
[----:B---3--:R-:W-:-:S03]  /*01a0*/  USHF.R.S32.HI UR18, URZ, 0x1f, UR12 ;  /* 0x0000001f3f127899 */ /* 0x008fc6000801140c */
[----:B------:R-:W1:Y:S01]  /*01b0*/  S2UR UR10, SR_CTAID.Y ;  /* 0x00000000000a79c3 */ /* 0x000e620000002600 */
[----:B------:R-:W-:Y:S01]  /*01c0*/  UIMAD.WIDE UR24, UR12, 0x80, URZ ;  /* 0x000000800c1878a5 */ /* 0x000fe2000f8e023f */
[CC--:B------:R-:W-:Y:S02]  /*01d0*/  LEA.HI R3, R11.reuse, R21.reuse, RZ, 0x2 ;  /* 0x000000150b037211 */ /* 0x0c0fe400078f10ff */
[----:B------:R-:W-:Y:S02]  /*01e0*/  LEA.HI R6, R11, R21, RZ, 0x5 ;  /* 0x000000150b067211 */ /* 0x000fe400078f28ff */
[--C-:B------:R-:W-:Y:S01]  /*01f0*/  SHF.R.S32.HI R4, RZ, 0x2, R3.reuse ;  /* 0x00000002ff047819 */ /* 0x100fe20000011403 */
[----:B----4-:R-:W-:Y:S01]  /*0200*/  USHF.R.S32.HI UR17, URZ, 0x1f, UR13 ;  /* 0x0000001f3f117899 */ /* 0x010fe2000801140d */
[----:B------:R-:W-:Y:S02]  /*0210*/  SHF.R.S32.HI R0, RZ, 0x1f, R3 ;  /* 0x0000001fff007819 */ /* 0x000fe40000011403 */
[----:B------:R-:W-:-:S02]  /*0220*/  LEA.HI R2, R3, R4, RZ, 0x1 ;  /* 0x0000000403027211 */ /* 0x000fc400078f08ff */
[----:B------:R-:W-:Y:S02]  /*0230*/  LEA.HI R0, R0, R4, RZ, 0x3 ;  /* 0x0000000400007211 */ /* 0x000fe400078f18ff */
[----:B------:R-:W-:Y:S02]  /*0240*/  LOP3.LUT R2, R2, 0x7fffffe, RZ, 0xc0, !PT ;  /* 0x07fffffe02027812 */ /* 0x000fe400078ec0ff */
[----:B------:R-:W-:Y:S01]  /*0250*/  LOP3.LUT R0, R0, 0xfffffff8, RZ, 0xc0, !PT ;  /* 0xfffffff800007812 */ /* 0x000fe200078ec0ff */
[----:B--2---:R-:W-:Y:S01]  /*0260*/  USHF.R.S32.HI UR16, URZ, 0x1f, UR11 ;  /* 0x0000001f3f107899 */ /* 0x004fe2000801140b */
[----:B------:R-:W-:Y:S01]  /*0270*/  LEA.HI R22, R11, R21, RZ, 0x3 ;  /* 0x000000150b167211 */ /* 0x000fe200078f18ff */
[C---:B------:R-:W-:Y:S01]  /*0280*/  IMAD.IADD R9, R4.reuse, 0x1, -R2 ;  /* 0x0000000104097824 */ /* 0x040fe200078e0a02 */
[----:B------:R-:W-:Y:S01]  /*0290*/  LOP3.LUT R3, R3, 0xfffffffc, RZ, 0xc0, !PT ;  /* 0xfffffffc03037812 */ /* 0x000fe200078ec0ff */
[----:B------:R-:W-:Y:S01]  /*02a0*/  IMAD.IADD R8, R4, 0x1, -R0 ;  /* 0x0000000104087824 */ /* 0x000fe200078e0a00 */
[----:B------:R-:W-:-:S02]  /*02b0*/  LOP3.LUT R0, R6, 0xffffffe0, RZ, 0xc0, !PT ;  /* 0xffffffe006007812 */ /* 0x000fc400078ec0ff */
[----:B------:R-:W-:Y:S01]  /*02c0*/  SHF.R.S32.HI R2, RZ, 0x3, R22 ;  /* 0x00000003ff027819 */ /* 0x000fe20000011416 */
[----:B------:R-:W-:Y:S01]  /*02d0*/  IMAD.IADD R12, R21, 0x1, -R3 ;  /* 0x00000001150c7824 */ /* 0x000fe200078e0a03 */
[----:B------:R-:W-:Y:S01]  /*02e0*/  LEA.HI R10, R11, R21, RZ, 0x4 ;  /* 0x000000150b0a7211 */ /* 0x000fe200078f20ff */
[----:B------:R-:W-:Y:S01]  /*02f0*/  IMAD.IADD R0, R21, 0x1, -R0 ;  /* 0x0000000115007824 */ /* 0x000fe200078e0a00 */
[----:B------:R-:W-:Y:S01]  /*0300*/  SHF.R.S32.HI R5, RZ, 0x5, R6 ;  /* 0x00000005ff057819 */ /* 0x000fe20000011406 */
[----:B------:R-:W-:Y:S01]  /*0310*/  IMAD.SHL.U32 R2, R2, 0x40, RZ ;  /* 0x0000004002027824 */ /* 0x000fe200078e00ff */
[----:B------:R-:W-:Y:S01]  /*0320*/  SHF.R.S32.HI R13, RZ, 0x4, R10 ;  /* 0x00000004ff0d7819 */ /* 0x000fe2000001140a */
[----:B------:R-:W-:Y:S01]  /*0330*/  IMAD.SHL.U32 R7, R12, 0x8, RZ ;  /* 0x000000080c077824 */ /* 0x000fe200078e00ff */
[----:B------:R-:W-:Y:S01]  /*0340*/  SHF.R.S32.HI R3, RZ, 0x1f, R0 ;  /* 0x0000001fff037819 */ /* 0x000fe20000011400 */
[----:B-1----:R-:W-:Y:S01]  /*0350*/  USHF.R.S32.HI UR15, URZ, 0x1f, UR10 ;  /* 0x0000001f3f0f7899 */ /* 0x002fe2000801140a */
[----:B------:R-:W-:-:S02]  /*0360*/  SHF.R.S32.HI R4, RZ, 0x1f, R6 ;  /* 0x0000001fff047819 */ /* 0x000fc40000011406 */
[----:B------:R-:W-:Y:S02]  /*0370*/  LEA.HI R6, R10, R13, RZ, 0x1 ;  /* 0x0000000d0a067211 */ /* 0x000fe400078f08ff */
[----:B------:R-:W-:Y:S02]  /*0380*/  LOP3.LUT R2, R2, 0xc0, RZ, 0xc0, !PT ;  /* 0x000000c002027812 */ /* 0x000fe400078ec0ff */
[----:B------:R-:W-:Y:S02]  /*0390*/  LEA.HI R20, R3, R0, RZ, 0x2 ;  /* 0x0000000003147211 */ /* 0x000fe400078f10ff */
[----:B------:R-:W-:Y:S02]  /*03a0*/  LEA.HI R3, R4, R5, RZ, 0x2 ;  /* 0x0000000504037211 */ /* 0x000fe400078f10ff */
[----:B------:R-:W-:Y:S02]  /*03b0*/  LOP3.LUT R0, R6, 0xfffffffe, RZ, 0xc0, !PT ;  /* 0xfffffffe06007812 */ /* 0x000fe400078ec0ff */
[----:B------:R-:W-:-:S02]  /*03c0*/  LOP3.LUT R4, R2, 0x18, R7, 0xf8, !PT ;  /* 0x0000001802047812 */ /* 0x000fc400078ef807 */
[----:B------:R-:W-:Y:S01]  /*03d0*/  LOP3.LUT R7, R22, 0xfffffff8, RZ, 0xc0, !PT ;  /* 0xfffffff816077812 */ /* 0x000fe200078ec0ff */
[----:B------:R-:W-:Y:S01]  /*03e0*/  IMAD.IADD R13, R13, 0x1, -R0 ;  /* 0x000000010d0d7824 */ /* 0x000fe200078e0a00 */
[----:B------:R-:W-:Y:S02]  /*03f0*/  SHF.R.U32.HI R2, RZ, 0x3, R2 ;  /* 0x00000003ff027819 */ /* 0x000fe40000011602 */
[----:B------:R-:W-:Y:S01]  /*0400*/  LOP3.LUT R0, R3, 0xfffffffc, RZ, 0xc0, !PT ;  /* 0xfffffffc03007812 */ /* 0x000fe200078ec0ff */
[----:B------:R-:W-:Y:S01]  /*0410*/  IMAD.IADD R7, R21, 0x1, -R7 ;  /* 0x0000000115077824 */ /* 0x000fe200078e0a07 */
[----:B------:R-:W-:Y:S01]  /*0420*/  LOP3.LUT R4, R4, R2, RZ, 0x3c, !PT ;  /* 0x0000000204047212 */ /* 0x000fe200078e3cff */
[C---:B------:R-:W-:Y:S01]  /*0430*/  IMAD R2, R5.reuse, 0x8, R9 ;  /* 0x0000000805027824 */ /* 0x040fe200078e0209 */
[----:B------:R-:W-:Y:S01]  /*0440*/  LOP3.LUT R3, R10, 0xfffffff0, RZ, 0xc0, !PT ;  /* 0xfffffff00a037812 */ /* 0x000fe200078ec0ff */
[----:B------:R-:W-:Y:S01]  /*0450*/  IMAD.IADD R17, R5, 0x1, -R0 ;  /* 0x0000000105117824 */ /* 0x000fe200078e0a00 */
[----:B------:R-:W-:Y:S01]  /*0460*/  LEA.HI R9, R7, R7, RZ, 0x1 ;  /* 0x0000000707097211 */ /* 0x000fe200078f08ff */
[----:B------:R-:W-:Y:S01]  /*0470*/  IMAD.U32 R2, R2, 0x20, R4 ;  /* 0x0000002002027824 */ /* 0x000fe200078e0004 */
[----:B------:R-:W-:Y:S01]  /*0480*/  LEA.HI R10, R11, R21, RZ, 0x7 ;  /* 0x000000150b0a7211 */ /* 0x000fe200078f38ff */
[----:B------:R-:W-:Y:S01]  /*0490*/  IMAD.IADD R0, R21, 0x1, -R3 ;  /* 0x0000000115007824 */ /* 0x000fe200078e0a03 */
[----:B------:R-:W-:Y:S01]  /*04a0*/  LOP3.LUT R3, R9, 0x3fffffe, RZ, 0xc0, !PT ;  /* 0x03fffffe09037812 */ /* 0x000fe200078ec0ff */
[----:B------:R-:W-:Y:S01]  /*04b0*/  IMAD.SHL.U32 R21, R21, 0x2, RZ ;  /* 0x0000000215157824 */ /* 0x000fe200078e00ff */
[----:B------:R-:W-:Y:S01]  /*04c0*/  SHF.R.S32.HI R10, RZ, 0x7, R10 ;  /* 0x00000007ff0a7819 */ /* 0x000fe2000001140a */
[----:B------:R1:W-:Y:S01]  /*04d0*/  STL [R1+0x4c], R2 ;  /* 0x00004c0201007387 */ /* 0x0003e20000100800 */
[----:B------:R-:W-:Y:S01]  /*04e0*/  SHF.R.S32.HI R11, RZ, 0x1f, R0 ;  /* 0x0000001fff0b7819 */ /* 0x000fe20000011400 */
[----:B------:R-:W-:Y:S01]  /*04f0*/  IMAD.IADD R4, R7, 0x1, -R3 ;  /* 0x0000000107047824 */ /* 0x000fe200078e0a03 */
[----:B------:R-:W-:Y:S01]  /*0500*/  LOP3.LUT P5, RZ, R8, 0x2, RZ, 0xc0, !PT ;  /* 0x0000000208ff7812 */ /* 0x000fe200078ac0ff */
[----:B------:R-:W-:Y:S01]  /*0510*/  IMAD R3, R10, 0x8, R13 ;  /* 0x000000080a037824 */ /* 0x000fe200078e020d */
[----:B------:R-:W-:-:S02]  /*0520*/  LEA.HI R11, R11, R0, RZ, 0x3 ;  /* 0x000000000b0b7211 */ /* 0x000fc400078f18ff */
[----:B------:R-:W-:Y:S01]  /*0530*/  LOP3.LUT P4, RZ, R8, 0x4, RZ, 0xc0, !PT ;  /* 0x0000000408ff7812 */ /* 0x000fe2000788c0ff */
[----:B------:R-:W-:Y:S01]  /*0540*/  IMAD R19, R3, 0x8, R4 ;  /* 0x0000000803137824 */ /* 0x000fe200078e0204 */
[----:B------:R-:W-:Y:S02]  /*0550*/  LOP3.LUT R4, R11, 0xfffffff8, RZ, 0xc0, !PT ;  /* 0xfffffff80b047812 */ /* 0x000fe400078ec0ff */
[----:B------:R-:W-:-:S03]  /*0560*/  SEL R238, R154, 0xffffffe0, !P5 ;  /* 0xffffffe09aee7807 */ /* 0x000fc60006800000 */
[C---:B------:R-:W-:Y:S02]  /*0570*/  IMAD.IADD R16, R0.reuse, 0x1, -R4 ;  /* 0x0000000100107824 */ /* 0x040fe400078e0a04 */
[----:B------:R-:W-:Y:S01]  /*0580*/  IMAD.SHL.U32 R4, R17, 0x400, RZ ;  /* 0x0000040011047824 */ /* 0x000fe200078e00ff */
[----:B-1----:R-:W-:-:S04]  /*0590*/  LEA.HI R2, R0, R0, RZ, 0x1 ;  /* 0x0000000000027211 */ /* 0x002fc800078f08ff */
[--C-:B------:R-:W-:Y:S02]  /*05a0*/  SHF.R.S32.HI R6, RZ, 0x1, R2.reuse ;  /* 0x00000001ff067819 */ /* 0x100fe40000011402 */
[----:B------:R-:W-:Y:S02]  /*05b0*/  SHF.R.S32.HI R5, RZ, 0x1f, R2 ;  /* 0x0000001fff057819 */ /* 0x000fe40000011402 */
[----:B------:R-:W-:Y:S02]  /*05c0*/  LOP3.LUT R2, R2, 0x7fffffe, RZ, 0xc0, !PT ;  /* 0x07fffffe02027812 */ /* 0x000fe400078ec0ff */
[----:B------:R-:W-:Y:S02]  /*05d0*/  LEA.HI R3, R5, R6, RZ, 0x2 ;  /* 0x0000000605037211 */ /* 0x000fe400078f10ff */
[----:B------:R-:W-:Y:S01]  /*05e0*/  LOP3.LUT R5, R8, 0x1, RZ, 0xc0, !PT ;  /* 0x0000000108057812 */ /* 0x000fe200078ec0ff */
[----:B------:R-:W-:Y:S01]  /*05f0*/  IMAD.IADD R18, R0, 0x1, -R2 ;  /* 0x0000000100127824 */ /* 0x000fe200078e0a02 */
[----:B------:R-:W-:Y:S01]  /*0600*/  LOP3.LUT R3, R3, 0xfffffffc, RZ, 0xc0, !PT ;  /* 0xfffffffc03037812 */ /* 0x000fe200078ec0ff */
[----:B------:R-:W-:Y:S01]  /*0610*/  IMAD.SHL.U32 R2, R7, 0x40, RZ ;  /* 0x0000004007027824 */ /* 0x000fe200078e00ff */
[----:B------:R-:W-:Y:S01]  /*0620*/  SHF.R.S32.HI R0, RZ, 0x1, R9 ;  /* 0x00000001ff007819 */ /* 0x000fe20000011409 */
[----:B------:R-:W-:Y:S01]  /*0630*/  IMAD.SHL.U32 R7, R12, 0x2, RZ ;  /* 0x000000020c077824 */ /* 0x000fe200078e00ff */
[----:B------:R-:W-:Y:S01]  /*0640*/  LEA.HI R12, R8, R8, RZ, 0x1 ;  /* 0x00000008080c7211 */ /* 0x000fe200078f08ff */
[----:B------:R-:W-:Y:S01]  /*0650*/  IMAD.IADD R15, R6, 0x1, -R3 ;  /* 0x00000001060f7824 */ /* 0x000fe200078e0a03 */
[----:B------:R-:W-:Y:S01]  /*0660*/  LOP3.LUT R9, R2, 0x1c0, RZ, 0xc0, !PT ;  /* 0x000001c002097812 */ /* 0x000fe200078ec0ff */
[----:B------:R-:W-:Y:S01]  /*0670*/  IMAD.SHL.U32 R6, R0, 0x40, RZ ;  /* 0x0000004000067824 */ /* 0x000fe200078e00ff */
[----:B------:R-:W-:Y:S01]  /*0680*/  LOP3.LUT R2, R12, 0x3fffffe, RZ, 0xc0, !PT ;  /* 0x03fffffe0c027812 */ /* 0x000fe200078ec0ff */
[----:B------:R-:W-:Y:S01]  /*0690*/  IMAD R242, R10, 0x2000, R7 ;  /* 0x000020000af27824 */ /* 0x000fe200078e0207 */
[----:B------:R-:W-:Y:S01]  /*06a0*/  LOP3.LUT P0, RZ, R0, 0x2, RZ, 0xc0, !PT ;  /* 0x0000000200ff7812 */ /* 0x000fe2000780c0ff */
[----:B------:R-:W-:Y:S01]  /*06b0*/  IMAD.SHL.U32 R0, R17, 0x10, RZ ;  /* 0x0000001011007824 */ /* 0x000fe200078e00ff */
[----:B------:R-:W-:Y:S01]  /*06c0*/  ISETP.NE.U32.AND P6, PT, R5, 0x1, PT ;  /* 0x000000010500780c */ /* 0x000fe20003fc5070 */
[C---:B------:R-:W-:Y:S01]  /*06d0*/  IMAD.IADD R14, R8.reuse, 0x1, -R2 ;  /* 0x00000001080e7824 */ /* 0x040fe200078e0a02 */
[----:B------:R-:W-:Y:S01]  /*06e0*/  SHF.R.S32.HI R3, RZ, 0x3, R11 ;  /* 0x00000003ff037819 */ /* 0x000fe2000001140b */
[----:B------:R-:W-:Y:S01]  /*06f0*/  IMAD.SHL.U32 R2, R8, 0x40, RZ ;  /* 0x0000004008027824 */ /* 0x000fe200078e00ff */
[----:B------:R-:W-:-:S02]  /*0700*/  LEA.HI.SX32 R20, R20, R0, 0x1e ;  /* 0x0000000014147211 */ /* 0x000fc400078ff2ff */
[----:B------:R-:W-:Y:S01]  /*0710*/  LOP3.LUT R5, R9, 0x30, R0, 0xf8, !PT ;  /* 0x0000003009057812 */ /* 0x000fe200078ef800 */
[C---:B------:R-:W-:Y:S01]  /*0720*/  IMAD R18, R3.reuse, 0x8, R18 ;  /* 0x0000000803127824 */ /* 0x040fe200078e0212 */
[----:B------:R-:W-:Y:S01]  /*0730*/  LOP3.LUT R0, R2, 0x1c0, RZ, 0xc0, !PT ;  /* 0x000001c002007812 */ /* 0x000fe200078ec0ff */
[----:B------:R-:W-:Y:S01]  /*0740*/  IMAD R11, R3, 0x200, R4 ;  /* 0x00000200030b7824 */ /* 0x000fe200078e0204 */
[----:B------:R-:W-:Y:S01]  /*0750*/  LOP3.LUT R2, R6, 0xc0, RZ, 0xc0, !PT ;  /* 0x000000c006027812 */ /* 0x000fe200078ec0ff */
[----:B------:R-:W-:Y:S01]  /*0760*/  STL [R1+0x60], R20 ;  /* 0x0000601401007387 */ /* 0x000fe20000100800 */
[----:B------:R-:W-:Y:S02]  /*0770*/  LEA.HI R0, R0, R0, RZ, 0x1d ;  /* 0x0000000000007211 */ /* 0x000fe400078fe8ff */
[----:B------:R-:W-:Y:S02]  /*0780*/  LOP3.LUT R3, R2, 0x8, R22, 0xf8, !PT ;  /* 0x0000000802037812 */ /* 0x000fe400078ef816 */
[----:B------:R-:W-:Y:S01]  /*0790*/  IADD3 R242, R0, R242, R4 ;  /* 0x000000f200f27210 */ /* 0x000fe20007ffe004 */
[----:B------:R-:W-:Y:S01]  /*07a0*/  IMAD R0, R17, 0x200, R7 ;  /* 0x0000020011007824 */ /* 0x000fe200078e0207 */
[----:B------:R-:W-:Y:S01]  /*07b0*/  SHF.R.U32.HI R149, RZ, 0x3, R2 ;  /* 0x00000003ff957819 */ /* 0x000fe20000011602 */
[----:B------:R-:W-:Y:S01]  /*07c0*/  IMAD.SHL.U32 R4, R13, 0x8, RZ ;  /* 0x000000080d047824 */ /* 0x000fe200078e00ff */
[----:B------:R-:W-:Y:S01]  /*07d0*/  SHF.R.U32.HI R2, RZ, 0x3, R9 ;  /* 0x00000003ff027819 */ /* 0x000fe20000011609 */
[----:B------:R-:W-:Y:S01]  /*07e0*/  IMAD R14, R14, 0x20, R0 ;  /* 0x000000200e0e7824 */ /* 0x000fe200078e0200 */
[----:B------:R-:W-:Y:S01]  /*07f0*/  LOP3.LUT R0, R21, 0x6, RZ, 0xc0, !PT ;  /* 0x0000000615007812 */ /* 0x000fe200078ec0ff */
[----:B------:R-:W-:Y:S01]  /*0800*/  IMAD.SHL.U32 R9, R13, 0x10, RZ ;  /* 0x000000100d097824 */ /* 0x000fe200078e00ff */
[----:B------:R-:W-:-:S02]  /*0810*/  LOP3.LUT R149, R3, R149, RZ, 0x3c, !PT ;  /* 0x0000009503957212 */ /* 0x000fc400078e3cff */
[----:B------:R-:W-:Y:S01]  /*0820*/  LOP3.LUT R5, R5, 0x8, R22, 0xf8, !PT ;  /* 0x0000000805057812 */ /* 0x000fe200078ef816 */
[----:B------:R-:W-:Y:S01]  /*0830*/  IMAD R3, R10, 0x40, R0 ;  /* 0x000000400a037824 */ /* 0x000fe200078e0200 */
[----:B------:R-:W-:Y:S01]  /*0840*/  LOP3.LUT R4, R4, 0x8, RZ, 0xc0, !PT ;  /* 0x0000000804047812 */ /* 0x000fe200078ec0ff */
[----:B------:R-:W-:Y:S01]  /*0850*/  IMAD.SHL.U32 R0, R10, 0x8, RZ ;  /* 0x000000080a007824 */ /* 0x000fe200078e00ff */
[----:B------:R-:W-:Y:S01]  /*0860*/  LOP3.LUT R2, R5, R2, RZ, 0x3c, !PT ;  /* 0x0000000205027212 */ /* 0x000fe200078e3cff */
[----:B------:R-:W-:Y:S01]  /*0870*/  IMAD.U32 R149, R19, 0x20, R149 ;  /* 0x0000002013957824 */ /* 0x000fe200078e0095 */
[----:B------:R1:W-:Y:S01]  /*0880*/  STL [R1+0x54], R3 ;  /* 0x0000540301007387 */ /* 0x0003e20000100800 */
[----:B------:R-:W-:Y:S02]  /*0890*/  LEA R242, R242, UR5, 0x1 ;  /* 0x00000005f2f27c11 */ /* 0x000fe4000f8e08ff */
[----:B------:R-:W-:Y:S01]  /*08a0*/  LOP3.LUT R7, R0, 0x8, RZ, 0xc0, !PT ;  /* 0x0000000800077812 */ /* 0x000fe200078ec0ff */
[----:B------:R-:W-:Y:S01]  /*08b0*/  IMAD R5, R13, 0x200, R2 ;  /* 0x000002000d057824 */ /* 0x000fe200078e0202 */
[----:B------:R-:W-:Y:S01]  /*08c0*/  SHF.R.S32.HI R0, RZ, 0x1, R12 ;  /* 0x00000001ff007819 */ /* 0x000fe2000001140c */
[----:B------:R-:W-:Y:S01]  /*08d0*/  IMAD.SHL.U32 R2, R15, 0x40, RZ ;  /* 0x000000400f027824 */ /* 0x000fe200078e00ff */
[----:B------:R-:W-:Y:S01]  /*08e0*/  LOP3.LUT R9, R7, 0x10, R9, 0xf8, !PT ;  /* 0x0000001007097812 */ /* 0x000fe200078ef809 */
[----:B------:R-:W-:Y:S01]  /*08f0*/  VIADD R237, R242, 0x40 ;  /* 0x00000040f2ed7836 */ /* 0x000fe20000000000 */
[C---:B------:R-:W-:Y:S01]  /*0900*/  LOP3.LUT P3, RZ, R0.reuse, 0x2, RZ, 0xc0, !PT ;  /* 0x0000000200ff7812 */ /* 0x040fe2000786c0ff */
[----:B------:R-:W-:Y:S01]  /*0910*/  IMAD.SHL.U32 R0, R0, 0x40, RZ ;  /* 0x0000004000007824 */ /* 0x000fe200078e00ff */
[----:B------:R-:W-:Y:S01]  /*0920*/  LOP3.LUT R2, R2, 0xc0, RZ, 0xc0, !PT ;  /* 0x000000c002027812 */ /* 0x000fe200078ec0ff */
[----:B------:R-:W-:Y:S01]  /*0930*/  @P4 VIADD R237, R242, 0xffffffc0 ;  /* 0xffffffc0f2ed4836 */ /* 0x000fe20000000000 */
[----:B------:R-:W-:Y:S01]  /*0940*/  R2P PR, R16, 0x6 ;  /* 0x0000000610007804 */ /* 0x000fe20000000000 */
[----:B------:R-:W-:Y:S01]  /*0950*/  IMAD.IADD R243, R242, 0x1, R238 ;  /* 0x00000001f2f37824 */ /* 0x000fe200078e02ee */
[----:B------:R-:W-:Y:S01]  /*0960*/  LOP3.LUT R0, R0, 0xc0, RZ, 0xc0, !PT ;  /* 0x000000c000007812 */ /* 0x000fe200078ec0ff */
[----:B------:R-:W-:Y:S01]  /*0970*/  IMAD.IADD R239, R238, 0x1, R237 ;  /* 0x00000001eeef7824 */ /* 0x000fe200078e02ed */
[----:B------:R-:W-:-:S02]  /*0980*/  SHF.R.U32.HI R6, RZ, 0x3, R2 ;  /* 0x00000003ff067819 */ /* 0x000fc40000011602 */
[----:B------:R-:W-:Y:S02]  /*0990*/  SHF.R.U32.HI R8, RZ, 0x3, R0 ;  /* 0x00000003ff087819 */ /* 0x000fe40000011600 */
[----:B------:R-:W-:Y:S02]  /*09a0*/  SEL R236, R236, 0x10, !P6 ;  /* 0x00000010ecec7807 */ /* 0x000fe40007000000 */
[----:B------:R-:W-:Y:S01]  /*09b0*/  LOP3.LUT R8, R8, R0, R7, 0x1e, !PT ;  /* 0x0000000008087212 */ /* 0x000fe200078e1e07 */
[----:B------:R-:W-:Y:S01]  /*09c0*/  IMAD.SHL.U32 R0, R18, 0x20, RZ ;  /* 0x0000002012007824 */ /* 0x000fe200078e00ff */
[----:B------:R-:W2:Y:S01]  /*09d0*/  LDC R7, c[0x0][0x2c4] ;  /* 0x0000b100ff077b82 */ /* 0x000ea20000000800 */
[----:B-1----:R-:W-:Y:S01]  /*09e0*/  IMAD.SHL.U32 R3, R16, 0x40, RZ ;  /* 0x0000004010037824 */ /* 0x002fe200078e00ff */
[----:B------:R-:W-:Y:S01]  /*09f0*/  SEL R152, R152, 0xffffffc0, !P2 ;  /* 0xffffffc098987807 */ /* 0x000fe20005000000 */
[----:B------:R-:W-:Y:S01]  /*0a00*/  IMAD.IADD R8, R8, 0x1, R14 ;  /* 0x0000000108087824 */ /* 0x000fe200078e020e */
[----:B------:R-:W-:Y:S01]  /*0a10*/  SEL R150, R154, 0xffffffe0, !P0 ;  /* 0xffffffe09a967807 */ /* 0x000fe20004000000 */
[----:B------:R-:W-:Y:S01]  /*0a20*/  IMAD.IADD R241, R242, 0x1, R236 ;  /* 0x00000001f2f17824 */ /* 0x000fe200078e02ec */
[----:B------:R-:W-:Y:S01]  /*0a30*/  LOP3.LUT R3, R3, 0x1c0, RZ, 0xc0, !PT ;  /* 0x000001c003037812 */ /* 0x000fe200078ec0ff */
[----:B------:R-:W-:Y:S01]  /*0a40*/  IMAD.IADD R236, R236, 0x1, R237 ;  /* 0x00000001ecec7824 */ /* 0x000fe200078e02ed */
[----:B------:R-:W-:Y:S01]  /*0a50*/  LEA R149, R149, UR5, 0x1 ;  /* 0x0000000595957c11 */ /* 0x000fe2000f8e08ff */
[----:B------:R-:W-:Y:S01]  /*0a60*/  IMAD.IADD R240, R241, 0x1, R238 ;  /* 0x00000001f1f07824 */ /* 0x000fe200078e02ee */
[----:B------:R-:W-:Y:S01]  /*0a70*/  SHF.R.U32.HI R151, RZ, 0x3, R3 ;  /* 0x00000003ff977819 */ /* 0x000fe20000011603 */
[----:B------:R-:W-:Y:S01]  /*0a80*/  IMAD.IADD R238, R238, 0x1, R236 ;  /* 0x00000001eeee7824 */ /* 0x000fe200078e02ec */
[----:B------:R-:W-:Y:S01]  /*0a90*/  LOP3.LUT P0, RZ, R15, 0x2, RZ, 0xc0, !PT ;  /* 0x000000020fff7812 */ /* 0x000fe2000780c0ff */
[----:B------:R-:W-:Y:S01]  /*0aa0*/  IMAD.IADD R150, R150, 0x1, R149 ;  /* 0x0000000196967824 */ /* 0x000fe200078e0295 */
[----:B------:R-:W-:-:S02]  /*0ab0*/  LOP3.LUT R151, R151, R3, R4, 0x1e, !PT ;  /* 0x0000000397977212 */ /* 0x000fc400078e1e04 */
[C---:B------:R-:W-:Y:S01]  /*0ac0*/  LOP3.LUT R3, R6.reuse, R2, R4, 0x1e, !PT ;  /* 0x0000000206037212 */ /* 0x040fe200078e1e04 */
[----:B------:R-:W-:Y:S01]  /*0ad0*/  IMAD R4, R17, 0x200, R0 ;  /* 0x0000020011047824 */ /* 0x000fe200078e0200 */
[----:B------:R-:W-:Y:S01]  /*0ae0*/  LOP3.LUT R2, R6, R9, R2, 0x1e, !PT ;  /* 0x0000000906027212 */ /* 0x000fe200078e1e02 */
[----:B------:R-:W-:Y:S01]  /*0af0*/  IMAD.IADD R151, R11, 0x1, R151 ;  /* 0x000000010b977824 */ /* 0x000fe200078e0297 */
[----:B------:R-:W-:Y:S01]  /*0b00*/  SEL R154, R154, 0xffffffe0, !P0 ;  /* 0xffffffe09a9a7807 */ /* 0x000fe20004000000 */
[----:B------:R-:W-:Y:S01]  /*0b10*/  IMAD.IADD R156, R4, 0x1, R3 ;  /* 0x00000001049c7824 */ /* 0x000fe200078e0203 */
[----:B------:R-:W-:Y:S01]  /*0b20*/  LEA R3, R8, UR6, 0x1 ;  /* 0x0000000608037c11 */ /* 0x000fe2000f8e08ff */
[----:B------:R-:W-:Y:S01]  /*0b30*/  IMAD.IADD R155, R0, 0x1, R2 ;  /* 0x00000001009b7824 */ /* 0x000fe200078e0202 */
[----:B--2---:R-:W-:Y:S02]  /*0b40*/  IADD3 R0, R20, 0x1, -R7 ;  /* 0x0000000114007810 */ /* 0x004fe40007ffe807 */
[----:B------:R-:W-:-:S02]  /*0b50*/  LEA R151, R151, UR4, 0x1 ;  /* 0x0000000497977c11 */ /* 0x000fc4000f8e08ff */
[----:B------:R-:W-:Y:S01]  /*0b60*/  LEA R2, R5, UR5, 0x1 ;  /* 0x0000000505027c11 */ /* 0x000fe2000f8e08ff */
[----:B------:R1:W-:Y:S02]  /*0b70*/  STL [R1+0x50], R0 ;  /* 0x0000500001007387 */ /* 0x0003e40000100800 */
[C---:B------:R-:W-:Y:S02]  /*0b80*/  VIADD R157, R151.reuse, 0x20 ;  /* 0x00000020979d7836 */ /* 0x040fe40000000000 */
[----:B------:R2:W-:Y:S01]  /*0b90*/  STL [R1+0x58], R3 ;  /* 0x0000580301007387 */ /* 0x0005e20000100800 */
[C---:B------:R-:W-:Y:S02]  /*0ba0*/  @P1 VIADD R157, R151.reuse, 0xffffffe0 ;  /* 0xffffffe0979d1836 */ /* 0x040fe40000000000 */
[----:B------:R-:W-:Y:S02]  /*0bb0*/  IMAD.IADD R153, R151, 0x1, R152 ;  /* 0x0000000197997824 */ /* 0x000fe400078e0298 */
[----:B------:R-:W-:-:S02]  /*0bc0*/  IMAD.IADD R152, R152, 0x1, R157 ;  /* 0x0000000198987824 */ /* 0x000fc400078e029d */
[C---:B------:R-:W-:Y:S02]  /*0bd0*/  VIADD R160, R157.reuse, 0x2000 ;  /* 0x000020009da07836 */ /* 0x040fe40000000000 */
[C---:B------:R-:W-:Y:S02]  /*0be0*/  VIADD R159, R157.reuse, 0x4000 ;  /* 0x000040009d9f7836 */ /* 0x040fe40000000000 */
[----:B------:R-:W-:Y:S02]  /*0bf0*/  VIADD R158, R157, 0x6000 ;  /* 0x000060009d9e7836 */ /* 0x000fe40000000000 */
[C---:B-1----:R-:W-:Y:S02]  /*0c00*/  VIADD R0, R3.reuse, 0x20 ;  /* 0x0000002003007836 */ /* 0x042fe40000000000 */
[----:B------:R-:W-:-:S05]  /*0c10*/  @P3 VIADD R0, R3, 0xffffffe0 ;  /* 0xffffffe003003836 */ /* 0x000fca0000000000 */
[----:B------:R2:W-:Y:S02]  /*0c20*/  STL [R1+0x5c], R0 ;  /* 0x00005c0001007387 */ /* 0x0005e40000100800 */
.L_x_249:
        /* <DEDUP_REMOVED lines=8> */
[----:B-12---:R-:W1:Y:S02]  /*0cb0*/  @P0 S2R R0, SR_CTAID.Y ;  /* 0x0000000000000919 */ /* 0x006e640000002600 */
        /* <DEDUP_REMOVED lines=22> */
[----:B------:R-:W-:Y:S05]  /*0e20*/  @P0 BRA `(.L_x_241) ;  /* 0x0000007400fc0947 */ /* 0x000fea0003800000 */
[----:B------:R-:W1:Y:S01]  /*0e30*/  LDC R9, c[0x0][0x278] ;  /* 0x00009e00ff097b82 */ /* 0x000e620000000800 */
[----:B------:R-:W2:Y:S01]  /*0e40*/  S2R R3, SR_CTAID.Z ;  /* 0x0000000000037919 */ /* 0x000ea20000002700 */
[----:B------:R-:W-:Y:S01]  /*0e50*/  ULDC.64 UR6, c[0x0][0x2f0] ;  /* 0x0000bc0000067ab9 */ /* 0x000fe20000000a00 */
[----:B------:R-:W-:Y:S01]  /*0e60*/  ULDC UR4, c[0x0][0x2c4] ;  /* 0x0000b10000047ab9 */ /* 0x000fe20000000800 */
[----:B------:R-:W-:Y:S01]  /*0e70*/  UISETP.NE.U32.AND UP1, UPT, UR6, URZ, UPT ;  /* 0x0000003f0600728c */ /* 0x000fe2000bf25070 */
[----:B------:R-:W3:Y:S01]  /*0e80*/  S2R R10, SR_CTAID.X ;  /* 0x00000000000a7919 */ /* 0x000ee20000002500 */
[----:B------:R-:W-:Y:S02]  /*0e90*/  UIADD3 UR22, UR4, 0x7f, URZ ;  /* 0x0000007f04167890 */ /* 0x000fe4000fffe03f */
[----:B------:R-:W3:Y:S01]  /*0ea0*/  LDC.64 R6, c[0x0][0x488] ;  /* 0x00012200ff067b82 */ /* 0x000ee20000000a00 */
[----:B------:R-:W-:Y:S01]  /*0eb0*/  ULDC.U8 UR6, c[0x0][0x3d8] ;  /* 0x0000f60000067ab9 */ /* 0x000fe20000000000 */
[----:B------:R-:W-:-:S02]  /*0ec0*/  USHF.R.S32.HI UR23, URZ, 0x1f, UR22 ;  /* 0x0000001f3f177899 */ /* 0x000fc40008011416 */
[----:B------:R-:W-:Y:S02]  /*0ed0*/  UISETP.NE.AND UP0, UPT, UR6, URZ, UPT ;  /* 0x0000003f0600728c */ /* 0x000fe4000bf05270 */
[----:B------:R-:W-:Y:S01]  /*0ee0*/  ULEA.HI UR23, UR23, UR22, URZ, 0x7 ;  /* 0x0000001617177291 */ /* 0x000fe2000f8f383f */
[----:B------:R-:W-:Y:S01]  /*0ef0*/  ULDC UR30, c[0x0][0x270] ;  /* 0x00009c00001e7ab9 */ /* 0x000fe20000000800 */
[----:B------:R-:W-:Y:S02]  /*0f00*/  ULDC UR29, c[0x0][0x2dc] ;  /* 0x0000b700001d7ab9 */ /* 0x000fe40000000800 */
[----:B------:R-:W-:Y:S02]  /*0f10*/  ULOP3.LUT UR38, UR23, 0xffffff80, URZ, 0xc0, !UPT ;  /* 0xffffff8017267892 */ /* 0x000fe4000f8ec03f */
[----:B------:R-:W-:Y:S02]  /*0f20*/  UISETP.NE.AND.EX UP1, UPT, UR7, URZ, UPT, UP1 ;  /* 0x0000003f0700728c */ /* 0x000fe4000bf25310 */
[----:B------:R-:W-:Y:S01]  /*0f30*/  UIMAD UR35, UR13, UR29, URZ ;  /* 0x0000001d0d2372a4 */ /* 0x000fe2000f8e023f */
[----:B-1----:R-:W-:Y:S01]  /*0f40*/  IABS R8, R9 ;  /* 0x0000000900087213 */ /* 0x002fe20000000000 */
[----:B------:R-:W-:Y:S01]  /*0f50*/  @UP0 UIMAD UR9, UR12, UR4, URZ ;  /* 0x000000040c0902a4 */ /* 0x000fe2000f8e023f */
[----:B------:R-:W-:Y:S01]  /*0f60*/  ISETP.NE.AND P2, PT, R9, RZ, PT ;  /* 0x000000ff0900720c */ /* 0x000fe20003f45270 */
[----:B------:R-:W-:Y:S01]  /*0f70*/  @!UP0 UIMAD UR6, UR12, UR30, UR13 ;  /* 0x0000001e0c0682a4 */ /* 0x000fe2000f8e020d */
[----:B------:R-:W1:Y:S01]  /*0f80*/  I2F.RP R4, R8 ;  /* 0x0000000800047306 */ /* 0x000e620000209400 */
[----:B------:R-:W-:Y:S01]  /*0f90*/  UIADD3 UR38, UR38, -0x80, URZ ;  /* 0xffffff8026267890 */ /* 0x000fe2000fffe03f */
[----:B------:R-:W-:Y:S01]  /*0fa0*/  ULDC.U8 UR7, c[0x0][0x480] ;  /* 0x0001200000077ab9 */ /* 0x000fe20000000000 */
[----:B------:R-:W-:Y:S01]  /*0fb0*/  @UP0 ULDC UR40, c[0x0][0x2e4] ;  /* 0x0000b90000280ab9 */ /* 0x000fe20000000800 */
[----:B--2---:R-:W-:Y:S01]  /*0fc0*/  IABS R3, R3 ;  /* 0x0000000300037213 */ /* 0x004fe20000000000 */
[----:B------:R-:W-:-:S02]  /*0fd0*/  @UP0 UIMAD UR40, UR13, UR40, UR9 ;  /* 0x000000280d2802a4 */ /* 0x000fc4000f8e0209 */
[----:B------:R-:W-:Y:S02]  /*0fe0*/  USHF.R.S32.HI UR8, URZ, 0x1f, UR20 ;  /* 0x0000001f3f087899 */ /* 0x000fe40008011414 */
[----:B------:R-:W-:Y:S02]  /*0ff0*/  USHF.R.S32.HI UR19, URZ, 0x1f, UR26 ;  /* 0x0000001f3f137899 */ /* 0x000fe4000801141a */
[----:B------:R-:W-:Y:S02]  /*1000*/  USHF.R.S32.HI UR34, URZ, 0x1f, UR30 ;  /* 0x0000001f3f227899 */ /* 0x000fe4000801141e */
[----:B------:R-:W-:Y:S01]  /*1010*/  USHF.R.S32.HI UR33, URZ, 0x1f, UR35 ;  /* 0x0000001f3f217899 */ /* 0x000fe20008011423 */
[----:B-1----:R-:W1:Y:S01]  /*1020*/  MUFU.RCP R4, R4 ;  /* 0x0000000400047308 */ /* 0x002e620000001000 */
[----:B------:R-:W-:Y:S02]  /*1030*/  USEL UR32, UR24, URZ, UP1 ;  /* 0x0000003f18207287 */ /* 0x000fe40008800000 */
[----:B------:R-:W-:-:S02]  /*1040*/  USEL UR31, UR25, URZ, UP1 ;  /* 0x0000003f191f7287 */ /* 0x000fc40008800000 */
[----:B------:R-:W-:Y:S02]  /*1050*/  USHF.R.S32.HI UR23, URZ, 0x7, UR23 ;  /* 0x000000073f177899 */ /* 0x000fe40008011417 */
[----:B------:R-:W-:Y:S02]  /*1060*/  @!UP0 UIMAD UR40, UR6, UR4, URZ ;  /* 0x00000004062882a4 */ /* 0x000fe4000f8e023f */
[----:B------:R-:W-:Y:S01]  /*1070*/  USHF.R.S32.HI UR39, URZ, 0x1f, UR38 ;  /* 0x0000001f3f277899 */ /* 0x000fe20008011426 */
[----:B-1----:R-:W-:-:S04]  /*1080*/  VIADD R4, R4, 0xffffffe ;  /* 0x0ffffffe04047836 */ /* 0x002fc80000000000 */
[----:B------:R-:W1:Y:S02]  /*1090*/  F2I.FTZ.U32.TRUNC.NTZ R5, R4 ;  /* 0x0000000400057305 */ /* 0x000e64000021f000 */
[----:B-1----:R-:W-:Y:S02]  /*10a0*/  IMAD.MOV R0, RZ, RZ, -R5 ;  /* 0x000000ffff007224 */ /* 0x002fe400078e0a05 */
[----:B------:R-:W-:Y:S02]  /*10b0*/  IMAD.MOV.U32 R4, RZ, RZ, RZ ;  /* 0x000000ffff047224 */ /* 0x000fe400078e00ff */
[----:B------:R-:W-:-:S04]  /*10c0*/  IMAD R0, R0, R8, RZ ;  /* 0x0000000800007224 */ /* 0x000fc800078e02ff */
[----:B------:R-:W-:-:S04]  /*10d0*/  IMAD.HI.U32 R0, R5, R0, R4 ;  /* 0x0000000005007227 */ /* 0x000fc800078e0004 */
[----:B------:R-:W-:-:S04]  /*10e0*/  IMAD.MOV.U32 R4, RZ, RZ, R3 ;  /* 0x000000ffff047224 */ /* 0x000fc800078e0003 */
[----:B------:R-:W-:-:S05]  /*10f0*/  IMAD.HI.U32 R0, R0, R4, RZ ;  /* 0x0000000400007227 */ /* 0x000fca00078e00ff */
[----:B------:R-:W-:-:S05]  /*1100*/  IADD3 R3, -R0, RZ, RZ ;  /* 0x000000ff00037210 */ /* 0x000fca0007ffe1ff */
[----:B------:R-:W-:Y:S02]  /*1110*/  IMAD R3, R8, R3, R4 ;  /* 0x0000000308037224 */ /* 0x000fe400078e0204 */
[----:B---3--:R-:W-:-:S03]  /*1120*/  IMAD.WIDE.U32 R4, R10, R6, RZ ;  /* 0x000000060a047225 */ /* 0x008fc600078e00ff */
[----:B------:R-:W-:Y:S01]  /*1130*/  ISETP.GT.U32.AND P1, PT, R8, R3, PT ;  /* 0x000000030800720c */ /* 0x000fe20003f24070 */
[----:B------:R-:W-:-:S12]  /*1140*/  IMAD R7, R10, R7, R5 ;  /* 0x000000070a077224 */ /* 0x000fd800078e0205 */
[----:B------:R-:W-:Y:S02]  /*1150*/  @!P1 IMAD.IADD R3, R3, 0x1, -R8 ;  /* 0x0000000103039824 */ /* 0x000fe400078e0a08 */
[----:B------:R-:W-:Y:S01]  /*1160*/  @!P1 VIADD R0, R0, 0x1 ;  /* 0x0000000100009836 */ /* 0x000fe20000000000 */
[----:B------:R-:W-:Y:S02]  /*1170*/  ISETP.NE.AND P1, PT, RZ, UR7, PT ;  /* 0x00000007ff007c0c */ /* 0x000fe4000bf25270 */
[----:B------:R-:W-:Y:S02]  /*1180*/  ISETP.GE.U32.AND P3, PT, R3, R8, PT ;  /* 0x000000080300720c */ /* 0x000fe40003f66070 */
[----:B------:R-:W-:Y:S02]  /*1190*/  LOP3.LUT R3, R9, UR13, RZ, 0x3c, !PT ;  /* 0x0000000d09037c12 */ /* 0x000fe4000f8e3cff */
[----:B------:R-:W-:Y:S02]  /*11a0*/  SEL R30, R4, RZ, P1 ;  /* 0x000000ff041e7207 */ /* 0x000fe40000800000 */
[----:B------:R-:W-:-:S02]  /*11b0*/  ISETP.GE.AND P0, PT, R3, RZ, PT ;  /* 0x000000ff0300720c */ /* 0x000fc40003f06270 */
[----:B------:R-:W-:-:S05]  /*11c0*/  SEL R31, R7, RZ, P1 ;  /* 0x000000ff071f7207 */ /* 0x000fca0000800000 */
[----:B------:R-:W-:-:S06]  /*11d0*/  @P3 IADD3 R0, R0, 0x1, RZ ;  /* 0x0000000100003810 */ /* 0x000fcc0007ffe0ff */
[----:B------:R-:W-:Y:S01]  /*11e0*/  @!P0 IMAD.MOV R0, RZ, RZ, -R0 ;  /* 0x000000ffff008224 */ /* 0x000fe200078e0a00 */
        /* <DEDUP_REMOVED lines=12> */
.L_x_242:
[----:B------:R-:W-:Y:S01]  /*12b0*/  UIMAD UR22, UR12, UR30, UR13 ;  /* 0x0000001e0c1672a4 */ /* 0x000fe2000f8e020d */
[----:B------:R-:W-:-:S03]  /*12c0*/  ULDC UR28, c[0x0][0x2d4] ;  /* 0x0000b500001c7ab9 */ /* 0x000fc60000000800 */
[----:B------:R-:W-:-:S12]  /*12d0*/  UIMAD UR22, UR22, UR28, URZ ;  /* 0x0000001c161672a4 */ /* 0x000fd8000f8e023f */
.L_x_243:
[----:B------:R-:W2:Y:S01]  /*12e0*/  LDL R35, [R1+0x4c] ;  /* 0x00004c0001237983 */ /* 0x000ea20000100800 */
[----:B------:R-:W1:Y:S01]  /*12f0*/  LDC.64 R10, c[0x0][0x238] ;  /* 0x00008e00ff0a7b82 */ /* 0x000e620000000a00 */
[----:B------:R-:W-:Y:S02]  /*1300*/  ULDC.64 UR6, c[0x0][0x268] ;  /* 0x00009a0000067ab9 */ /* 0x000fe40000000a00 */
[----:B------:R-:W3:Y:S01]  /*1310*/  LDL R34, [R1+0x60] ;  /* 0x0000600001227983 */ /* 0x000ee20000100800 */
[----:B------:R-:W-:Y:S01]  /*1320*/  UIADD3 UR20, UP0, UR26, UR20, URZ ;  /* 0x000000141a147290 */ /* 0x000fe2000ff1e03f */
[----:B------:R-:W-:Y:S01]  /*1330*/  IMAD R14, R28, UR6, RZ ;  /* 0x000000061c0e7c24 */ /* 0x000fe2000f8e02ff */
[----:B------:R-:W-:Y:S01]  /*1340*/  UIADD3 UR41, UR23, -0x1, URZ ;  /* 0xffffffff17297890 */ /* 0x000fe2000fffe03f */
[----:B------:R-:W4:Y:S01]  /*1350*/  S2R R32, SR_TID.X ;  /* 0x0000000000207919 */ /* 0x000f220000002100 */
[----:B------:R-:W4:Y:S01]  /*1360*/  LDC.64 R6, c[0x0][0x250] ;  /* 0x00009400ff067b82 */ /* 0x000f220000000a00 */
[----:B------:R-:W-:Y:S01]  /*1370*/  UIADD3.X UR19, UR8, UR19, URZ, UP0, !UPT ;  /* 0x0000001308137290 */ /* 0x000fe200087fe43f */
[----:B------:R-:W-:Y:S01]  /*1380*/  IMAD R15, R0, UR7, R14 ;  /* 0x00000007000f7c24 */ /* 0x000fe2000f8e020e */
[----:B------:R-:W-:Y:S01]  /*1390*/  UIADD3 UR40, UR38, UR40, URZ ;  /* 0x0000002826287290 */ /* 0x000fe2000fffe03f */
[----:B------:R-:W-:Y:S01]  /*13a0*/  ULDC.64 UR8, c[0x0][0x428] ;  /* 0x00010a0000087ab9 */ /* 0x000fe20000000a00 */
[----:B------:R-:W-:-:S03]  /*13b0*/  ULDC.64 UR44, c[0x0][0x2b0] ;  /* 0x0000ac00002c7ab9 */ /* 0x000fc60000000a00 */
[----:B------:R-:W4:Y:S01]  /*13c0*/  LDC.64 R12, c[0x0][0x418] ;  /* 0x00010600ff0c7b82 */ /* 0x000f220000000a00 */
[----:B------:R-:W-:Y:S01]  /*13d0*/  UIMAD.WIDE UR44, UR40, 0x4, UR44 ;  /* 0x00000004282c78a5 */ /* 0x000fe2000f8e022c */
[----:B-1----:R-:W-:-:S06]  /*13e0*/  IMAD R8, R10, UR18, RZ ;  /* 0x000000120a087c24 */ /* 0x002fcc000f8e02ff */
[----:B------:R-:W1:Y:S01]  /*13f0*/  LDC.64 R24, c[0x0][0x420] ;  /* 0x00010800ff187b82 */ /* 0x000e620000000a00 */
[----:B------:R-:W-:Y:S02]  /*1400*/  IMAD R8, R11, UR12, R8 ;  /* 0x0000000c0b087c24 */ /* 0x000fe4000f8e0208 */
[----:B----4-:R-:W-:-:S05]  /*1410*/  IMAD R14, R6, UR19, RZ ;  /* 0x00000013060e7c24 */ /* 0x010fca000f8e02ff */
[----:B------:R-:W4:Y:S01]  /*1420*/  LDC.64 R22, c[0x0][0x230] ;  /* 0x00008c00ff167b82 */ /* 0x000f220000000a00 */
[----:B------:R-:W-:Y:S01]  /*1430*/  IMAD R14, R7, UR20, R14 ;  /* 0x00000014070e7c24 */ /* 0x000fe2000f8e020e */
[----:B------:R-:W-:-:S06]  /*1440*/  SHF.R.S32.HI R33, RZ, 0x1f, R32 ;  /* 0x0000001fff217819 */ /* 0x000fcc0000011420 */
[----:B------:R-:W4:Y:S01]  /*1450*/  LDC.64 R26, c[0x0][0x240] ;  /* 0x00009000ff1a7b82 */ /* 0x000f220000000a00 */
[----:B------:R-:W-:-:S04]  /*1460*/  LEA.HI R3, R33, R32, RZ, 0x2 ;  /* 0x0000002021037211 */ /* 0x000fc800078f10ff */
[----:B------:R-:W-:Y:S02]  /*1470*/  LOP3.LUT R4, R3, 0xfffffffc, RZ, 0xc0, !PT ;  /* 0xfffffffc03047812 */ /* 0x000fe400078ec0ff */
[----:B------:R-:W-:Y:S01]  /*1480*/  SHF.R.S32.HI R3, RZ, 0x2, R3 ;  /* 0x00000002ff037819 */ /* 0x000fe20000011403 */
[----:B------:R-:W2:Y:S02]  /*1490*/  LDC.64 R20, c[0x0][0x248] ;  /* 0x00009200ff147b82 */ /* 0x000ea40000000a00 */
[----:B------:R-:W-:Y:S01]  /*14a0*/  IMAD.IADD R4, R32, 0x1, -R4 ;  /* 0x0000000120047824 */ /* 0x000fe200078e0a04 */
[----:B------:R-:W-:Y:S01]  /*14b0*/  SHF.R.S32.HI R29, RZ, 0x1f, R3 ;  /* 0x0000001fff1d7819 */ /* 0x000fe20000011403 */
[----:B------:R-:W-:-:S04]  /*14c0*/  IMAD.WIDE.U32 R16, R3, R6, RZ ;  /* 0x0000000603107225 */ /* 0x000fc800078e00ff */
[----:B------:R-:W-:Y:S02]  /*14d0*/  IMAD.SHL.U32 R4, R4, 0x8, RZ ;  /* 0x0000000804047824 */ /* 0x000fe400078e00ff */
[----:B------:R-:W-:-:S03]  /*14e0*/  IMAD R9, R29, R6, RZ ;  /* 0x000000061d097224 */ /* 0x000fc600078e02ff */
[--C-:B------:R-:W-:Y:S01]  /*14f0*/  SHF.R.S32.HI R5, RZ, 0x1f, R4.reuse ;  /* 0x0000001fff057819 */ /* 0x100fe20000011404 */
[----:B------:R-:W-:Y:S02]  /*1500*/  IMAD R9, R3, R7, R9 ;  /* 0x0000000703097224 */ /* 0x000fe400078e0209 */
[----:B------:R-:W-:-:S04]  /*1510*/  IMAD.WIDE.U32 R10, R10, UR12, R4 ;  /* 0x0000000c0a0a7c25 */ /* 0x000fc8000f8e0004 */
[----:B------:R-:W-:Y:S02]  /*1520*/  IMAD.IADD R11, R11, 0x1, R8 ;  /* 0x000000010b0b7824 */ /* 0x000fe400078e0208 */
[----:B------:R-:W-:Y:S02]  /*1530*/  IMAD.IADD R9, R17, 0x1, R9 ;  /* 0x0000000111097824 */ /* 0x000fe400078e0209 */
[----:B------:R-:W-:Y:S02]  /*1540*/  IMAD.MOV.U32 R8, RZ, RZ, R16 ;  /* 0x000000ffff087224 */ /* 0x000fe400078e0010 */
[----:B------:R-:W-:Y:S01]  /*1550*/  IMAD.WIDE.U32 R10, R0, UR6, R10 ;  /* 0x00000006000a7c25 */ /* 0x000fe2000f8e000a */
[----:B------:R-:W-:-:S03]  /*1560*/  ULDC.64 UR6, c[0x0][0x220] ;  /* 0x0000880000067ab9 */ /* 0x000fc60000000a00 */
[----:B------:R-:W-:Y:S01]  /*1570*/  IMAD.WIDE.U32 R8, R6, UR20, R8 ;  /* 0x0000001406087c25 */ /* 0x000fe2000f8e0008 */
[----:B------:R-:W-:Y:S02]  /*1580*/  IADD3 R15, R11, R15, RZ ;  /* 0x0000000f0b0f7210 */ /* 0x000fe40007ffe0ff */
[----:B------:R-:W-:Y:S01]  /*1590*/  IADD3 R11, P0, R10, R8, RZ ;  /* 0x000000080a0b7210 */ /* 0x000fe20007f1e0ff */
[C---:B------:R-:W-:Y:S01]  /*15a0*/  IMAD R8, R12.reuse, UR18, RZ ;  /* 0x000000120c087c24 */ /* 0x040fe2000f8e02ff */
[----:B------:R-:W-:Y:S02]  /*15b0*/  IADD3 R10, P2, R3, UR38, RZ ;  /* 0x00000026030a7c10 */ /* 0x000fe4000ff5e0ff */
[----:B------:R-:W-:Y:S01]  /*15c0*/  IADD3.X R14, R15, R9, R14, P0, !PT ;  /* 0x000000090f0e7210 */ /* 0x000fe200007fe40e */
[----:B------:R-:W-:Y:S01]  /*15d0*/  IMAD R8, R13, UR12, R8 ;  /* 0x0000000c0d087c24 */ /* 0x000fe2000f8e0208 */
[----:B------:R-:W-:Y:S01]  /*15e0*/  IADD3.X R15, R29, UR39, RZ, P2, !PT ;  /* 0x000000271d0f7c10 */ /* 0x000fe200097fe4ff */
[----:B------:R-:W-:-:S04]  /*15f0*/  IMAD.WIDE.U32 R12, R12, UR12, R4 ;  /* 0x0000000c0c0c7c25 */ /* 0x000fc8000f8e0004 */
[----:B------:R-:W-:Y:S01]  /*1600*/  IMAD.IADD R13, R13, 0x1, R8 ;  /* 0x000000010d0d7824 */ /* 0x000fe200078e0208 */
[----:B------:R-:W-:Y:S01]  /*1610*/  LEA R8, P0, R11, UR6, 0x1 ;  /* 0x000000060b087c11 */ /* 0x000fe2000f8008ff */
[-C--:B-1----:R-:W-:Y:S02]  /*1620*/  IMAD R16, R15, R24.reuse, RZ ;  /* 0x000000180f107224 */ /* 0x082fe400078e02ff */
[----:B------:R-:W-:Y:S01]  /*1630*/  IMAD.WIDE.U32 R12, R10, R24, R12 ;  /* 0x000000180a0c7225 */ /* 0x000fe200078e000c */
[----:B------:R-:W-:Y:S01]  /*1640*/  LEA.HI.X R9, R11, UR7, R14, 0x1, P0 ;  /* 0x000000070b097c11 */ /* 0x000fe200080f0c0e */
[----:B------:R-:W-:Y:S01]  /*1650*/  ULDC.64 UR6, c[0x0][0x260] ;  /* 0x0000980000067ab9 */ /* 0x000fe20000000a00 */
[----:B------:R-:W-:Y:S01]  /*1660*/  LEA R18, P0, R6, R8, 0x7 ;  /* 0x0000000806127211 */ /* 0x000fe200078038ff */
[C---:B------:R-:W-:Y:S02]  /*1670*/  IMAD R11, R10.reuse, R25, R16 ;  /* 0x000000190a0b7224 */ /* 0x040fe400078e0210 */
[----:B----4-:R-:W-:Y:S01]  /*1680*/  IMAD.WIDE.U32 R16, R10, R26, R4 ;  /* 0x0000001a0a107225 */ /* 0x010fe200078e0004 */
[----:B------:R-:W-:-:S03]  /*1690*/  LEA.HI.X R19, R6, R9, R7, 0x7, P0 ;  /* 0x0000000906137211 */ /* 0x000fc600000f3c07 */
[----:B------:R-:W-:Y:S02]  /*16a0*/  IMAD.IADD R7, R13, 0x1, R11 ;  /* 0x000000010d077824 */ /* 0x000fe400078e020b */
[C---:B------:R-:W-:Y:S02]  /*16b0*/  IMAD R11, R22.reuse, UR18, RZ ;  /* 0x00000012160b7c24 */ /* 0x040fe4000f8e02ff */
[----:B------:R-:W-:-:S04]  /*16c0*/  IMAD.WIDE.U32 R4, R22, UR12, R4 ;  /* 0x0000000c16047c25 */ /* 0x000fc8000f8e0004 */
[----:B------:R-:W-:Y:S02]  /*16d0*/  IMAD R15, R15, R26, RZ ;  /* 0x0000001a0f0f7224 */ /* 0x000fe400078e02ff */
[----:B------:R-:W-:Y:S02]  /*16e0*/  IMAD.MOV.U32 R6, RZ, RZ, R12 ;  /* 0x000000ffff067224 */ /* 0x000fe400078e000c */
[----:B------:R-:W-:Y:S01]  /*16f0*/  IMAD.U32 R12, RZ, RZ, UR8 ;  /* 0x00000008ff0c7e24 */ /* 0x000fe2000f8e00ff */
[----:B------:R-:W-:Y:S01]  /*1700*/  UIMAD UR8, UR17, UR8, URZ ;  /* 0x00000008110872a4 */ /* 0x000fe2000f8e023f */
[----:B------:R-:W-:Y:S02]  /*1710*/  IMAD R15, R10, R27, R15 ;  /* 0x0000001b0a0f7224 */ /* 0x000fe400078e020f */
[----:B------:R-:W-:Y:S01]  /*1720*/  IMAD.WIDE.U32 R12, R12, UR13, R6 ;  /* 0x0000000d0c0c7c25 */ /* 0x000fe2000f8e0006 */
[----:B------:R-:W-:Y:S02]  /*1730*/  UIMAD UR9, UR13, UR9, UR8 ;  /* 0x000000090d0972a4 */ /* 0x000fe4000f8e0208 */
[----:B------:R-:W-:-:S02]  /*1740*/  ULEA.HI UR8, UR41, UR41, URZ, 0x1 ;  /* 0x0000002929087291 */ /* 0x000fc4000f8f083f */
[----:B------:R-:W-:Y:S02]  /*1750*/  UIMAD UR40, UR30, UR29, URZ ;  /* 0x0000001d1e2872a4 */ /* 0x000fe4000f8e023f */
[----:B------:R-:W-:Y:S01]  /*1760*/  UIADD3 UR22, UR38, UR22, URZ ;  /* 0x0000001626167290 */ /* 0x000fe2000fffe03f */
        /* <DEDUP_REMOVED lines=12> */
[----:B--2---:R-:W-:Y:S01]  /*1830*/  LEA R14, R35, UR5, 0x1 ;  /* 0x00000005230e7c11 */ /* 0x004fe2000f8e08ff */
[----:B------:R-:W-:Y:S06]  /*1840*/  @P1 BAR.SYNC.DEFER_BLOCKING 0x0 ;  /* 0x0000000000001b1d */ /* 0x000fec0000010000 */
[----:B------:R-:W-:Y:S01]  /*1850*/  @!PT LDS RZ, [RZ] ;  /* 0x00000000fffff984 */ /* 0x000fe20000000800 */
[----:B------:R-:W-:Y:S01]  /*1860*/  @!PT LDS RZ, [RZ] ;  /* 0x00000000fffff984 */ /* 0x000fe20000000800 */
[----:B------:R-:W-:Y:S01]  /*1870*/  @!PT LDS RZ, [RZ] ;  /* 0x00000000fffff984 */ /* 0x000fe20000000800 */
[----:B------:R1:W-:Y:S04]  /*1880*/  LDGSTS.E.BYPASS.LTC128B.128 [R14+0x8000], desc[UR36][R8.64] ;  /* 0x08000000080e7fae */ /* 0x0003e8000b901d64 */
[----:B------:R-:W-:Y:S04]  /*1890*/  LDGSTS.E.BYPASS.LTC128B.128 [R14+0x9000], desc[UR36][R18.64] ;  /* 0x09000000120e7fae */ /* 0x000fe8000b901d64 */
[----:B------:R-:W0:Y:S01]  /*18a0*/  LDGDEPBAR ;  /* 0x00000000000079af */ /* 0x000e220000000000 */
[----:B-1----:R-:W-:-:S02]  /*18b0*/  IMAD R9, R23, UR12, R11 ;  /* 0x0000000c17097c24 */ /* 0x002fc4000f8e020b */
[----:B------:R-:W1:Y:S01]  /*18c0*/  LDC.64 R22, c[0x0][0x228] ;  /* 0x00008a00ff167b82 */ /* 0x000e620000000a00 */
[-C--:B------:R-:W-:Y:S02]  /*18d0*/  IMAD R8, R29, R20.reuse, RZ ;  /* 0x000000141d087224 */ /* 0x080fe400078e02ff */
[----:B------:R-:W-:Y:S01]  /*18e0*/  IMAD.WIDE.U32 R10, R3, R20, RZ ;  /* 0x00000014030a7225 */ /* 0x000fe200078e00ff */
[----:B------:R-:W-:-:S03]  /*18f0*/  IADD3 R5, R5, R9, RZ ;  /* 0x0000000905057210 */ /* 0x000fc60007ffe0ff */
[----:B------:R-:W-:Y:S02]  /*1900*/  IMAD R8, R3, R21, R8 ;  /* 0x0000001503087224 */ /* 0x000fe400078e0208 */
[----:B------:R-:W-:Y:S02]  /*1910*/  IMAD R3, R28, UR6, RZ ;  /* 0x000000061c037c24 */ /* 0x000fe4000f8e02ff */
[----:B------:R-:W-:Y:S02]  /*1920*/  IMAD.IADD R7, R11, 0x1, R8 ;  /* 0x000000010b077824 */ /* 0x000fe400078e0208 */
[C---:B------:R-:W-:Y:S02]  /*1930*/  IMAD R3, R0.reuse, UR7, R3 ;  /* 0x0000000700037c24 */ /* 0x040fe4000f8e0203 */
[----:B------:R-:W-:Y:S01]  /*1940*/  IMAD.WIDE.U32 R8, R0, UR6, R4 ;  /* 0x0000000600087c25 */ /* 0x000fe2000f8e0004 */
[----:B------:R-:W-:Y:S01]  /*1950*/  ULDC.64 UR6, c[0x0][0x3e0] ;  /* 0x0000f80000067ab9 */ /* 0x000fe20000000a00 */
[----:B------:R-:W-:-:S02]  /*1960*/  MOV R4, R16 ;  /* 0x0000001000047202 */ /* 0x000fc40000000f00 */
[----:B------:R-:W-:Y:S01]  /*1970*/  VIADD R0, R13, UR9 ;  /* 0x000000090d007c36 */ /* 0x000fe20008000000 */
[C---:B------:R-:W-:Y:S01]  /*1980*/  LEA R38, P0, R12.reuse, UR6, 0x1 ;  /* 0x000000060c267c11 */ /* 0x040fe2000f8008ff */
[----:B------:R-:W-:Y:S01]  /*1990*/  IMAD.MOV.U32 R6, RZ, RZ, R10 ;  /* 0x000000ffff067224 */ /* 0x000fe200078e000a */
[----:B---3--:R-:W-:Y:S01]  /*19a0*/  SHF.R.S32.HI R16, RZ, 0x1f, R34 ;  /* 0x0000001fff107819 */ /* 0x008fe20000011422 */
[----:B------:R-:W-:Y:S01]  /*19b0*/  IMAD.IADD R9, R9, 0x1, R3 ;  /* 0x0000000109097824 */ /* 0x000fe200078e0203 */
[----:B------:R-:W-:Y:S01]  /*19c0*/  LEA.HI.X R39, R12, UR7, R0, 0x1, P0 ;  /* 0x000000070c277c11 */ /* 0x000fe200080f0c00 */
[----:B------:R-:W-:Y:S01]  /*19d0*/  IMAD.WIDE.U32 R6, R20, UR20, R6 ;  /* 0x0000001414067c25 */ /* 0x000fe2000f8e0006 */
[----:B------:R-:W-:Y:S01]  /*19e0*/  ULDC.64 UR6, c[0x0][0x258] ;  /* 0x0000960000067ab9 */ /* 0x000fe20000000a00 */
[----:B------:R-:W-:Y:S01]  /*19f0*/  LEA R12, P1, R24, R38, 0x7 ;  /* 0x00000026180c7211 */ /* 0x000fe200078238ff */
[----:B------:R-:W-:Y:S01]  /*1a00*/  UIMAD UR42, UR17, UR6, URZ ;  /* 0x00000006112a72a4 */ /* 0x000fe2000f8e023f */
[----:B------:R-:W-:Y:S01]  /*1a10*/  IMAD R0, R20, UR19, RZ ;  /* 0x0000001314007c24 */ /* 0x000fe2000f8e02ff */
[----:B------:R-:W-:Y:S01]  /*1a20*/  IADD3 R8, P0, R8, R6, RZ ;  /* 0x0000000608087210 */ /* 0x000fe20007f1e0ff */
[----:B------:R-:W-:Y:S01]  /*1a30*/  IMAD.IADD R5, R17, 0x1, R15 ;  /* 0x0000000111057824 */ /* 0x000fe200078e020f */
[----:B------:R-:W-:Y:S01]  /*1a40*/  UIMAD UR42, UR13, UR7, UR42 ;  /* 0x000000070d2a72a4 */ /* 0x000fe2000f8e022a */
[----:B------:R-:W-:Y:S01]  /*1a50*/  IMAD R0, R21, UR20, R0 ;  /* 0x0000001415007c24 */ /* 0x000fe2000f8e0200 */
[----:B------:R-:W-:Y:S01]  /*1a60*/  LEA.HI.X R13, R24, R39, R25, 0x7, P1 ;  /* 0x00000027180d7211 */ /* 0x000fe200008f3c19 */
[C---:B-1----:R-:W-:Y:S01]  /*1a70*/  IMAD R3, R22.reuse, UR18, RZ ;  /* 0x0000001216037c24 */ /* 0x042fe2000f8e02ff */
[----:B------:R-:W-:Y:S01]  /*1a80*/  LDGSTS.E.BYPASS.LTC128B.128 [R14+0x4000], desc[UR36][R38.64] ;  /* 0x04000000260e7fae */ /* 0x000fe2000b901d64 */
[----:B------:R-:W-:Y:S01]  /*1a90*/  IMAD.WIDE.U32 R4, R22, UR12, R4 ;  /* 0x0000000c16047c25 */ /* 0x000fe2000f8e0004 */
[----:B------:R-:W-:-:S02]  /*1aa0*/  IADD3.X R7, R9, R7, R0, P0, !PT ;  /* 0x0000000709077210 */ /* 0x000fc400007fe400 */
[----:B------:R-:W-:Y:S01]  /*1ab0*/  LDGSTS.E.BYPASS.LTC128B.128 [R14+0x5000], desc[UR36][R12.64] ;  /* 0x050000000c0e7fae */ /* 0x000fe2000b901d64 */
[----:B------:R-:W-:Y:S02]  /*1ac0*/  IMAD R3, R23, UR12, R3 ;  /* 0x0000000c17037c24 */ /* 0x000fe4000f8e0203 */
[----:B------:R-:W-:Y:S01]  /*1ad0*/  IMAD.U32 R0, RZ, RZ, UR6 ;  /* 0x00000006ff007e24 */ /* 0x000fe2000f8e00ff */
[----:B------:R-:W-:Y:S01]  /*1ae0*/  ULDC.64 UR6, c[0x0][0x218] ;  /* 0x0000860000067ab9 */ /* 0x000fe20000000a00 */
[----:B------:R-:W-:Y:S01]  /*1af0*/  IMAD.IADD R5, R5, 0x1, R3 ;  /* 0x0000000105057824 */ /* 0x000fe200078e0203 */
[----:B------:R-:W-:Y:S01]  /*1b00*/  LEA R6, P0, R8, UR6, 0x1 ;  /* 0x0000000608067c11 */ /* 0x000fe2000f8008ff */
[----:B------:R-:W-:Y:S01]  /*1b10*/  ULOP3.LUT UR6, UR8, 0xfffffffe, URZ, 0xc0, !UPT ;  /* 0xfffffffe08067892 */ /* 0x000fe2000f8ec03f */
[----:B------:R-:W-:Y:S01]  /*1b20*/  SHF.L.U64.HI R3, R34, 0x2, R16 ;  /* 0x0000000222037819 */ /* 0x000fe20000010210 */
[----:B------:R-:W-:Y:S01]  /*1b30*/  IMAD.WIDE.U32 R4, R0, UR13, R4 ;  /* 0x0000000d00047c25 */ /* 0x000fe2000f8e0004 */
[----:B------:R-:W-:Y:S01]  /*1b40*/  ULDC.64 UR8, c[0x0][0x210] ;  /* 0x0000840000087ab9 */ /* 0x000fe20000000a00 */
[----:B------:R-:W-:Y:S01]  /*1b50*/  UIADD3 UR6, UR41, -UR6, URZ ;  /* 0x8000000629067290 */ /* 0x000fe2000fffe03f */
[----:B------:R-:W-:Y:S01]  /*1b60*/  LEA.HI.X R7, R8, UR7, R7, 0x1, P0 ;  /* 0x0000000708077c11 */ /* 0x000fe200080f0c07 */
[----:B------:R-:W-:Y:S01]  /*1b70*/  VIADD R0, R5, UR42 ;  /* 0x0000002a05007c36 */ /* 0x000fe20008000000 */
[C---:B------:R-:W-:Y:S01]  /*1b80*/  LEA R36, P0, R4.reuse, UR8, 0x1 ;  /* 0x0000000804247c11 */ /* 0x040fe2000f8008ff */
[----:B------:R-:W-:Y:S01]  /*1b90*/  UISETP.NE.AND UP0, UPT, UR6, 0x1, UPT ;  /* 0x000000010600788c */ /* 0x000fe2000bf05270 */
[----:B------:R1:W-:Y:S01]  /*1ba0*/  STL.64 [R1+0x10], R38 ;  /* 0x0000102601007387 */ /* 0x0003e20000100a00 */
[----:B------:R-:W-:Y:S01]  /*1bb0*/  UMOV UR8, UR44 ;  /* 0x0000002c00087c82 */ /* 0x000fe20008000000 */
[----:B------:R-:W-:Y:S01]  /*1bc0*/  LEA.HI.X R37, R4, UR9, R0, 0x1, P0 ;  /* 0x0000000904257c11 */ /* 0x000fe200080f0c00 */
[----:B------:R-:W-:Y:S01]  /*1bd0*/  IMAD.SHL.U32 R4, R34, 0x4, RZ ;  /* 0x0000000422047824 */ /* 0x000fe200078e00ff */
[----:B------:R-:W-:Y:S01]  /*1be0*/  IADD3 R0, R35, 0x1000, RZ ;  /* 0x0000100023007810 */ /* 0x000fe20007ffe0ff */
[----:B------:R-:W-:Y:S01]  /*1bf0*/  UMOV UR9, UR45 ;  /* 0x0000002d00097c82 */ /* 0x000fe20008000000 */
[----:B------:R-:W-:-:S02]  /*1c00*/  PLOP3.LUT P0, PT, PT, PT, UP0, 0x80, 0x0 ;  /* 0x000000000000781c */ /* 0x000fc40003f0f008 */
[----:B------:R-:W-:Y:S01]  /*1c10*/  LEA R10, P2, R26, R36, 0x7 ;  /* 0x000000241a0a7211 */ /* 0x000fe200078438ff */
[----:B------:R-:W-:Y:S01]  /*1c20*/  USHF.R.S32.HI UR6, URZ, 0x1f, UR29 ;  /* 0x0000001f3f067899 */ /* 0x000fe2000801141d */
[----:B------:R-:W-:Y:S01]  /*1c30*/  SEL R0, R0, R35, !P0 ;  /* 0x0000002300007207 */ /* 0x000fe20004000000 */
[----:B------:R-:W-:Y:S01]  /*1c40*/  USHF.L.U32 UR7, UR40, 0x7, URZ ;  /* 0x0000000728077899 */ /* 0x000fe2000800063f */
[----:B------:R-:W-:Y:S01]  /*1c50*/  IADD3 R4, P1, R4, UR8, RZ ;  /* 0x0000000804047c10 */ /* 0x000fe2000ff3e0ff */
[----:B------:R-:W-:Y:S01]  /*1c60*/  UIMAD.WIDE UR42, UR12, UR28, UR38 ;  /* 0x0000001c0c2a72a5 */ /* 0x000fe2000f8e0226 */
[----:B------:R-:W-:Y:S01]  /*1c70*/  LEA R15, R0, UR5, 0x1 ;  /* 0x00000005000f7c11 */ /* 0x000fe2000f8e08ff */
[----:B------:R1:W-:Y:S01]  /*1c80*/  STL.64 [R1+0x8], R36 ;  /* 0x0000082401007387 */ /* 0x0003e20000100a00 */
[----:B------:R-:W-:Y:S02]  /*1c90*/  LEA.HI R0, R33, R32, RZ, 0x5 ;  /* 0x0000002021007211 */ /* 0x000fe400078f28ff */
[----:B------:R-:W-:Y:S01]  /*1ca0*/  IADD3.X R5, R3, UR9, RZ, P1, !PT ;  /* 0x0000000903057c10 */ /* 0x000fe20008ffe4ff */
[----:B------:R-:W-:Y:S01]  /*1cb0*/  LDGSTS.E.BYPASS.LTC128B.128 [R15], desc[UR36][R36.64] ;  /* 0x00000000240f7fae */ /* 0x000fe2000b901d64 */
[----:B------:R-:W-:-:S02]  /*1cc0*/  LEA R8, P1, R20, R6, 0x7 ;  /* 0x0000000614087211 */ /* 0x000fc400078238ff */
[----:B------:R-:W-:Y:S02]  /*1cd0*/  LEA.HI.X R11, R26, R37, R27, 0x7, P2 ;  /* 0x000000251a0b7211 */ /* 0x000fe400010f3c1b */
[----:B------:R-:W-:Y:S02]  /*1ce0*/  LOP3.LUT R3, R0, 0xffffffe0, RZ, 0xc0, !PT ;  /* 0xffffffe000037812 */ /* 0x000fe400078ec0ff */
[----:B------:R-:W-:Y:S01]  /*1cf0*/  LEA.HI.X R9, R20, R7, R21, 0x7, P1 ;  /* 0x0000000714097211 */ /* 0x000fe200008f3c15 */
[----:B------:R-:W-:Y:S04]  /*1d00*/  LDGSTS.E.BYPASS.LTC128B.128 [R15+0x1000], desc[UR36][R10.64] ;  /* 0x010000000a0f7fae */ /* 0x000fe8000b901d64 */
[----:B------:R2:W-:Y:S04]  /*1d10*/  LDGSTS.E.BYPASS.LTC128B.128 [R14+0x6000], desc[UR36][R6.64] ;  /* 0x06000000060e7fae */ /* 0x0005e8000b901d64 */
[----:B------:R-:W-:Y:S04]  /*1d20*/  LDGSTS.E.BYPASS.LTC128B.128 [R14+0x7000], desc[UR36][R8.64] ;  /* 0x07000000080e7fae */ /* 0x000fe8000b901d64 */
[----:B------:R-:W0:Y:S01]  /*1d30*/  LDGDEPBAR ;  /* 0x00000000000079af */ /* 0x000e220000000000 */
[----:B------:R-:W-:Y:S01]  /*1d40*/  SHF.R.S32.HI R0, RZ, 0x5, R0 ;  /* 0x00000005ff007819 */ /* 0x000fe20000011400 */
[----:B------:R-:W-:Y:S01]  /*1d50*/  IMAD.IADD R3, R32, 0x1, -R3 ;  /* 0x0000000120037824 */ /* 0x000fe200078e0a03 */
[----:B------:R-:W-:-:S03]  /*1d60*/  UIMAD UR6, UR6, UR30, URZ ;  /* 0x0000001e060672a4 */ /* 0x000fc6000f8e023f */
[----:B------:R-:W-:Y:S01]  /*1d70*/  IMAD R0, R0, UR40, R3 ;  /* 0x0000002800007c24 */ /* 0x000fe2000f8e0203 */
[----:B------:R-:W-:Y:S01]  /*1d80*/  USHF.R.S32.HI UR28, URZ, 0x1f, UR7 ;  /* 0x0000001f3f1c7899 */ /* 0x000fe20008011407 */
[----:B------:R-:W-:Y:S01]  /*1d90*/  IMAD.U32 R3, RZ, RZ, UR33 ;  /* 0x00000021ff037e24 */ /* 0x000fe2000f8e00ff */
[----:B------:R-:W5:Y:S04]  /*1da0*/  LDG.E R10, desc[UR36][R4.64+0x20] ;  /* 0x00002024040a7981 */ /* 0x000f68000c1e1900 */
[----:B------:R-:W5:Y:S04]  /*1db0*/  LDG.E R11, desc[UR36][R4.64+0x100] ;  /* 0x00010024040b7981 */ /* 0x000f68000c1e1900 */
[----:B------:R-:W5:Y:S04]  /*1dc0*/  LDG.E R8, desc[UR36][R4.64] ;  /* 0x0000002404087981 */ /* 0x000f68000c1e1900 */
[----:B------:R3:W5:Y:S01]  /*1dd0*/  LDG.E R9, desc[UR36][R4.64+0x120] ;  /* 0x0001202404097981 */ /* 0x000762000c1e1900 */
[----:B------:R-:W-:Y:S01]  /*1de0*/  UIMAD.WIDE.U32 UR44, UR29, UR30, URZ ;  /* 0x0000001e1d2c72a5 */ /* 0x000fe2000f8e003f */
[----:B------:R-:W-:-:S04]  /*1df0*/  DEPBAR.LE SB0, 0x1 ;  /* 0x000080400000791a */ /* 0x000fc80000000000 */
[----:B------:R-:W-:Y:S02]  /*1e00*/  UIMAD UR6, UR34, UR29, UR6 ;  /* 0x0000001d220672a4 */ /* 0x000fe4000f8e0206 */
[----:B------:R-:W-:Y:S01]  /*1e10*/  UIADD3 UR32, UP0, UR42, UR32, URZ ;  /* 0x000000202a207290 */ /* 0x000fe2000ff1e03f */
[----:B--2---:R-:W-:Y:S01]  /*1e20*/  IMAD.U32 R6, RZ, RZ, UR44 ;  /* 0x0000002cff067e24 */ /* 0x004fe2000f8e00ff */
[----:B------:R-:W-:Y:S01]  /*1e30*/  UIADD3 UR6, UR45, UR6, URZ ;  /* 0x000000062d067290 */ /* 0x000fe2000fffe03f */
[----:B------:R-:W-:Y:S01]  /*1e40*/  BAR.SYNC.DEFER_BLOCKING 0x0 ;  /* 0x0000000000007b1d */ /* 0x000fe20000010000 */
[----:B---3--:R-:W-:-:S05]  /*1e50*/  IMAD.U32 R4, RZ, RZ, UR35 ;  /* 0x00000023ff047e24 */ /* 0x008fca000f8e00ff */
[----:B------:R-:W-:Y:S02]  /*1e60*/  IADD3 R4, P2, P1, R0, UR7, R4 ;  /* 0x0000000700047c10 */ /* 0x000fe4000f95e004 */
[----:B------:R-:W-:Y:S01]  /*1e70*/  SHF.R.S32.HI R0, RZ, 0x1f, R0 ;  /* 0x0000001fff007819 */ /* 0x000fe20000011400 */
[----:B------:R-:W-:Y:S02]  /*1e80*/  UIADD3.X UR31, UR43, UR31, URZ, UP0, !UPT ;  /* 0x0000001f2b1f7290 */ /* 0x000fe400087fe43f */
[----:B------:R-:W-:Y:S01]  /*1e90*/  UIMAD UR6, UR6, UR32, URZ ;  /* 0x00000020060672a4 */ /* 0x000fe2000f8e023f */
[----:B------:R-:W-:Y:S01]  /*1ea0*/  IADD3.X R0, R0, UR28, R3, P2, P1 ;  /* 0x0000001c00007c10 */ /* 0x000fe200097e2403 */
[----:B------:R-:W-:Y:S01]  /*1eb0*/  ULDC.64 UR28, c[0x0][0x478] ;  /* 0x00011e00001c7ab9 */ /* 0x000fe20000000a00 */
[----:B------:R-:W-:Y:S01]  /*1ec0*/  IADD3 R4, P1, R4, R30, RZ ;  /* 0x0000001e04047210 */ /* 0x000fe20007f3e0ff */
[----:B------:R-:W-:Y:S01]  /*1ed0*/  UIMAD UR31, UR31, UR44, UR6 ;  /* 0x0000002c1f1f72a4 */ /* 0x000fe2000f8e0206 */
[----:B------:R-:W-:Y:S01]  /*1ee0*/  IMAD.U32 R7, RZ, RZ, UR45 ;  /* 0x0000002dff077e24 */ /* 0x000fe2000f8e00ff */
[----:B------:R1:W2:Y:S01]  /*1ef0*/  LDSM.16.M88.4 R116, [R149+0x8000] ;  /* 0x008000009574783b */ /* 0x0002a20000000200 */
[----:B------:R-:W-:Y:S01]  /*1f00*/  IADD3.X R5, R0, R31, RZ, P1, !PT ;  /* 0x0000001f00057210 */ /* 0x000fe20000ffe4ff */
[----:B------:R-:W-:-:S02]  /*1f10*/  ULDC.64 UR6, c[0x0][0x400] ;  /* 0x0001000000067ab9 */ /* 0x000fc40000000a00 */
[----:B------:R1:W3:Y:S01]  /*1f20*/  LDSM.16.M88.4 R120, [R149+0x8400] ;  /* 0x008400009578783b */ /* 0x0002e20000000200 */
[----:B------:R-:W-:-:S03]  /*1f30*/  IMAD.WIDE.U32 R4, R6, UR32, R4 ;  /* 0x0000002006047c25 */ /* 0x000fc6000f8e0004 */
[----:B------:R1:W4:Y:S01]  /*1f40*/  LDSM.16.M88.4 R124, [R149+0x8800] ;  /* 0x00880000957c783b */ /* 0x0003220000000200 */
        /* <DEDUP_REMOVED lines=17> */
[----:B------:R-:W-:Y:S01]  /*2060*/  PLOP3.LUT P1, PT, PT, PT, UP0, 0x80, 0x0 ;  /* 0x000000000000781c */ /* 0x000fe20003f2f008 */
[----:B------:R-:W-:Y:S01]  /*2070*/  UIMAD.WIDE UR22, UR22, 0x4, UR28 ;  /* 0x00000004161678a5 */ /* 0x000fe2000f8e021c */
[----:B------:R-:W-:Y:S02]  /*2080*/  CS2R R74, SRZ ;  /* 0x00000000004a7805 */ /* 0x000fe4000001ff00 */
[----:B------:R-:W-:Y:S02]  /*2090*/  CS2R R72, SRZ ;  /* 0x0000000000487805 */ /* 0x000fe4000001ff00 */
[----:B------:R-:W-:Y:S02]  /*20a0*/  CS2R R70, SRZ ;  /* 0x0000000000467805 */ /* 0x000fe4000001ff00 */
[----:B------:R-:W-:-:S05]  /*20b0*/  CS2R R68, SRZ ;  /* 0x0000000000447805 */ /* 0x000fca000001ff00 */
[----:B--234-:R-:W-:Y:S05]  /*20c0*/  @!P1 BRA `(.L_x_244) ;  /* 0x0000005c00609947 */ /* 0x01cfea0003800000 */
[----:B------:R-:W-:Y:S01]  /*20d0*/  STL [R1+0x28], R15 ;  /* 0x0000280f01007387 */ /* 0x000fe20000100800 */
[C---:B------:R-:W-:Y:S01]  /*20e0*/  SHF.L.U64.HI R0, R34.reuse, 0x2, R16 ;  /* 0x0000000222007819 */ /* 0x040fe20000010210 */
[----:B------:R-:W-:Y:S01]  /*20f0*/  IMAD.SHL.U32 R5, R34, 0x4, RZ ;  /* 0x0000000422057824 */ /* 0x000fe200078e00ff */
[----:B------:R-:W-:Y:S01]  /*2100*/  UIADD3 UR44, UR26, UR4, URZ ;  /* 0x000000041a2c7290 */ /* 0x000fe2000fffe03f */
[----:B-----5:R-:W-:Y:S01]  /*2110*/  STL [R1+0x38], R8 ;  /* 0x0000380801007387 */ /* 0x020fe20000100800 */
[----:B------:R-:W-:Y:S01]  /*2120*/  VIADD R4, R155, 0x1000 ;  /* 0x000010009b047836 */ /* 0x000fe20000000000 */
[----:B------:R-:W-:Y:S01]  /*2130*/  MOV R95, RZ ;  /* 0x000000ff005f7202 */ /* 0x000fe20000000f00 */
[----:B------:R-:W-:Y:S01]  /*2140*/  VIADD R3, R156, 0x1000 ;  /* 0x000010009c037836 */ /* 0x000fe20000000000 */
[----:B------:R-:W-:Y:S01]  /*2150*/  STL [R1+0x34], R10 ;  /* 0x0000340a01007387 */ /* 0x000fe20000100800 */
[----:B------:R-:W-:Y:S01]  /*2160*/  UMOV UR7, UR23 ;  /* 0x0000001700077c82 */ /* 0x000fe20008000000 */
[----:B------:R-:W-:Y:S01]  /*2170*/  SEL R4, R4, R155, !P0 ;  /* 0x0000009b04047207 */ /* 0x000fe20004000000 */
[----:B------:R-:W-:Y:S01]  /*2180*/  USHF.L.U32 UR42, UR40, 0x3, URZ ;  /* 0x00000003282a7899 */ /* 0x000fe2000800063f */
[----:B------:R-:W-:Y:S01]  /*2190*/  STL [R1+0x30], R11 ;  /* 0x0000300b01007387 */ /* 0x000fe20000100800 */
[----:B------:R-:W-:Y:S01]  /*21a0*/  SEL R148, R3, R156, !P0 ;  /* 0x0000009c03947207 */ /* 0x000fe20004000000 */
[----:B------:R-:W-:-:S02]  /*21b0*/  USHF.L.U32 UR39, UR40, 0x4, URZ ;  /* 0x0000000428277899 */ /* 0x000fc4000800063f */
[----:B------:R-:W-:Y:S01]  /*21c0*/  STL [R1+0x2c], R9 ;  /* 0x00002c0901007387 */ /* 0x000fe20000100800 */
[----:B------:R-:W-:Y:S02]  /*21d0*/  UIMAD UR38, UR40, 0x18, URZ ;  /* 0x00000018282678a4 */ /* 0x000fe4000f8e023f */
[----:B------:R-:W-:Y:S01]  /*21e0*/  USHF.L.U32 UR35, UR40, 0x5, URZ ;  /* 0x0000000528237899 */ /* 0x000fe2000800063f */
[----:B------:R2:W-:Y:S01]  /*21f0*/  STL [R1+0x44], R0 ;  /* 0x0000440001007387 */ /* 0x0005e20000100800 */
[----:B------:R-:W-:Y:S02]  /*2200*/  UIMAD UR34, UR40, 0x28, URZ ;  /* 0x00000028282278a4 */ /* 0x000fe4000f8e023f */
[----:B------:R-:W-:Y:S01]  /*2210*/  UIMAD UR33, UR40, 0x30, URZ ;  /* 0x00000030282178a4 */ /* 0x000fe2000f8e023f */
[----:B------:R3:W-:Y:S01]  /*2220*/  STL [R1+0x48], R5 ;  /* 0x0000480501007387 */ /* 0x0007e20000100800 */
        /* <DEDUP_REMOVED lines=8> */
[----:B------:R-:W-:Y:S01]  /*22b0*/  UIMAD UR47, UR40, 0x78, URZ ;  /* 0x00000078282f78a4 */ /* 0x000fe2000f8e023f */
[----:B------:R-:W-:Y:S01]  /*22c0*/  ULDC UR43, c[0x0][0x270] ;  /* 0x00009c00002b7ab9 */ /* 0x000fe20000000800 */
[----:B------:R-:W-:Y:S01]  /*22d0*/  UIADD3 UR44, -UR27, 0x80, UR44 ;  /* 0x000000801b2c7890 */ /* 0x000fe2000fffe12c */
[----:B--2---:R-:W-:-:S04]  /*22e0*/  IADD3 R0, R34, -0x80, RZ ;  /* 0xffffff8022007810 */ /* 0x004fc80007ffe0ff */
[----:B---3--:R-:W-:-:S04]  /*22f0*/  SHF.R.S32.HI R5, RZ, 0x1f, R0 ;  /* 0x0000001fff057819 */ /* 0x008fc80000011400 */
[C---:B------:R-:W-:Y:S01]  /*2300*/  SHF.L.U64.HI R5, R0.reuse, 0x2, R5 ;  /* 0x0000000200057819 */ /* 0x040fe20000010205 */
[----:B------:R-:W-:Y:S01]  /*2310*/  IMAD.SHL.U32 R0, R0, 0x4, RZ ;  /* 0x0000000400007824 */ /* 0x000fe200078e00ff */
[----:B------:R-:W-:Y:S01]  /*2320*/  LEA R3, R4, UR5, 0x1 ;  /* 0x0000000504037c11 */ /* 0x000fe2000f8e08ff */
[----:B------:R-:W-:Y:S01]  /*2330*/  ULDC UR46, c[0x0][0x39c] ;  /* 0x0000e700002e7ab9 */ /* 0x000fe20000000800 */
[----:B------:R-:W-:Y:S01]  /*2340*/  LEA R148, R148, UR5, 0x1 ;  /* 0x0000000594947c11 */ /* 0x000fe2000f8e08ff */
[----:B------:R2:W-:Y:S01]  /*2350*/  STL [R1+0x40], R5 ;  /* 0x0000400501007387 */ /* 0x0005e20000100800 */
[----:B------:R-:W-:-:S03]  /*2360*/  ULDC UR45, c[0x0][0x2ec] ;  /* 0x0000bb00002d7ab9 */ /* 0x000fc60000000800 */
[----:B------:R2:W-:Y:S02]  /*2370*/  STL [R1+0x3c], R0 ;  /* 0x00003c0001007387 */ /* 0x0005e40000100800 */
.L_x_247:
[----:B------:R-:W0:Y:S01]  /*2380*/  LDGDEPBAR ;  /* 0x00000000000079af */ /* 0x000e220000000000 */
[----:B------:R-:W-:Y:S01]  /*2390*/  IADD3 R112, R154, R148, RZ ;  /* 0x000000949a707210 */ /* 0x000fe20007ffe0ff */
[----:B------:R-:W-:Y:S01]  /*23a0*/  USHF.L.U32 UR40, UR41, 0x7, URZ ;  /* 0x0000000729287899 */ /* 0x000fe2000800063f */
[----:B--2---:R-:W-:Y:S05]  /*23b0*/  IMAD.U32 R0, RZ, RZ, UR14 ;  /* 0x0000000eff007e24 */ /* 0x004fea000f8e00ff */
[----:B------:R-:W2:Y:S01]  /*23c0*/  LDL R166, [R1+0x50] ;  /* 0x0000500001a67983 */ /* 0x000ea20000100800 */
[----:B------:R-:W-:Y:S02]  /*23d0*/  UISETP.GT.AND UP3, UPT, UR41, UR6, UPT ;  /* 0x000000062900728c */ /* 0x000fe4000bf64270 */
[----:B------:R-:W-:Y:S01]  /*23e0*/  UISETP.GE.AND UP0, UPT, UR40, UR44, UPT ;  /* 0x0000002c2800728c */ /* 0x000fe2000bf06270 */
[----:B------:R-:W3:Y:S04]  /*23f0*/  LDL R165, [R1+0x54] ;  /* 0x0000540001a57983 */ /* 0x000ee80000100800 */
[----:B------:R-:W4:Y:S01]  /*2400*/  LDL R164, [R1+0x38] ;  /* 0x0000380001a47983 */ /* 0x000f220000100800 */
[----:B------:R-:W-:Y:S03]  /*2410*/  PLOP3.LUT P0, PT, PT, PT, UP0, 0x80, 0x0 ;  /* 0x000000000000781c */ /* 0x000fe60003f0f008 */
[----:B------:R-:W2:Y:S04]  /*2420*/  LDL R161, [R1+0x34] ;  /* 0x0000340001a17983 */ /* 0x000ea80000100800 */
        /* <DEDUP_REMOVED lines=91> */
[----:B-1----:R-:W-:Y:S04]  /*29e0*/  MOV R10, UR40 ;  /* 0x00000028000a7c02 */ /* 0x002fe80008000f00 */
[----:B------:R-:W-:Y:S05]  /*29f0*/  @!P0 IADD3 R10, R10, UR27, R166 ;  /* 0x0000001b0a0a8c10 */ /* 0x000fea000fffe0a6 */
        /* <DEDUP_REMOVED lines=146> */
[-C--:B------:R-:W-:Y:S03]  /*3320*/  @!P0 ISETP.GE.AND P1, PT, R16, R15.reuse, PT ;  /* 0x0000000f1000820c */ /* 0x080fe60003f26270 */
[--C-:B------:R-:W-:Y:S01]  /*3330*/  FFMA.FTZ R18, R18, UR45, -R13.reuse ;  /* 0x0000002d12127c23 */ /* 0x100fe2000801080d */
[----:B------:R-:W-:Y:S01]  /*3340*/  @!P0 FSEL R19, R92, -INF , !P1 ;  /* 0xff8000005c138808 */ /* 0x000fe20004800000 */
[----:B-1----:R-:W-:Y:S01]  /*3350*/  @!P0 VIADD R17, R0, 0x10 ;  /* 0x0000001000118836 */ /* 0x002fe20000000000 */
[----:B------:R-:W-:Y:S01]  /*3360*/  @!P0 ISETP.GE.AND P1, PT, R16, R14, PT ;  /* 0x0000000e1000820c */ /* 0x000fe20003f26270 */
        /* <DEDUP_REMOVED lines=10> */
[----:B-1----:R-:W-:Y:S01]  /*3410*/  FFMA.FTZ R18, R19, UR45, -R13 ;  /* 0x0000002d13127c23 */ /* 0x002fe2000801080d */
        /* <DEDUP_REMOVED lines=128> */
[----:B------:R-:W-:Y:S01]  /*3c20*/  MOV R6, R202 ;  /* 0x000000ca00067202 */ /* 0x000fe20000000f00 */
[----:B------:R-:W-:Y:S01]  /*3c30*/  FMUL.FTZ R53, R53, UR46 ;  /* 0x0000002e35357c20 */ /* 0x000fe20008410000 */
[----:B------:R-:W-:Y:S03]  /*3c40*/  MOV R7, R201 ;  /* 0x000000c900077202 */ /* 0x000fe60000000f00 */
[----:B------:R-:W4:Y:S01]  /*3c50*/  MUFU.TANH R161, R55 ;  /* 0x0000003700a17308 */ /* 0x000f220000002400 */
[----:B-1----:R-:W-:Y:S01]  /*3c60*/  @!P0 IADD3 R16, R0, 0x21, RZ ;  /* 0x0000002100108810 */ /* 0x002fe20007ffe0ff */
[----:B------:R-:W-:Y:S01]  /*3c70*/  FMUL.FTZ R59, R59, UR46 ;  /* 0x0000002e3b3b7c20 */ /* 0x000fe20008410000 */
[----:B------:R-:W-:Y:S01]  /*3c80*/  FMUL.FTZ R57, R57, UR46 ;  /* 0x0000002e39397c20 */ /* 0x000fe20008410000 */
[----:B------:R-:W-:Y:S01]  /*3c90*/  FMUL.FTZ R54, R54, UR46 ;  /* 0x0000002e36367c20 */ /* 0x000fe20008410000 */
[----:B------:R-:W-:Y:S01]  /*3ca0*/  FMUL.FTZ R60, R60, UR46 ;  /* 0x0000002e3c3c7c20 */ /* 0x000fe20008410000 */
[----:B------:R-:W-:Y:S01]  /*3cb0*/  FMUL.FTZ R61, R61, UR46 ;  /* 0x0000002e3d3d7c20 */ /* 0x000fe20008410000 */
[----:B------:R-:W-:Y:S03]  /*3cc0*/  FMUL.FTZ R62, R62, UR46 ;  /* 0x0000002e3e3e7c20 */ /* 0x000fe60008410000 */
[----:B------:R-:W1:Y:S01]  /*3cd0*/  MUFU.TANH R73, R52 ;  /* 0x0000003400497308 */ /* 0x000e620000002400 */
        /* <DEDUP_REMOVED lines=11> */
[----:B------:R-:W-:Y:S01]  /*3d90*/  @!P0 ISETP.GE.AND P1, PT, R16, R14, PT ;  /* 0x0000000e1000820c */ /* 0x000fe20003f26270 */
[----:B------:R-:W-:Y:S01]  /*3da0*/  FMUL.FTZ R56, R56, UR46 ;  /* 0x0000002e38387c20 */ /* 0x000fe20008410000 */
[----:B------:R-:W-:Y:S01]  /*3db0*/  FFMA.FTZ R4, R4, UR45, -R13 ;  /* 0x0000002d04047c23 */ /* 0x000fe2000801080d */
[----:B------:R-:W-:Y:S03]  /*3dc0*/  MOV R18, R173 ;  /* 0x000000ad00127202 */ /* 0x000fe60000000f00 */
[----:B------:R3:W-:Y:S01]  /*3dd0*/  MUFU.EX2 R85, R5 ;  /* 0x0000000500557308 */ /* 0x0007e20000000800 */
[----:B------:R-:W-:Y:S01]  /*3de0*/  @!P0 FSEL R18, R173, -INF , !P1 ;  /* 0xff800000ad128808 */ /* 0x000fe20004800000 */
[----:B------:R-:W-:Y:S01]  /*3df0*/  FMUL.FTZ R58, R58, UR46 ;  /* 0x0000002e3a3a7c20 */ /* 0x000fe20008410000 */
[CC--:B------:R-:W-:Y:S07]  /*3e00*/  @!P0 ISETP.GE.AND P1, PT, R17.reuse, R11.reuse, PT ;  /* 0x0000000b1100820c */ /* 0x0c0fee0003f26270 */
[----:B------:R2:W-:Y:S10]  /*3e10*/  MUFU.EX2 R84, R4 ;  /* 0x0000000400547308 */ /* 0x0005f40000000800 */
[----:B------:R-:W1:Y:S01]  /*3e20*/  MUFU.TANH R72, R53 ;  /* 0x0000003500487308 */ /* 0x000e620000002400 */
[----:B---3--:R-:W-:Y:S01]  /*3e30*/  IMAD.MOV.U32 R5, RZ, RZ, R174 ;  /* 0x000000ffff057224 */ /* 0x008fe200078e00ae */
[----:B------:R-:W-:Y:S02]  /*3e40*/  @!P0 FSEL R5, R174, -INF , !P2 ;  /* 0xff800000ae058808 */ /* 0x000fe40005000000 */
[----:B------:R-:W-:Y:S01]  /*3e50*/  @!P0 ISETP.GE.AND P2, PT, R17, R10, PT ;  /* 0x0000000a1100820c */ /* 0x000fe20003f46270 */
[----:B------:R-:W-:Y:S05]  /*3e60*/  @!P0 VIADD R17, R0, 0x28 ;  /* 0x0000002800118836 */ /* 0x000fea0000000000 */
[----:B------:R-:W3:Y:S01]  /*3e70*/  MUFU.TANH R164, R54 ;  /* 0x0000003600a47308 */ /* 0x000ee20000002400 */
[----:B--2---:R-:W-:Y:S01]  /*3e80*/  FFMA.FTZ R4, R5, UR45, -R12 ;  /* 0x0000002d05047c23 */ /* 0x004fe2000801080c */
[----:B------:R-:W-:Y:S02]  /*3e90*/  MOV R5, R208 ;  /* 0x000000d000057202 */ /* 0x000fe40000000f00 */
[----:B------:R-:W-:Y:S06]  /*3ea0*/  @!P0 FSEL R5, R208, -INF , !P2 ;  /* 0xff800000d0058808 */ /* 0x000fec0005000000 */
[----:B------:R2:W-:Y:S01]  /*3eb0*/  MUFU.EX2 R189, R4 ;  /* 0x0000000400bd7308 */ /* 0x0005e20000000800 */
[----:B------:R-:W-:Y:S09]  /*3ec0*/  FFMA.FTZ R5, R5, UR45, -R8 ;  /* 0x0000002d05057c23 */ /* 0x000ff20008010808 */
[----:B------:R-:W-:Y:S10]  /*3ed0*/  MUFU.EX2 R246, R5 ;  /* 0x0000000500f67308 */ /* 0x000ff40000000800 */
[----:B------:R-:W3:Y:S01]  /*3ee0*/  MUFU.TANH R175, R56 ;  /* 0x0000003800af7308 */ /* 0x000ee20000002400 */
[----:B--2---:R-:W-:Y:S01]  /*3ef0*/  FFMA.FTZ R4, R18, UR45, -R12 ;  /* 0x0000002d12047c23 */ /* 0x004fe2000801080c */
[----:B------:R-:W-:Y:S08]  /*3f00*/  IMAD.MOV.U32 R18, RZ, RZ, R188 ;  /* 0x000000ffff127224 */ /* 0x000ff000078e00bc */
[----:B------:R2:W-:Y:S10]  /*3f10*/  MUFU.EX2 R185, R4 ;  /* 0x0000000400b97308 */ /* 0x0005f40000000800 */
[----:B------:R-:W-:Y:S10]  /*3f20*/  MUFU.TANH R169, R60 ;  /* 0x0000003c00a97308 */ /* 0x000ff40000002400 */
[----:B------:R-:W3:Y:S01]  /*3f30*/  MUFU.TANH R193, R58 ;  /* 0x0000003a00c17308 */ /* 0x000ee20000002400 */
[----:B--2---:R-:W-:Y:S02]  /*3f40*/  MOV R4, R190 ;  /* 0x000000be00047202 */ /* 0x004fe40000000f00 */
[----:B------:R-:W-:Y:S02]  /*3f50*/  @!P0 FSEL R4, R190, -INF , !P1 ;  /* 0xff800000be048808 */ /* 0x000fe40004800000 */
[----:B------:R-:W-:Y:S03]  /*3f60*/  @!P0 ISETP.GE.AND P1, PT, R16, R11, PT ;  /* 0x0000000b1000820c */ /* 0x000fe60003f26270 */
[--C-:B------:R-:W-:Y:S01]  /*3f70*/  FFMA.FTZ R4, R4, UR45, -R9.reuse ;  /* 0x0000002d04047c23 */ /* 0x100fe20008010809 */
[----:B------:R-:W-:Y:S01]  /*3f80*/  @!P0 FSEL R18, R188, -INF , !P1 ;  /* 0xff800000bc128808 */ /* 0x000fe20004800000 */
[----:B------:R-:W2:Y:S01]  /*3f90*/  MUFU.TANH R192, R59 ;  /* 0x0000003b00c07308 */ /* 0x000ea20000002400 */
[-C--:B------:R-:W-:Y:S03]  /*3fa0*/  @!P0 ISETP.GE.AND P1, PT, R16, R10.reuse, PT ;  /* 0x0000000a1000820c */ /* 0x080fe60003f26270 */
[----:B------:R-:W-:Y:S01]  /*3fb0*/  FFMA.FTZ R16, R18, UR45, -R9 ;  /* 0x0000002d12107c23 */ /* 0x000fe20008010809 */
[----:B------:R-:W-:Y:S05]  /*3fc0*/  IMAD.MOV.U32 R18, RZ, RZ, R179 ;  /* 0x000000ffff127224 */ /* 0x000fea00078e00b3 */
[----:B------:R4:W-:Y:S10]  /*3fd0*/  MUFU.EX2 R218, R4 ;  /* 0x0000000400da7308 */ /* 0x0009f40000000800 */
[----:B------:R1:W-:Y:S10]  /*3fe0*/  MUFU.EX2 R215, R16 ;  /* 0x0000001000d77308 */ /* 0x0003f40000000800 */
[----:B------:R-:W2:Y:S01]  /*3ff0*/  MUFU.TANH R168, R61 ;  /* 0x0000003d00a87308 */ /* 0x000ea20000002400 */
[----:B----4-:R-:W-:Y:S02]  /*4000*/  MOV R4, R207 ;  /* 0x000000cf00047202 */ /* 0x010fe40000000f00 */
[----:B------:R-:W-:Y:S02]  /*4010*/  @!P0 FSEL R4, R207, -INF , !P1 ;  /* 0xff800000cf048808 */ /* 0x000fe40004800000 */
[-C--:B------:R-:W-:Y:S03]  /*4020*/  @!P0 ISETP.GE.AND P1, PT, R17, R11.reuse, PT ;  /* 0x0000000b1100820c */ /* 0x080fe60003f26270 */
[--C-:B------:R-:W-:Y:S01]  /*4030*/  FFMA.FTZ R4, R4, UR45, -R8.reuse ;  /* 0x0000002d04047c23 */ /* 0x100fe20008010808 */
[----:B-1----:R-:W-:Y:S01]  /*4040*/  @!P0 IADD3 R16, R0, 0x29, RZ ;  /* 0x0000002900108810 */ /* 0x002fe20007ffe0ff */
        /* <DEDUP_REMOVED lines=10> */
[----:B----4-:R-:W-:Y:S02]  /*40f0*/  MOV R4, R180 ;  /* 0x000000b400047202 */ /* 0x010fe40000000f00 */
[----:B------:R-:W-:Y:S05]  /*4100*/  @!P0 FSEL R4, R180, -INF , !P1 ;  /* 0xff800000b4048808 */ /* 0x000fea0004800000 */
[----:B------:R-:W-:Y:S01]  /*4110*/  FFMA.FTZ R5, R4, UR45, -R9 ;  /* 0x0000002d04057c23 */ /* 0x000fe20008010809 */
[----:B------:R-:W-:Y:S01]  /*4120*/  IADD3 R4, P1, R70, UR22, RZ ;  /* 0x0000001646047c10 */ /* 0x000fe2000ff3e0ff */
[----:B------:R-:W-:Y:S10]  /*4130*/  MUFU.TANH R112, R67 ;  /* 0x0000004300707308 */ /* 0x000ff40000002400 */
[----:B------:R4:W-:Y:S10]  /*4140*/  MUFU.EX2 R206, R5 ;  /* 0x0000000500ce7308 */ /* 0x0009f40000000800 */
[----:B------:R-:W1:Y:S10]  /*4150*/  MUFU.TANH R70, R65 ;  /* 0x0000004100467308 */ /* 0x000e740000002400 */
[----:B------:R-:W1:Y:S01]  /*4160*/  MUFU.TANH R184, R62 ;  /* 0x0000003e00b87308 */ /* 0x000e620000002400 */
[----:B----4-:R-:W-:Y:S02]  /*4170*/  IADD3.X R5, R27, UR7, RZ, P1, !PT ;  /* 0x000000071b057c10 */ /* 0x010fe40008ffe4ff */
[C---:B------:R-:W-:Y:S03]  /*4180*/  @!P0 ISETP.GE.AND P1, PT, R16.reuse, R10, PT ;  /* 0x0000000a1000820c */ /* 0x040fe60003f26270 */
[----:B------:R-:W4:Y:S01]  /*4190*/  LDG.E R111, desc[UR36][R4.64] ;  /* 0x00000024046f7981 */ /* 0x000f22000c1e1900 */
[----:B------:R-:W-:Y:S03]  /*41a0*/  @!P0 FSEL R7, R201, -INF , !P1 ;  /* 0xff800000c9078808 */ /* 0x000fe60004800000 */
[----:B------:R-:W1:Y:S01]  /*41b0*/  MUFU.TANH R183, R63 ;  /* 0x0000003f00b77308 */ /* 0x000e620000002400 */
[----:B------:R-:W-:Y:S01]  /*41c0*/  @!P0 ISETP.GE.AND P1, PT, R17, R15, PT ;  /* 0x0000000f1100820c */ /* 0x000fe20003f26270 */
[----:B------:R-:W4:Y:S01]  /*41d0*/  LDG.E R110, desc[UR36][R4.64+0x20] ;  /* 0x00002024046e7981 */ /* 0x000f22000c1e1900 */
[----:B------:R-:W-:Y:S01]  /*41e0*/  FFMA.FTZ R6, R7, UR45, -R8 ;  /* 0x0000002d07067c23 */ /* 0x000fe20008010808 */
[----:B------:R-:W-:Y:S02]  /*41f0*/  IMAD.MOV.U32 R7, RZ, RZ, R78 ;  /* 0x000000ffff077224 */ /* 0x000fe400078e004e */
[----:B------:R-:W5:Y:S04]  /*4200*/  LDG.E R109, desc[UR36][R4.64+0x100] ;  /* 0x00010024046d7981 */ /* 0x000f68000c1e1900 */
[----:B------:R3:W1:Y:S01]  /*4210*/  MUFU.EX2 R233, R6 ;  /* 0x0000000600e97308 */ /* 0x0006620000000800 */
[----:B------:R2:W5:Y:S09]  /*4220*/  LDG.E R108, desc[UR36][R4.64+0x120] ;  /* 0x00012024046c7981 */ /* 0x000572000c1e1900 */
[----:B------:R-:W-:Y:S01]  /*4230*/  MUFU.EX2 R205, R18 ;  /* 0x0000001200cd7308 */ /* 0x000fe20000000800 */
[----:B---3--:R-:W-:Y:S02]  /*4240*/  MOV R6, R79 ;  /* 0x0000004f00067202 */ /* 0x008fe40000000f00 */
[----:B------:R-:W-:Y:S02]  /*4250*/  @!P0 FSEL R6, R79, -INF , !P1 ;  /* 0xff8000004f068808 */ /* 0x000fe40004800000 */
[----:B------:R-:W-:Y:S03]  /*4260*/  @!P0 ISETP.GE.AND P1, PT, R16, R15, PT ;  /* 0x0000000f1000820c */ /* 0x000fe60003f26270 */
[----:B------:R-:W-:Y:S01]  /*4270*/  FFMA.FTZ R6, R6, UR45, -R13 ;  /* 0x0000002d06067c23 */ /* 0x000fe2000801080d */
[----:B------:R-:W-:Y:S02]  /*4280*/  @!P0 FSEL R7, R78, -INF , !P1 ;  /* 0xff8000004e078808 */ /* 0x000fe40004800000 */
[----:B------:R-:W-:Y:S01]  /*4290*/  @!P0 ISETP.GE.AND P1, PT, R17, R14, PT ;  /* 0x0000000e1100820c */ /* 0x000fe20003f26270 */
[----:B------:R3:W-:Y:S01]  /*42a0*/  MUFU.EX2 R81, R6 ;  /* 0x0000000600517308 */ /* 0x0007e20000000800 */
[----:B--2---:R-:W-:Y:S02]  /*42b0*/  IMAD.MOV.U32 R5, RZ, RZ, R161 ;  /* 0x000000ffff057224 */ /* 0x004fe400078e00a1 */
[----:B------:R-:W-:Y:S01]  /*42c0*/  FFMA.FTZ R7, R7, UR45, -R13 ;  /* 0x0000002d07077c23 */ /* 0x000fe2000801080d */
[----:B------:R-:W-:Y:S06]  /*42d0*/  IMAD.MOV.U32 R17, RZ, RZ, R73 ;  /* 0x000000ffff117224 */ /* 0x000fec00078e0049 */
[----:B------:R2:W-:Y:S01]  /*42e0*/  MUFU.EX2 R80, R7 ;  /* 0x0000000700507308 */ /* 0x0005e20000000800 */
[----:B---3--:R-:W-:Y:S02]  /*42f0*/  MOV R6, R166 ;  /* 0x000000a600067202 */ /* 0x008fe40000000f00 */
[----:B------:R-:W-:Y:S02]  /*4300*/  @!P0 FSEL R6, R166, -INF , !P1 ;  /* 0xff800000a6068808 */ /* 0x000fe40004800000 */
[----:B------:R-:W-:Y:S02]  /*4310*/  @!P0 ISETP.GE.AND P1, PT, R16, R14, PT ;  /* 0x0000000e1000820c */ /* 0x000fe40003f26270 */
[----:B------:R-:W-:Y:S01]  /*4320*/  MOV R16, R165 ;  /* 0x000000a500107202 */ /* 0x000fe20000000f00 */
[--C-:B------:R-:W-:Y:S01]  /*4330*/  FFMA.FTZ R6, R6, UR45, -R12.reuse ;  /* 0x0000002d06067c23 */ /* 0x100fe2000801080c */
[----:B--2---:R-:W-:Y:S02]  /*4340*/  @!P0 IADD3 R7, R0, 0x30, RZ ;  /* 0x0000003000078810 */ /* 0x004fe40007ffe0ff */
[----:B------:R-:W-:Y:S01]  /*4350*/  @!P0 FSEL R16, R165, -INF , !P1 ;  /* 0xff800000a5108808 */ /* 0x000fe20004800000 */
[----:B------:R2:W-:Y:S01]  /*4360*/  MUFU.EX2 R172, R6 ;  /* 0x0000000600ac7308 */ /* 0x0005e20000000800 */
[C---:B------:R-:W-:Y:S02]  /*4370*/  @!P0 ISETP.GE.AND P1, PT, R7.reuse, R15, PT ;  /* 0x0000000f0700820c */ /* 0x040fe40003f26270 */
[----:B------:R-:W-:Y:S01]  /*4380*/  @!P0 ISETP.GE.AND P4, PT, R7, R10, PT ;  /* 0x0000000a0700820c */ /* 0x000fe20003f86270 */
[--C-:B------:R-:W-:Y:S01]  /*4390*/  FFMA.FTZ R16, R16, UR45, -R12.reuse ;  /* 0x0000002d10107c23 */ /* 0x100fe2000801080c */
[----:B------:R-:W-:Y:S05]  /*43a0*/  @!P0 FSEL R17, R73, -INF , !P1 ;  /* 0xff80000049118808 */ /* 0x000fea0004800000 */
[----:B------:R3:W1:Y:S01]  /*43b0*/  MUFU.EX2 R171, R16 ;  /* 0x0000001000ab7308 */ /* 0x0006620000000800 */
[--C-:B------:R-:W-:Y:S09]  /*43c0*/  FFMA.FTZ R17, R17, UR45, -R13.reuse ;  /* 0x0000002d11117c23 */ /* 0x100ff2000801080d */
[----:B------:R1:W-:Y:S01]  /*43d0*/  MUFU.EX2 R77, R17 ;  /* 0x00000011004d7308 */ /* 0x0003e20000000800 */
[----:B--2---:R-:W-:Y:S04]  /*43e0*/  @!P0 IADD3 R6, R0, 0x31, RZ ;  /* 0x0000003100068810 */ /* 0x004fe80007ffe0ff */
[C---:B------:R-:W-:Y:S02]  /*43f0*/  @!P0 ISETP.GE.AND P2, PT, R6.reuse, R14, PT ;  /* 0x0000000e0600820c */ /* 0x040fe40003f46270 */
[C---:B------:R-:W-:Y:S02]  /*4400*/  @!P0 ISETP.GE.AND P5, PT, R6.reuse, R11, PT ;  /* 0x0000000b0600820c */ /* 0x040fe40003fa6270 */
[----:B------:R-:W-:Y:S02]  /*4410*/  @!P0 FSEL R5, R161, -INF , !P2 ;  /* 0xff800000a1058808 */ /* 0x000fe40005000000 */
[----:B------:R-:W-:Y:S02]  /*4420*/  @!P0 ISETP.GE.AND P1, PT, R6, R15, PT ;  /* 0x0000000f0600820c */ /* 0x000fe40003f26270 */
[----:B---3--:R-:W-:Y:S01]  /*4430*/  MOV R16, R72 ;  /* 0x0000004800107202 */ /* 0x008fe20000000f00 */
[--C-:B------:R-:W-:Y:S01]  /*4440*/  FFMA.FTZ R5, R5, UR45, -R12.reuse ;  /* 0x0000002d05057c23 */ /* 0x100fe2000801080c */
[----:B------:R-:W-:Y:S02]  /*4450*/  @!P0 FSEL R16, R72, -INF , !P1 ;  /* 0xff80000048108808 */ /* 0x000fe40004800000 */
[C---:B------:R-:W-:Y:S01]  /*4460*/  @!P0 ISETP.GE.AND P1, PT, R7.reuse, R14, PT ;  /* 0x0000000e0700820c */ /* 0x040fe20003f26270 */
[----:B------:R2:W-:Y:S01]  /*4470*/  MUFU.EX2 R167, R5 ;  /* 0x0000000500a77308 */ /* 0x0005e20000000800 */
[----:B-1----:R-:W-:Y:S01]  /*4480*/  MOV R17, R164 ;  /* 0x000000a400117202 */ /* 0x002fe20000000f00 */
[----:B------:R-:W-:Y:S01]  /*4490*/  FFMA.FTZ R16, R16, UR45, -R13 ;  /* 0x0000002d10107c23 */ /* 0x000fe2000801080d */
[----:B------:R-:W-:Y:S02]  /*44a0*/  @!P0 FSEL R17, R164, -INF , !P1 ;  /* 0xff800000a4118808 */ /* 0x000fe40004800000 */
[----:B------:R-:W-:Y:S02]  /*44b0*/  @!P0 ISETP.GE.AND P1, PT, R7, R11, PT ;  /* 0x0000000b0700820c */ /* 0x000fe40003f26270 */
[----:B------:R-:W-:Y:S01]  /*44c0*/  @!P0 ISETP.GE.AND P3, PT, R6, R10, PT ;  /* 0x0000000a0600820c */ /* 0x000fe20003f66270 */
[----:B------:R-:W-:Y:S01]  /*44d0*/  FFMA.FTZ R4, R17, UR45, -R12 ;  /* 0x0000002d11047c23 */ /* 0x000fe2000801080c */
[----:B------:R-:W-:Y:S01]  /*44e0*/  MOV R6, R175 ;  /* 0x000000af00067202 */ /* 0x000fe20000000f00 */
[----:B------:R-:W1:Y:S01]  /*44f0*/  MUFU.EX2 R76, R16 ;  /* 0x00000010004c7308 */ /* 0x000e620000000800 */
[----:B------:R-:W-:Y:S05]  /*4500*/  @!P0 FSEL R6, R175, -INF , !P1 ;  /* 0xff800000af068808 */ /* 0x000fea0004800000 */
[--C-:B------:R-:W-:Y:S01]  /*4510*/  FFMA.FTZ R7, R6, UR45, -R9.reuse ;  /* 0x0000002d06077c23 */ /* 0x100fe20008010809 */
[----:B--2---:R-:W-:Y:S01]  /*4520*/  IMAD.MOV.U32 R5, RZ, RZ, R176 ;  /* 0x000000ffff057224 */ /* 0x004fe200078e00b0 */
[----:B------:R-:W-:Y:S02]  /*4530*/  @!P0 FSEL R5, R176, -INF , !P5 ;  /* 0xff800000b0058808 */ /* 0x000fe40006800000 */
[----:B------:R2:W3:Y:S01]  /*4540*/  MUFU.EX2 R170, R4 ;  /* 0x0000000400aa7308 */ /* 0x0004e20000000800 */
[----:B------:R-:W-:Y:S02]  /*4550*/  MOV R6, R193 ;  /* 0x000000c100067202 */ /* 0x000fe40000000f00 */
[----:B------:R-:W-:Y:S01]  /*4560*/  @!P0 FSEL R6, R193, -INF , !P4 ;  /* 0xff800000c1068808 */ /* 0x000fe20006000000 */
[----:B------:R-:W-:Y:S06]  /*4570*/  FFMA.FTZ R5, R5, UR45, -R9 ;  /* 0x0000002d05057c23 */ /* 0x000fec0008010809 */
[----:B------:R1:W-:Y:S01]  /*4580*/  MUFU.EX2 R197, R5 ;  /* 0x0000000500c57308 */ /* 0x0003e20000000800 */
[----:B------:R-:W-:Y:S09]  /*4590*/  FFMA.FTZ R6, R6, UR45, -R8 ;  /* 0x0000002d06067c23 */ /* 0x000ff20008010808 */
[----:B------:R-:W-:Y:S01]  /*45a0*/  MUFU.EX2 R198, R7 ;  /* 0x0000000700c67308 */ /* 0x000fe20000000800 */
[C---:B--2---:R-:W-:Y:S02]  /*45b0*/  @!P0 IADD3 R4, R0.reuse, 0x38, RZ ;  /* 0x0000003800048810 */ /* 0x044fe40007ffe0ff */
[----:B------:R-:W-:Y:S02]  /*45c0*/  @!P0 IADD3 R0, R0, 0x39, RZ ;  /* 0x0000003900008810 */ /* 0x000fe40007ffe0ff */
[-C--:B------:R-:W-:Y:S02]  /*45d0*/  @!P0 ISETP.GE.AND P2, PT, R4, R11.reuse, PT ;  /* 0x0000000b0400820c */ /* 0x080fe40003f46270 */
[----:B------:R-:W-:Y:S03]  /*45e0*/  @!P0 ISETP.GE.AND P1, PT, R0, R11, PT ;  /* 0x0000000b0000820c */ /* 0x000fe60003f26270 */
[----:B------:R2:W-:Y:S01]  /*45f0*/  MUFU.EX2 R226, R6 ;  /* 0x0000000600e27308 */ /* 0x0005e20000000800 */
[----:B-1----:R-:W-:Y:S02]  /*4600*/  F2FP.BF16.F32.PACK_AB R5, R98, R99 ;  /* 0x000000636205723e */ /* 0x002fe400000010ff */
[C---:B------:R-:W-:Y:S02]  /*4610*/  @!P0 ISETP.GE.AND P6, PT, R4.reuse, R15, PT ;  /* 0x0000000f0400820c */ /* 0x040fe40003fc6270 */
[C---:B------:R-:W-:Y:S01]  /*4620*/  @!P0 ISETP.GE.AND P4, PT, R4.reuse, R14, PT ;  /* 0x0000000e0400820c */ /* 0x040fe20003f86270 */
[----:B------:R1:W-:Y:S01]  /*4630*/  STS [R242+0x10000], R5 ;  /* 0x01000005f2007388 */ /* 0x0003e20000000800 */
[----:B------:R-:W-:Y:S02]  /*4640*/  MOV R11, R169 ;  /* 0x000000a9000b7202 */ /* 0x000fe40000000f00 */
[----:B------:R-:W-:Y:S02]  /*4650*/  @!P0 FSEL R11, R169, -INF , !P2 ;  /* 0xff800000a90b8808 */ /* 0x000fe40005000000 */
[----:B------:R-:W-:Y:S02]  /*4660*/  @!P0 ISETP.GE.AND P2, PT, R4, R10, PT ;  /* 0x0000000a0400820c */ /* 0x000fe40003f46270 */
[----:B------:R-:W-:Y:S02]  /*4670*/  F2FP.BF16.F32.PACK_AB R4, R2, R3 ;  /* 0x000000030204723e */ /* 0x000fe400000010ff */
[----:B------:R-:W-:Y:S02]  /*4680*/  @!P0 ISETP.GE.AND P5, PT, R0, R15, PT ;  /* 0x0000000f0000820c */ /* 0x000fe40003fa6270 */
[----:B--2---:R-:W-:Y:S01]  /*4690*/  F2FP.BF16.F32.PACK_AB R6, R251, R252 ;  /* 0x000000fcfb06723e */ /* 0x004fe200000010ff */
[----:B------:R2:W-:Y:S01]  /*46a0*/  STS [R242+0x10400], R4 ;  /* 0x01040004f2007388 */ /* 0x0005e20000000800 */
[----:B------:R-:W-:Y:S02]  /*46b0*/  MOV R7, R192 ;  /* 0x000000c000077202 */ /* 0x000fe40000000f00 */
[----:B------:R-:W-:Y:S02]  /*46c0*/  @!P0 FSEL R7, R192, -INF , !P3 ;  /* 0xff800000c0078808 */ /* 0x000fe40005800000 */
[----:B------:R-:W-:Y:S01]  /*46d0*/  @!P0 ISETP.GE.AND P3, PT, R0, R14, PT ;  /* 0x0000000e0000820c */ /* 0x000fe20003f66270 */
[----:B------:R-:W-:Y:S01]  /*46e0*/  IMAD.MOV.U32 R14, RZ, RZ, R168 ;  /* 0x000000ffff0e7224 */ /* 0x000fe200078e00a8 */
[----:B------:R-:W-:Y:S02]  /*46f0*/  @!P0 FSEL R14, R168, -INF , !P1 ;  /* 0xff800000a80e8808 */ /* 0x000fe40004800000 */
[----:B------:R-:W-:Y:S02]  /*4700*/  @!P0 ISETP.GE.AND P1, PT, R0, R10, PT ;  /* 0x0000000a0000820c */ /* 0x000fe40003f26270 */
[----:B------:R-:W-:Y:S01]  /*4710*/  F2FP.BF16.F32.PACK_AB R0, R219, R220 ;  /* 0x000000dcdb00723e */ /* 0x000fe200000010ff */
[----:B-1----:R-:W-:Y:S01]  /*4720*/  FFMA.FTZ R5, R7, UR45, -R8 ;  /* 0x0000002d07057c23 */ /* 0x002fe20008010808 */
[----:B------:R-:W-:Y:S03]  /*4730*/  MOV R7, R71 ;  /* 0x0000004700077202 */ /* 0x000fe60000000f00 */
[----:B------:R1:W-:Y:S01]  /*4740*/  STS [R241+0x10400], R0 ;  /* 0x01040000f1007388 */ /* 0x0003e20000000800 */
[----:B------:R3:W-:Y:S01]  /*4750*/  MUFU.EX2 R225, R5 ;  /* 0x0000000500e17308 */ /* 0x0007e20000000800 */
[----:B------:R-:W-:Y:S05]  /*4760*/  @!P0 FSEL R7, R71, -INF , !P6 ;  /* 0xff80000047078808 */ /* 0x000fea0007000000 */
[----:B------:R-:W-:Y:S01]  /*4770*/  FFMA.FTZ R7, R7, UR45, -R13 ;  /* 0x0000002d07077c23 */ /* 0x000fe2000801080d */
[----:B--2---:R-:W-:Y:S03]  /*4780*/  F2FP.BF16.F32.PACK_AB R4, R96, R97 ;  /* 0x000000616004723e */ /* 0x004fe600000010ff */
[----:B------:R2:W-:Y:S02]  /*4790*/  MUFU.EX2 R75, R7 ;  /* 0x00000007004b7308 */ /* 0x0005e40000000800 */
[----:B------:R2:W-:Y:S04]  /*47a0*/  STS [R241+0x10000], R4 ;  /* 0x01000004f1007388 */ /* 0x0005e80000000800 */
[----:B------:R2:W-:Y:S01]  /*47b0*/  STS [R242+0x12000], R6 ;  /* 0x01200006f2007388 */ /* 0x0005e20000000800 */
[----:B---3--:R-:W-:Y:S05]  /*47c0*/  F2FP.BF16.F32.PACK_AB R5, R26, R25 ;  /* 0x000000191a05723e */ /* 0x008fea00000010ff */
[----:B------:R3:W-:Y:S01]  /*47d0*/  STS [R242+0x12400], R5 ;  /* 0x01240005f2007388 */ /* 0x0007e20000000800 */
[--C-:B-1----:R-:W-:Y:S01]  /*47e0*/  FFMA.FTZ R0, R11, UR45, -R9.reuse ;  /* 0x0000002d0b007c23 */ /* 0x102fe20008010809 */
[----:B------:R-:W-:Y:S01]  /*47f0*/  FFMA.FTZ R9, R14, UR45, -R9 ;  /* 0x0000002d0e097c23 */ /* 0x000fe20008010809 */
[----:B--2---:R-:W-:Y:S02]  /*4800*/  MOV R7, R113 ;  /* 0x0000007100077202 */ /* 0x004fe40000000f00 */
[----:B------:R1:W-:Y:S01]  /*4810*/  MUFU.EX2 R194, R0 ;  /* 0x0000000000c27308 */ /* 0x0003e20000000800 */
[----:B------:R-:W-:Y:S05]  /*4820*/  @!P0 FSEL R7, R113, -INF , !P4 ;  /* 0xff80000071078808 */ /* 0x000fea0006000000 */
[----:B------:R-:W-:Y:S04]  /*4830*/  FFMA.FTZ R7, R7, UR45, -R12 ;  /* 0x0000002d07077c23 */ /* 0x000fe8000801080c */
[----:B------:R-:W-:Y:S01]  /*4840*/  MUFU.EX2 R191, R9 ;  /* 0x0000000900bf7308 */ /* 0x000fe20000000800 */
[----:B------:R-:W-:Y:S02]  /*4850*/  F2FP.BF16.F32.PACK_AB R4, R24, R23 ;  /* 0x000000171804723e */ /* 0x000fe400000010ff */
[----:B------:R-:W-:Y:S03]  /*4860*/  MOV R6, R70 ;  /* 0x0000004600067202 */ /* 0x000fe60000000f00 */
[----:B------:R2:W-:Y:S01]  /*4870*/  STS [R241+0x12400], R4 ;  /* 0x01240004f1007388 */ /* 0x0005e20000000800 */
[----:B------:R-:W-:Y:S03]  /*4880*/  @!P0 FSEL R6, R70, -INF , !P5 ;  /* 0xff80000046068808 */ /* 0x000fe60006800000 */
[----:B------:R2:W-:Y:S01]  /*4890*/  MUFU.EX2 R115, R7 ;  /* 0x0000000700737308 */ /* 0x0005e20000000800 */
[----:B-1----:R-:W-:Y:S02]  /*48a0*/  F2FP.BF16.F32.PACK_AB R0, R94, R95 ;  /* 0x0000005f5e00723e */ /* 0x002fe400000010ff */
[----:B---3--:R-:W-:Y:S01]  /*48b0*/  F2FP.BF16.F32.PACK_AB R5, R247, R248 ;  /* 0x000000f8f705723e */ /* 0x008fe200000010ff */
[----:B------:R-:W-:Y:S01]  /*48c0*/  FFMA.FTZ R13, R6, UR45, -R13 ;  /* 0x0000002d060d7c23 */ /* 0x000fe2000801080d */
[----:B------:R-:W-:Y:S01]  /*48d0*/  IMAD.MOV.U32 R6, RZ, RZ, R112 ;  /* 0x000000ffff067224 */ /* 0x000fe200078e0070 */
[----:B------:R-:W-:Y:S02]  /*48e0*/  @!P0 FSEL R6, R112, -INF , !P3 ;  /* 0xff80000070068808 */ /* 0x000fe40005800000 */
[----:B------:R1:W-:Y:S02]  /*48f0*/  STS [R241+0x12000], R5 ;  /* 0x01200005f1007388 */ /* 0x0003e40000000800 */
[----:B------:R-:W3:Y:S01]  /*4900*/  MUFU.EX2 R74, R13 ;  /* 0x0000000d004a7308 */ /* 0x000ee20000000800 */
[----:B------:R-:W-:Y:S01]  /*4910*/  FFMA.FTZ R12, R6, UR45, -R12 ;  /* 0x0000002d060c7c23 */ /* 0x000fe2000801080c */
[----:B------:R3:W-:Y:S01]  /*4920*/  STS [R243+0x10000], R0 ;  /* 0x01000000f3007388 */ /* 0x0007e20000000800 */
[----:B------:R-:W-:Y:S02]  /*4930*/  MOV R6, R184 ;  /* 0x000000b800067202 */ /* 0x000fe40000000f00 */
[----:B------:R-:W-:Y:S02]  /*4940*/  @!P0 FSEL R6, R184, -INF , !P2 ;  /* 0xff800000b8068808 */ /* 0x000fe40005000000 */
[----:B--2---:R-:W-:Y:S03]  /*4950*/  MOV R7, R183 ;  /* 0x000000b700077202 */ /* 0x004fe60000000f00 */
[----:B------:R-:W2:Y:S01]  /*4960*/  MUFU.EX2 R114, R12 ;  /* 0x0000000c00727308 */ /* 0x000ea20000000800 */
[----:B------:R-:W-:Y:S01]  /*4970*/  @!P0 FSEL R7, R183, -INF , !P1 ;  /* 0xff800000b7078808 */ /* 0x000fe20004800000 */
[--C-:B------:R-:W-:Y:S01]  /*4980*/  FFMA.FTZ R6, R6, UR45, -R8.reuse ;  /* 0x0000002d06067c23 */ /* 0x100fe20008010808 */
[----:B------:R-:W-:Y:S02]  /*4990*/  PLOP3.LUT P2, PT, PT, PT, UP3, 0x80, 0x0 ;  /* 0x000000000000781c */ /* 0x000fe40003f4f038 */
[----:B------:R-:W-:Y:S01]  /*49a0*/  F2FP.BF16.F32.PACK_AB R4, R88, R89 ;  /* 0x000000595804723e */ /* 0x000fe200000010ff */
[----:B------:R-:W-:Y:S01]  /*49b0*/  FFMA.FTZ R8, R7, UR45, -R8 ;  /* 0x0000002d07087c23 */ /* 0x000fe20008010808 */
[----:B------:R-:W-:Y:S03]  /*49c0*/  F2FP.BF16.F32.PACK_AB R7, R233, R234 ;  /* 0x000000eae907723e */ /* 0x000fe600000010ff */
[----:B------:R2:W-:Y:S01]  /*49d0*/  MUFU.EX2 R214, R6 ;  /* 0x0000000600d67308 */ /* 0x0005e20000000800 */
[----:B-1----:R-:W-:Y:S09]  /*49e0*/  F2FP.BF16.F32.PACK_AB R5, R209, R210 ;  /* 0x000000d2d105723e */ /* 0x002ff200000010ff */
[----:B------:R-:W1:Y:S01]  /*49f0*/  MUFU.EX2 R213, R8 ;  /* 0x0000000800d57308 */ /* 0x000e620000000800 */
[----:B---3--:R-:W-:Y:S01]  /*4a00*/  F2FP.BF16.F32.PACK_AB R0, R195, R196 ;  /* 0x000000c4c300723e */ /* 0x008fe200000010ff */
[----:B------:R3:W-:Y:S04]  /*4a10*/  STS [R243+0x10400], R5 ;  /* 0x01040005f3007388 */ /* 0x0007e80000000800 */
[----:B------:R1:W-:Y:S01]  /*4a20*/  STS [R240+0x10000], R4 ;  /* 0x01000004f0007388 */ /* 0x0003e20000000800 */
[----:B--2---:R-:W-:Y:S03]  /*4a30*/  F2FP.BF16.F32.PACK_AB R6, R171, R172 ;  /* 0x000000acab06723e */ /* 0x004fe600000010ff */
[----:B------:R2:W-:Y:S01]  /*4a40*/  STS [R240+0x10400], R0 ;  /* 0x01040000f0007388 */ /* 0x0005e20000000800 */
[----:B---3--:R-:W-:Y:S02]  /*4a50*/  F2FP.BF16.F32.PACK_AB R5, R235, R244 ;  /* 0x000000f4eb05723e */ /* 0x008fe400000010ff */
[----:B-1----:R-:W-:Y:S03]  /*4a60*/  F2FP.BF16.F32.PACK_AB R4, R22, R21 ;  /* 0x000000151604723e */ /* 0x002fe600000010ff */
[----:B------:R1:W-:Y:S01]  /*4a70*/  STS [R243+0x12000], R5 ;  /* 0x01200005f3007388 */ /* 0x0003e20000000800 */
[----:B--2---:R-:W-:Y:S03]  /*4a80*/  F2FP.BF16.F32.PACK_AB R0, R227, R228 ;  /* 0x000000e4e300723e */ /* 0x004fe600000010ff */
[----:B------:R2:W-:Y:S04]  /*4a90*/  STS [R243+0x12400], R4 ;  /* 0x01240004f3007388 */ /* 0x0005e80000000800 */
[----:B------:R3:W-:Y:S01]  /*4aa0*/  STS [R240+0x12000], R0 ;  /* 0x01200000f0007388 */ /* 0x0007e20000000800 */
[----:B-1----:R-:W-:Y:S02]  /*4ab0*/  F2FP.BF16.F32.PACK_AB R5, R84, R85 ;  /* 0x000000555405723e */ /* 0x002fe400000010ff */
[----:B--2---:R-:W-:Y:S02]  /*4ac0*/  F2FP.BF16.F32.PACK_AB R4, R185, R189 ;  /* 0x000000bdb904723e */ /* 0x004fe400000010ff */
[----:B---3--:R-:W-:Y:S05]  /*4ad0*/  F2FP.BF16.F32.PACK_AB R0, R249, R250 ;  /* 0x000000faf900723e */ /* 0x008fea00000010ff */
[----:B------:R1:W-:Y:S04]  /*4ae0*/  STS [R240+0x12400], R0 ;  /* 0x01240000f0007388 */ /* 0x0003e80000000800 */
[----:B------:R2:W-:Y:S04]  /*4af0*/  STS [R237+0x10000], R5 ;  /* 0x01000005ed007388 */ /* 0x0005e80000000800 */
[----:B------:R3:W-:Y:S04]  /*4b00*/  STS [R237+0x10400], R4 ;  /* 0x01040004ed007388 */ /* 0x0007e80000000800 */
[----:B------:R4:W-:Y:S01]  /*4b10*/  STS [R236+0x10400], R6 ;  /* 0x01040006ec007388 */ /* 0x0009e20000000800 */
[----:B-1----:R-:W-:Y:S02]  /*4b20*/  F2FP.BF16.F32.PACK_AB R0, R80, R81 ;  /* 0x000000515000723e */ /* 0x002fe400000010ff */
[----:B--2---:R-:W-:Y:S03]  /*4b30*/  F2FP.BF16.F32.PACK_AB R5, R215, R218 ;  /* 0x000000dad705723e */ /* 0x004fe600000010ff */
[----:B------:R1:W-:Y:S01]  /*4b40*/  STS [R236+0x10000], R0 ;  /* 0x01000000ec007388 */ /* 0x0003e20000000800 */
[----:B---3--:R-:W-:Y:S03]  /*4b50*/  F2FP.BF16.F32.PACK_AB R4, R245, R246 ;  /* 0x000000f6f504723e */ /* 0x008fe600000010ff */
[----:B------:R2:W-:Y:S01]  /*4b60*/  STS [R237+0x12000], R5 ;  /* 0x01200005ed007388 */ /* 0x0005e20000000800 */
[----:B----4-:R-:W-:Y:S03]  /*4b70*/  F2FP.BF16.F32.PACK_AB R6, R76, R77 ;  /* 0x0000004d4c06723e */ /* 0x010fe600000010ff */
        /* <DEDUP_REMOVED lines=17> */
[----:B------:R-:W-:Y:S04]  /*4c90*/  STS [R238+0x12000], R5 ;  /* 0x01200005ee007388 */ /* 0x000fe80000000800 */
[----:B------:R-:W-:Y:S01]  /*4ca0*/  STS [R238+0x12400], R4 ;  /* 0x01240004ee007388 */ /* 0x000fe20000000800 */
[----:B-1----:R-:W-:Y:S05]  /*4cb0*/  LEA R0, R156, UR5, 0x1 ;  /* 0x000000059c007c11 */ /* 0x002fea000f8e08ff */
[----:B------:R-:W1:Y:S08]  /*4cc0*/  LDSM.16.M88.4 R64, [R0+0x4000] ;  /* 0x004000000040783b */ /* 0x000e700000000200 */
[----:B------:R2:W3:Y:S02]  /*4cd0*/  LDSM.16.M88.4 R60, [R0+0x5000] ;  /* 0x00500000003c783b */ /* 0x0004e40000000200 */
[----:B--2---:R-:W-:Y:S06]  /*4ce0*/  IADD3 R0, R0, R154, RZ ;  /* 0x0000009a00007210 */ /* 0x004fec0007ffe0ff */
[----:B------:R-:W2:Y:S01]  /*4cf0*/  LDSM.16.M88.4 R100, [R0+0x4000] ;  /* 0x004000000064783b */ /* 0x000ea20000000200 */
[-C--:B-1----:R-:W-:Y:S07]  /*4d00*/  HMMA.16816.F32.BF16 R4, R64, R116.reuse, RZ ;  /* 0x000000744004723c */ /* 0x082fee00000418ff */
[----:B------:R1:W4:Y:S01]  /*4d10*/  LDSM.16.M88.4 R104, [R0+0x5000] ;  /* 0x005000000068783b */ /* 0x0003220000000200 */
[C---:B---3--:R-:W-:Y:S06]  /*4d20*/  HMMA.16816.F32.BF16 R8, R60.reuse, R116, RZ ;  /* 0x000000743c08723c */ /* 0x048fec00000418ff */
[-C--:B------:R-:W-:Y:S06]  /*4d30*/  HMMA.16816.F32.BF16 R12, R60, R118.reuse, RZ ;  /* 0x000000763c0c723c */ /* 0x080fec00000418ff */
[C---:B------:R-:W-:Y:S06]  /*4d40*/  HMMA.16816.F32.BF16 R16, R64.reuse, R118, RZ ;  /* 0x000000764010723c */ /* 0x040fec00000418ff */
[-C--:B------:R-:W-:Y:S01]  /*4d50*/  HMMA.16816.F32.BF16 R20, R64, R120.reuse, RZ ;  /* 0x000000784014723c */ /* 0x080fe200000418ff */
[----:B-1----:R-:W-:Y:S02]  /*4d60*/  FFMA.FTZ R0, -R152, R152, 1 ;  /* 0x3f80000098007423 */ /* 0x002fe40000010198 */
[----:B------:R1:W5:Y:S02]  /*4d70*/  LDL.LU R152, [R1+0xf0] ;  /* 0x0000f00001987983 */ /* 0x0003640000300800 */
[----:B------:R-:W-:Y:S01]  /*4d80*/  FMUL.FTZ R0, R0, UR46 ;  /* 0x0000002e00007c20 */ /* 0x000fe20008410000 */
        /* <DEDUP_REMOVED lines=113> */
[----:B------:R-:W-:Y:S01]  /*54a0*/  FADD.FTZ R5, -R111, R49 ;  /* 0x000000316f057221 */ /* 0x000fe20000010100 */
[----:B------:R1:W5:Y:S01]  /*54b0*/  LDL.LU R81, [R1+0xa0] ;  /* 0x0000a00001517983 */ /* 0x0003620000300800 */
[----:B------:R-:W-:Y:S01]  /*54c0*/  FMUL.FTZ R48, R75, R48 ;  /* 0x000000304b307220 */ /* 0x000fe20000410000 */
[----:B------:R-:W-:Y:S01]  /*54d0*/  FADD.FTZ R49, -R111, R65 ;  /* 0x000000416f317221 */ /* 0x000fe20000010100 */
        /* <DEDUP_REMOVED lines=35> */
[----:B------:R1:W5:Y:S04]  /*5710*/  LDL.LU R69, [R1+0x70] ;  /* 0x0000700001457983 */ /* 0x0003680000300800 */
[----:B------:R1:W5:Y:S04]  /*5720*/  LDL.LU R68, [R1+0x6c] ;  /* 0x00006c0001447983 */ /* 0x0003680000300800 */
[----:B------:R1:W5:Y:S04]  /*5730*/  LDL.LU R3, [R1+0x68] ;  /* 0x0000680001037983 */ /* 0x0003680000300800 */
[----:B------:R1:W5:Y:S01]  /*5740*/  LDL.LU R2, [R1+0x64] ;  /* 0x0000640001027983 */ /* 0x0003620000300800 */
[----:B------:R-:W-:Y:S05]  /*5750*/  @!P2 BRA `(.L_x_245) ;  /* 0x000000000060a947 */ /* 0x000fea0003800000 */
[----:B------:R-:W2:Y:S01]  /*5760*/  LDL.LU.64 R102, [R1+0x8] ;  /* 0x0000080001667983 */ /* 0x000ea20000300a00 */
[----:B------:R-:W3:Y:S01]  /*5770*/  LDC R21, c[0x0][0x240] ;  /* 0x00009000ff157b82 */ /* 0x000ee20000000800 */
[----:B------:R-:W-:Y:S02]  /*5780*/  ULOP3.LUT UR40, UR41, 0x1, URZ, 0xc0, !UPT ;  /* 0x0000000129287892 */ /* 0x000fe4000f8ec03f */
[----:B------:R-:W4:Y:S02]  /*5790*/  LDL.LU R64, [R1+0x28] ;  /* 0x0000280001407983 */ /* 0x000f240000300800 */
[----:B------:R-:W-:Y:S03]  /*57a0*/  UISETP.NE.U32.AND UP0, UPT, UR40, 0x1, UPT ;  /* 0x000000012800788c */ /* 0x000fe6000bf05070 */
[----:B------:R-:W1:Y:S01]  /*57b0*/  LDC R32, c[0x0][0x244] ;  /* 0x00009100ff207b82 */ /* 0x000e620000000800 */
[----:B------:R-:W-:Y:S06]  /*57c0*/  USEL UR40, UR21, 0x2000, !UP0 ;  /* 0x0000200015287887 */ /* 0x000fec000c000000 */
[----:B------:R-:W-:Y:S01]  /*57d0*/  IADD3 R148, R148, UR40, RZ ;  /* 0x0000002894947c10 */ /* 0x000fe2000fffe0ff */
[----:B----4-:R-:W-:Y:S02]  /*57e0*/  VIADD R64, R64, UR40 ;  /* 0x0000002840407c36 */ /* 0x010fe40008000000 */
[C---:B---3--:R-:W-:Y:S05]  /*57f0*/  IMAD.U32 R4, R21.reuse, -0x80, RZ ;  /* 0xffffff8015047824 */ /* 0x048fea00078e00ff */
[C---:B--2---:R-:W-:Y:S04]  /*5800*/  LEA R5, P0, R4.reuse, R102, 0x1 ;  /* 0x0000006604057211 */ /* 0x044fe800078008ff */
        /* <DEDUP_REMOVED lines=8> */
[----:B-1----:R-:W-:Y:S03]  /*5890*/  LEA.HI.X R5, R21, R53, R32, 0x7, P0 ;  /* 0x0000003515057211 */ /* 0x002fe600000f3c20 */
[----:B------:R2:W-:Y:S04]  /*58a0*/  STL.64 [R1+0x8], R52 ;  /* 0x0000083401007387 */ /* 0x0005e80000100a00 */
[----:B------:R2:W-:Y:S04]  /*58b0*/  LDGSTS.E.BYPASS.LTC128B.128 [R64+0x1000], desc[UR36][R4.64] ;  /* 0x0100000004407fae */ /* 0x0005e8000b901d64 */
[----:B------:R2:W-:Y:S04]  /*58c0*/  STL [R1+0x28], R64 ;  /* 0x0000284001007387 */ /* 0x0005e80000100800 */
[----:B------:R-:W0:Y:S02]  /*58d0*/  LDGDEPBAR ;  /* 0x00000000000079af */ /* 0x000e240000000000 */
.L_x_245:
[----:B------:R-:W3:Y:S01]  /*58e0*/  LDL.LU R103, [R1+0x24] ;  /* 0x0000240001677983 */ /* 0x000ee20000300800 */
[----:B------:R-:W-:Y:S01]  /*58f0*/  FMUL.FTZ R7, R7, R6 ;  /* 0x0000000607077220 */ /* 0x000fe20000410000 */
[----:B------:R-:W-:Y:S01]  /*5900*/  FMUL.FTZ R17, R20, R17 ;  /* 0x0000001114117220 */ /* 0x000fe20000410000 */
[----:B-----5:R-:W-:Y:S01]  /*5910*/  FADD.FTZ R25, -R109, R25 ;  /* 0x000000196d197221 */ /* 0x020fe20000010100 */
[----:B------:R-:W4:Y:S01]  /*5920*/  LDL.LU R102, [R1+0x20] ;  /* 0x0000200001667983 */ /* 0x000f220000300800 */
[C---:B------:R-:W-:Y:S01]  /*5930*/  FADD.FTZ R15, -R108.reuse, R15 ;  /* 0x0000000f6c0f7221 */ /* 0x040fe20000010100 */
[----:B------:R-:W-:Y:S01]  /*5940*/  FADD.FTZ R27, -R108, R27 ;  /* 0x0000001b6c1b7221 */ /* 0x000fe20000010100 */
[----:B------:R-:W-:Y:S01]  /*5950*/  FMUL.FTZ R25, R235, R25 ;  /* 0x00000019eb197220 */ /* 0x000fe20000410000 */
[----:B------:R-:W3:Y:S01]  /*5960*/  LDL.LU R65, [R1+0x1c] ;  /* 0x00001c0001417983 */ /* 0x000ee20000300800 */
[----:B--2---:R-:W-:Y:S01]  /*5970*/  FFMA.FTZ R4, -R182, R182, 1 ;  /* 0x3f800000b6047423 */ /* 0x004fe200000101b6 */
[----:B------:R-:W-:Y:S01]  /*5980*/  FADD.FTZ R19, -R110, R19 ;  /* 0x000000136e137221 */ /* 0x000fe20000010100 */
[C---:B------:R-:W-:Y:S01]  /*5990*/  FADD.FTZ R24, -R109.reuse, R24 ;  /* 0x000000186d187221 */ /* 0x040fe20000010100 */
[----:B------:R-:W2:Y:S01]  /*59a0*/  LDL.LU R64, [R1+0x18] ;  /* 0x0000180001407983 */ /* 0x000ea20000300800 */
[----:B------:R-:W-:Y:S01]  /*59b0*/  FADD.FTZ R28, -R109, R28 ;  /* 0x0000001c6d1c7221 */ /* 0x000fe20000010100 */
[----:B------:R-:W-:Y:S01]  /*59c0*/  FMUL.FTZ R19, R219, R19 ;  /* 0x00000013db137220 */ /* 0x000fe20000410000 */
[----:B------:R-:W-:Y:S01]  /*59d0*/  FMUL.FTZ R24, R244, R24 ;  /* 0x00000018f4187220 */ /* 0x000fe20000410000 */
[----:B------:R-:W2:Y:S01]  /*59e0*/  LDL.LU R53, [R1+0x4] ;  /* 0x0000040001357983 */ /* 0x000ea20000300800 */
[----:B------:R-:W-:Y:S01]  /*59f0*/  FMUL.FTZ R28, R228, R28 ;  /* 0x0000001ce41c7220 */ /* 0x000fe20000410000 */
[C---:B------:R-:W-:Y:S01]  /*5a00*/  FADD.FTZ R14, -R108.reuse, R14 ;  /* 0x0000000e6c0e7221 */ /* 0x040fe20000010100 */
[----:B------:R-:W-:Y:S01]  /*5a10*/  FADD.FTZ R26, -R108, R26 ;  /* 0x0000001a6c1a7221 */ /* 0x000fe20000010100 */
[----:B------:R-:W4:Y:S01]  /*5a20*/  LDL.LU R52, [R1] ;  /* 0x0000000001347983 */ /* 0x000f220000300800 */
[----:B------:R-:W-:Y:S01]  /*5a30*/  FFMA.FTZ R6, -R187, R187, 1 ;  /* 0x3f800000bb067423 */ /* 0x000fe200000101bb */
[----:B------:R-:W-:Y:S01]  /*5a40*/  FFMA.FTZ R5, -R186, R186, 1 ;  /* 0x3f800000ba057423 */ /* 0x000fe200000101ba */
[----:B------:R-:W-:Y:S01]  /*5a50*/  FADD.FTZ R23, -R110, R23 ;  /* 0x000000176e177221 */ /* 0x000fe20000010100 */
[----:B------:R1:W-:Y:S01]  /*5a60*/  STS [R242+0x8000], R0 ;  /* 0x00800000f2007388 */ /* 0x0003e20000000800 */
[----:B------:R-:W-:Y:S01]  /*5a70*/  FMUL.FTZ R20, R6, UR46 ;  /* 0x0000002e06147c20 */ /* 0x000fe20008410000 */
[----:B------:R-:W-:Y:S01]  /*5a80*/  FMUL.FTZ R6, R5, UR46 ;  /* 0x0000002e05067c20 */ /* 0x000fe20008410000 */
[----:B------:R-:W-:Y:S01]  /*5a90*/  FMUL.FTZ R5, R4, UR46 ;  /* 0x0000002e04057c20 */ /* 0x000fe20008410000 */
[----:B------:R-:W-:Y:S01]  /*5aa0*/  FMUL.FTZ R23, R209, R23 ;  /* 0x00000017d1177220 */ /* 0x000fe20000410000 */
[C---:B------:R-:W-:Y:S01]  /*5ab0*/  FADD.FTZ R22, -R110.reuse, R22 ;  /* 0x000000166e167221 */ /* 0x040fe20000010100 */
[C---:B------:R-:W-:Y:S01]  /*5ac0*/  FADD.FTZ R18, -R110.reuse, R18 ;  /* 0x000000126e127221 */ /* 0x040fe20000010100 */
[C---:B------:R-:W-:Y:S01]  /*5ad0*/  FADD.FTZ R38, -R110.reuse, R38 ;  /* 0x000000266e267221 */ /* 0x040fe20000010100 */
[----:B------:R-:W-:Y:S01]  /*5ae0*/  FADD.FTZ R39, -R110, R39 ;  /* 0x000000276e277221 */ /* 0x000fe20000010100 */
[----:B------:R-:W-:Y:S01]  /*5af0*/  FMUL.FTZ R22, R210, R22 ;  /* 0x00000016d2167220 */ /* 0x000fe20000410000 */
[----:B------:R-:W-:Y:S01]  /*5b00*/  FMUL.FTZ R18, R220, R18 ;  /* 0x00000012dc127220 */ /* 0x000fe20000410000 */
[----:B------:R-:W-:Y:S01]  /*5b10*/  FMUL.FTZ R38, R189, R38 ;  /* 0x00000026bd267220 */ /* 0x000fe20000410000 */
[----:B------:R-:W-:Y:S01]  /*5b20*/  FADD.FTZ R35, -R110, R35 ;  /* 0x000000236e237221 */ /* 0x000fe20000010100 */
[----:B------:R-:W-:Y:S01]  /*5b30*/  FMUL.FTZ R22, R22, R5 ;  /* 0x0000000516167220 */ /* 0x000fe20000410000 */
[----:B------:R-:W-:Y:S01]  /*5b40*/  FFMA.FTZ R5, -R177, R177, 1 ;  /* 0x3f800000b1057423 */ /* 0x000fe200000101b1 */
[----:B------:R-:W-:Y:S01]  /*5b50*/  FMUL.FTZ R18, R18, R20 ;  /* 0x0000001412127220 */ /* 0x000fe20000410000 */
[C---:B------:R-:W-:Y:S01]  /*5b60*/  FADD.FTZ R50, -R110.reuse, R50 ;  /* 0x000000326e327221 */ /* 0x040fe20000010100 */
[----:B------:R-:W-:Y:S01]  /*5b70*/  FMUL.FTZ R39, R185, R39 ;  /* 0x00000027b9277220 */ /* 0x000fe20000410000 */
[----:B------:R-:W-:Y:S01]  /*5b80*/  FMUL.FTZ R35, R195, R35 ;  /* 0x00000023c3237220 */ /* 0x000fe20000410000 */
[----:B------:R-:W-:Y:S01]  /*5b90*/  FADD.FTZ R51, -R110, R51 ;  /* 0x000000336e337221 */ /* 0x000fe20000010100 */
[----:B------:R-:W-:Y:S01]  /*5ba0*/  FMUL.FTZ R50, R172, R50 ;  /* 0x00000032ac327220 */ /* 0x000fe20000410000 */
[C---:B------:R-:W-:Y:S01]  /*5bb0*/  FADD.FTZ R55, -R110.reuse, R55 ;  /* 0x000000376e377221 */ /* 0x040fe20000010100 */
[C---:B------:R-:W-:Y:S01]  /*5bc0*/  FADD.FTZ R66, -R110.reuse, R66 ;  /* 0x000000426e427221 */ /* 0x040fe20000010100 */
[----:B------:R-:W-:Y:S01]  /*5bd0*/  FMUL.FTZ R51, R171, R51 ;  /* 0x00000033ab337220 */ /* 0x000fe20000410000 */
[C---:B------:R-:W-:Y:S01]  /*5be0*/  FADD.FTZ R34, -R110.reuse, R34 ;  /* 0x000000226e227221 */ /* 0x040fe20000010100 */
[----:B-1----:R-:W-:Y:S01]  /*5bf0*/  FFMA.FTZ R0, -R181, R181, 1 ;  /* 0x3f800000b5007423 */ /* 0x002fe200000101b5 */
[----:B------:R-:W-:Y:S01]  /*5c00*/  FMUL.FTZ R55, R167, R55 ;  /* 0x00000037a7377220 */ /* 0x000fe20000410000 */
[----:B------:R-:W-:Y:S01]  /*5c10*/  FMUL.FTZ R66, R115, R66 ;  /* 0x0000004273427220 */ /* 0x000fe20000410000 */
[----:B------:R-:W-:Y:S01]  /*5c20*/  FADD.FTZ R67, -R110, R67 ;  /* 0x000000436e437221 */ /* 0x000fe20000010100 */
[----:B------:R-:W-:Y:S01]  /*5c30*/  FMUL.FTZ R4, R0, UR46 ;  /* 0x0000002e00047c20 */ /* 0x000fe20008410000 */
[----:B------:R-:W-:Y:S01]  /*5c40*/  FMUL.FTZ R0, R19, R6 ;  /* 0x0000000613007220 */ /* 0x000fe20000410000 */
[----:B------:R-:W-:Y:S01]  /*5c50*/  FFMA.FTZ R6, -R178, R178, 1 ;  /* 0x3f800000b2067423 */ /* 0x000fe200000101b2 */
[----:B------:R-:W-:Y:S01]  /*5c60*/  FADD.FTZ R13, -R109, R13 ;  /* 0x0000000d6d0d7221 */ /* 0x000fe20000010100 */
[----:B------:R-:W-:Y:S01]  /*5c70*/  FMUL.FTZ R23, R23, R4 ;  /* 0x0000000417177220 */ /* 0x000fe20000410000 */
[----:B------:R-:W-:Y:S01]  /*5c80*/  F2FP.BF16.F32.PACK_AB R4, R7, R17 ;  /* 0x000000110704723e */ /* 0x000fe200000010ff */
[----:B------:R-:W-:Y:S01]  /*5c90*/  FMUL.FTZ R17, R6, UR46 ;  /* 0x0000002e06117c20 */ /* 0x000fe20008410000 */
[----:B------:R-:W-:Y:S01]  /*5ca0*/  F2FP.BF16.F32.PACK_AB R0, R0, R18 ;  /* 0x000000120000723e */ /* 0x000fe200000010ff */
[----:B------:R-:W-:Y:S01]  /*5cb0*/  FMUL.FTZ R7, R5, UR46 ;  /* 0x0000002e05077c20 */ /* 0x000fe20008410000 */
[----:B------:R-:W-:Y:S01]  /*5cc0*/  F2FP.BF16.F32.PACK_AB R33, R23, R22 ;  /* 0x000000161721723e */ /* 0x000fe200000010ff */
[----:B------:R1:W-:Y:S01]  /*5cd0*/  STS [R242+0x8400], R4 ;  /* 0x00840004f2007388 */ /* 0x0003e20000000800 */
[----:B------:R-:W-:Y:S01]  /*5ce0*/  FFMA.FTZ R6, -R174, R174, 1 ;  /* 0x3f800000ae067423 */ /* 0x000fe200000101ae */
[----:B------:R-:W-:Y:S01]  /*5cf0*/  FFMA.FTZ R5, -R173, R173, 1 ;  /* 0x3f800000ad057423 */ /* 0x000fe200000101ad */
[----:B------:R-:W-:Y:S01]  /*5d00*/  FMUL.FTZ R32, R35, R7 ;  /* 0x0000000723207220 */ /* 0x000fe20000410000 */
[----:B------:R1:W-:Y:S01]  /*5d10*/  STS [R241+0x8400], R0 ;  /* 0x00840000f1007388 */ /* 0x0003e20000000800 */
[----:B------:R-:W-:Y:S01]  /*5d20*/  FMUL.FTZ R6, R6, UR46 ;  /* 0x0000002e06067c20 */ /* 0x000fe20008410000 */
[----:B------:R-:W-:Y:S01]  /*5d30*/  FMUL.FTZ R5, R5, UR46 ;  /* 0x0000002e05057c20 */ /* 0x000fe20008410000 */
[----:B------:R-:W-:Y:S01]  /*5d40*/  FFMA.FTZ R7, -R161, R161, 1 ;  /* 0x3f800000a1077423 */ /* 0x000fe200000101a1 */
[----:B------:R1:W-:Y:S01]  /*5d50*/  STS [R241+0x8000], R16 ;  /* 0x00800010f1007388 */ /* 0x0003e20000000800 */
[----:B------:R-:W-:Y:S01]  /*5d60*/  FMUL.FTZ R38, R38, R6 ;  /* 0x0000000626267220 */ /* 0x000fe20000410000 */
[----:B------:R-:W-:Y:S01]  /*5d70*/  FFMA.FTZ R6, -R166, R166, 1 ;  /* 0x3f800000a6067423 */ /* 0x000fe200000101a6 */
[----:B------:R-:W-:Y:S01]  /*5d80*/  FMUL.FTZ R23, R39, R5 ;  /* 0x0000000527177220 */ /* 0x000fe20000410000 */
[----:B------:R-:W-:Y:S01]  /*5d90*/  FFMA.FTZ R5, -R165, R165, 1 ;  /* 0x3f800000a5057423 */ /* 0x000fe200000101a5 */
[----:B------:R-:W-:Y:S01]  /*5da0*/  FMUL.FTZ R7, R7, UR46 ;  /* 0x0000002e07077c20 */ /* 0x000fe20008410000 */
[----:B------:R-:W-:Y:S01]  /*5db0*/  FMUL.FTZ R6, R6, UR46 ;  /* 0x0000002e06067c20 */ /* 0x000fe20008410000 */
[----:B------:R-:W-:Y:S01]  /*5dc0*/  FMUL.FTZ R34, R196, R34 ;  /* 0x00000022c4227220 */ /* 0x000fe20000410000 */
[----:B------:R-:W-:Y:S01]  /*5dd0*/  FMUL.FTZ R5, R5, UR46 ;  /* 0x0000002e05057c20 */ /* 0x000fe20008410000 */
[----:B------:R-:W-:Y:S01]  /*5de0*/  FMUL.FTZ R21, R55, R7 ;  /* 0x0000000737157220 */ /* 0x000fe20000410000 */
[----:B------:R-:W-:Y:S01]  /*5df0*/  FMUL.FTZ R50, R50, R6 ;  /* 0x0000000632327220 */ /* 0x000fe20000410000 */
[----:B------:R-:W-:Y:S01]  /*5e00*/  FFMA.FTZ R6, -R113, R113, 1 ;  /* 0x3f80000071067423 */ /* 0x000fe20000010171 */
[----:B------:R-:W-:Y:S01]  /*5e10*/  FMUL.FTZ R22, R51, R5 ;  /* 0x0000000533167220 */ /* 0x000fe20000410000 */
[----:B------:R-:W-:Y:S01]  /*5e20*/  FFMA.FTZ R5, -R112, R112, 1 ;  /* 0x3f80000070057423 */ /* 0x000fe20000010170 */
[C---:B------:R-:W-:Y:S01]  /*5e30*/  FADD.FTZ R8, -R109.reuse, R8 ;  /* 0x000000086d087221 */ /* 0x040fe20000010100 */
[----:B------:R-:W-:Y:S01]  /*5e40*/  FMUL.FTZ R6, R6, UR46 ;  /* 0x0000002e06067c20 */ /* 0x000fe20008410000 */
[----:B------:R-:W-:Y:S01]  /*5e50*/  FADD.FTZ R9, -R109, R9 ;  /* 0x000000096d097221 */ /* 0x000fe20000010100 */
[----:B-1----:R-:W-:Y:S01]  /*5e60*/  FFMA.FTZ R4, -R211, R211, 1 ;  /* 0x3f800000d3047423 */ /* 0x002fe200000101d3 */
[----:B------:R-:W-:Y:S01]  /*5e70*/  FFMA.FTZ R7, -R217, R217, 1 ;  /* 0x3f800000d9077423 */ /* 0x000fe200000101d9 */
[----:B------:R-:W-:Y:S01]  /*5e80*/  FMUL.FTZ R66, R66, R6 ;  /* 0x0000000642427220 */ /* 0x000fe20000410000 */
        /* <DEDUP_REMOVED lines=12> */
[----:B------:R-:W-:Y:S01]  /*5f50*/  FADD.FTZ R54, -R110, R54 ;  /* 0x000000366e367221 */ /* 0x000fe20000010100 */
[----:B------:R-:W-:Y:S01]  /*5f60*/  FFMA.FTZ R17, -R164, R164, 1 ;  /* 0x3f800000a4117423 */ /* 0x000fe200000101a4 */
[C---:B------:R-:W-:Y:S01]  /*5f70*/  FADD.FTZ R12, -R109.reuse, R12 ;  /* 0x0000000c6d0c7221 */ /* 0x040fe20000010100 */
[----:B------:R-:W-:Y:S01]  /*5f80*/  FFMA.FTZ R5, -R212, R212, 1 ;  /* 0x3f800000d4057423 */ /* 0x000fe200000101d4 */
[----:B------:R-:W-:Y:S01]  /*5f90*/  FADD.FTZ R29, -R109, R29 ;  /* 0x0000001d6d1d7221 */ /* 0x000fe20000010100 */
[----:B------:R-:W-:Y:S01]  /*5fa0*/  FFMA.FTZ R4, -R199, R199, 1 ;  /* 0x3f800000c7047423 */ /* 0x000fe200000101c7 */
[----:B------:R-:W-:Y:S01]  /*5fb0*/  FMUL.FTZ R8, R8, R7 ;  /* 0x0000000708087220 */ /* 0x000fe20000410000 */
[----:B------:R-:W-:Y:S01]  /*5fc0*/  FMUL.FTZ R9, R9, R6 ;  /* 0x0000000609097220 */ /* 0x000fe20000410000 */
[----:B------:R-:W-:Y:S01]  /*5fd0*/  FMUL.FTZ R54, R170, R54 ;  /* 0x00000036aa367220 */ /* 0x000fe20000410000 */
[----:B------:R-:W-:Y:S01]  /*5fe0*/  FMUL.FTZ R17, R17, UR46 ;  /* 0x0000002e11117c20 */ /* 0x000fe20008410000 */
[----:B------:R-:W-:Y:S01]  /*5ff0*/  FMUL.FTZ R12, R248, R12 ;  /* 0x0000000cf80c7220 */ /* 0x000fe20000410000 */
[----:B------:R-:W-:Y:S01]  /*6000*/  FMUL.FTZ R5, R5, UR46 ;  /* 0x0000002e05057c20 */ /* 0x000fe20008410000 */
[----:B------:R-:W-:Y:S01]  /*6010*/  FMUL.FTZ R29, R227, R29 ;  /* 0x0000001de31d7220 */ /* 0x000fe20000410000 */
[----:B------:R-:W-:Y:S01]  /*6020*/  FFMA.FTZ R7, -R204, R204, 1 ;  /* 0x3f800000cc077423 */ /* 0x000fe200000101cc */
[----:B------:R-:W-:Y:S01]  /*6030*/  FMUL.FTZ R4, R4, UR46 ;  /* 0x0000002e04047c20 */ /* 0x000fe20008410000 */
[----:B------:R-:W-:Y:S01]  /*6040*/  F2FP.BF16.F32.PACK_AB R0, R9, R8 ;  /* 0x000000080900723e */ /* 0x000fe200000010ff */
[----:B------:R-:W-:Y:S01]  /*6050*/  FMUL.FTZ R54, R54, R17 ;  /* 0x0000001136367220 */ /* 0x000fe20000410000 */
[----:B------:R-:W-:Y:S01]  /*6060*/  FMUL.FTZ R12, R12, R5 ;  /* 0x000000050c0c7220 */ /* 0x000fe20000410000 */
[----:B------:R-:W-:Y:S01]  /*6070*/  FMUL.FTZ R7, R7, UR46 ;  /* 0x0000002e07077c20 */ /* 0x000fe20008410000 */
[----:B------:R-:W-:Y:S01]  /*6080*/  FMUL.FTZ R17, R29, R4 ;  /* 0x000000041d117220 */ /* 0x000fe20000410000 */
        /* <DEDUP_REMOVED lines=64> */
[----:B------:R-:W-:Y:S01]  /*6490*/  F2FP.BF16.F32.PACK_AB R18, R18, R24 ;  /* 0x000000181212723e */ /* 0x000fe200000010ff */
[----:B------:R-:W-:Y:S01]  /*64a0*/  FMUL.FTZ R58, R226, R58 ;  /* 0x0000003ae23a7220 */ /* 0x000fe20000410000 */
[C---:B------:R-:W-:Y:S01]  /*64b0*/  FADD.FTZ R47, -R108.reuse, R47 ;  /* 0x0000002f6c2f7221 */ /* 0x040fe20000010100 */
[----:B------:R-:W-:Y:S01]  /*64c0*/  FMUL.FTZ R43, R245, R43 ;  /* 0x0000002bf52b7220 */ /* 0x000fe20000410000 */
[C---:B------:R-:W-:Y:S01]  /*64d0*/  FADD.FTZ R46, -R108.reuse, R46 ;  /* 0x0000002e6c2e7221 */ /* 0x040fe20000010100 */
[----:B------:R-:W-:Y:S01]  /*64e0*/  F2FP.BF16.F32.PACK_AB R17, R17, R28 ;  /* 0x0000001c1111723e */ /* 0x000fe200000010ff */
[----:B------:R-:W-:Y:S01]  /*64f0*/  FMUL.FTZ R47, R233, R47 ;  /* 0x0000002fe92f7220 */ /* 0x000fe20000410000 */
[----:B------:R-:W-:Y:S01]  /*6500*/  FADD.FTZ R59, -R108, R59 ;  /* 0x0000003b6c3b7221 */ /* 0x000fe20000010100 */
[----:B------:R-:W-:Y:S01]  /*6510*/  FMUL.FTZ R46, R234, R46 ;  /* 0x0000002eea2e7220 */ /* 0x000fe20000410000 */
[----:B------:R-:W-:Y:S01]  /*6520*/  F2FP.BF16.F32.PACK_AB R23, R23, R38 ;  /* 0x000000261717723e */ /* 0x000fe200000010ff */
[----:B------:R-:W-:Y:S01]  /*6530*/  FADD.FTZ R62, -R108, R62 ;  /* 0x0000003e6c3e7221 */ /* 0x000fe20000010100 */
[----:B------:R-:W-:Y:S01]  /*6540*/  FMUL.FTZ R59, R225, R59 ;  /* 0x0000003be13b7220 */ /* 0x000fe20000410000 */
[----:B------:R-:W-:Y:S01]  /*6550*/  F2FP.BF16.F32.PACK_AB R22, R22, R50 ;  /* 0x000000321616723e */ /* 0x000fe200000010ff */
[----:B------:R-:W-:Y:S01]  /*6560*/  FADD.FTZ R63, -R108, R63 ;  /* 0x0000003f6c3f7221 */ /* 0x000fe20000010100 */
[----:B------:R-:W-:Y:S01]  /*6570*/  FMUL.FTZ R62, R214, R62 ;  /* 0x0000003ed63e7220 */ /* 0x000fe20000410000 */
[----:B------:R-:W-:Y:S01]  /*6580*/  F2FP.BF16.F32.PACK_AB R16, R16, R40 ;  /* 0x000000281010723e */ /* 0x000fe200000010ff */
[----:B------:R-:W1:Y:S01]  /*6590*/  LDC R28, c[0x0][0x2dc] ;  /* 0x0000b700ff1c7b82 */ /* 0x000e620000000800 */
[----:B------:R-:W-:Y:S01]  /*65a0*/  F2FP.BF16.F32.PACK_AB R13, R13, R44 ;  /* 0x0000002c0d0d723e */ /* 0x000fe200000010ff */
[----:B------:R-:W-:Y:S01]  /*65b0*/  FMUL.FTZ R63, R213, R63 ;  /* 0x0000003fd53f7220 */ /* 0x000fe20000410000 */
[----:B------:R-:W-:Y:S02]  /*65c0*/  F2FP.BF16.F32.PACK_AB R21, R21, R54 ;  /* 0x000000361515723e */ /* 0x000fe400000010ff */
[----:B------:R-:W-:Y:S02]  /*65d0*/  F2FP.BF16.F32.PACK_AB R20, R20, R66 ;  /* 0x000000421414723e */ /* 0x000fe400000010ff */
[----:B------:R-:W-:Y:S02]  /*65e0*/  F2FP.BF16.F32.PACK_AB R12, R12, R56 ;  /* 0x000000380c0c723e */ /* 0x000fe400000010ff */
[----:B------:R-:W-:Y:S01]  /*65f0*/  F2FP.BF16.F32.PACK_AB R11, R61, R60 ;  /* 0x0000003c3d0b723e */ /* 0x000fe200000010ff */
[----:B----4-:R-:W-:Y:S01]  /*6600*/  FMUL.FTZ R27, R52, R27 ;  /* 0x0000001b341b7220 */ /* 0x010fe20000410000 */
[----:B------:R-:W-:Y:S01]  /*6610*/  FMUL.FTZ R5, R102, R4 ;  /* 0x0000000466057220 */ /* 0x000fe20000410000 */
[----:B------:R-:W-:Y:S01]  /*6620*/  FFMA.FTZ R4, -R232, R232, 1 ;  /* 0x3f800000e8047423 */ /* 0x000fe200000101e8 */
[----:B---3--:R-:W-:Y:S01]  /*6630*/  FMUL.FTZ R10, R103, R10 ;  /* 0x0000000a670a7220 */ /* 0x008fe20000410000 */
[----:B--2---:R-:W-:Y:S01]  /*6640*/  FMUL.FTZ R15, R64, R15 ;  /* 0x0000000f400f7220 */ /* 0x004fe20000410000 */
[----:B------:R-:W-:Y:S01]  /*6650*/  FMUL.FTZ R14, R65, R14 ;  /* 0x0000000e410e7220 */ /* 0x000fe20000410000 */
[----:B------:R-:W-:Y:S01]  /*6660*/  FMUL.FTZ R7, R4, UR46 ;  /* 0x0000002e04077c20 */ /* 0x000fe20008410000 */
[----:B------:R-:W-:Y:S01]  /*6670*/  FFMA.FTZ R4, -R230, R230, 1 ;  /* 0x3f800000e6047423 */ /* 0x000fe200000101e6 */
[----:B------:R-:W-:Y:S01]  /*6680*/  FMUL.FTZ R6, R5, R6 ;  /* 0x0000000605067220 */ /* 0x000fe20000410000 */
[----:B------:R-:W-:Y:S01]  /*6690*/  FMUL.FTZ R9, R15, R0 ;  /* 0x000000000f097220 */ /* 0x000fe20000410000 */
[----:B------:R-:W-:Y:S01]  /*66a0*/  FMUL.FTZ R10, R10, R7 ;  /* 0x000000070a0a7220 */ /* 0x000fe20000410000 */
[----:B------:R-:W-:Y:S01]  /*66b0*/  FMUL.FTZ R4, R4, UR46 ;  /* 0x0000002e04047c20 */ /* 0x000fe20008410000 */
[----:B------:R-:W-:Y:S01]  /*66c0*/  FFMA.FTZ R0, -R223, R223, 1 ;  /* 0x3f800000df007423 */ /* 0x000fe200000101df */
[----:B------:R-:W-:Y:S02]  /*66d0*/  FMUL.FTZ R26, R53, R26 ;  /* 0x0000001a351a7220 */ /* 0x000fe40000410000 */
[----:B------:R-:W-:Y:S01]  /*66e0*/  FMUL.FTZ R14, R14, R4 ;  /* 0x000000040e0e7220 */ /* 0x000fe20000410000 */
[----:B------:R-:W-:Y:S01]  /*66f0*/  F2FP.BF16.F32.PACK_AB R10, R6, R10 ;  /* 0x0000000a060a723e */ /* 0x000fe200000010ff */
[----:B------:R-:W-:Y:S01]  /*6700*/  FFMA.FTZ R4, -R224, R224, 1 ;  /* 0x3f800000e0047423 */ /* 0x000fe200000101e0 */
[----:B------:R-:W-:Y:S01]  /*6710*/  FFMA.FTZ R6, -R208, R208, 1 ;  /* 0x3f800000d0067423 */ /* 0x000fe200000101d0 */
[----:B------:R-:W-:Y:S01]  /*6720*/  FMUL.FTZ R8, R0, UR46 ;  /* 0x0000002e00087c20 */ /* 0x000fe20008410000 */
[----:B------:R-:W-:Y:S01]  /*6730*/  F2FP.BF16.F32.PACK_AB R9, R9, R14 ;  /* 0x0000000e0909723e */ /* 0x000fe200000010ff */
        /* <DEDUP_REMOVED lines=9> */
[----:B------:R-:W-:Y:S01]  /*67d0*/  FMUL.FTZ R42, R42, R6 ;  /* 0x000000062a2a7220 */ /* 0x000fe20000410000 */
[----:B------:R-:W-:Y:S01]  /*67e0*/  FMUL.FTZ R4, R4, UR46 ;  /* 0x0000002e04047c20 */ /* 0x000fe20008410000 */
[----:B------:R-:W-:Y:S01]  /*67f0*/  FMUL.FTZ R0, R0, UR46 ;  /* 0x0000002e00007c20 */ /* 0x000fe20008410000 */
[----:B------:R-:W-:Y:S01]  /*6800*/  STS [R243+0x8000], R101 ;  /* 0x00800065f3007388 */ /* 0x000fe20000000800 */
[----:B------:R-:W-:Y:S01]  /*6810*/  FFMA.FTZ R6, -R193, R193, 1 ;  /* 0x3f800000c1067423 */ /* 0x000fe200000101c1 */
[----:B------:R-:W-:Y:S01]  /*6820*/  F2FP.BF16.F32.PACK_AB R8, R8, R26 ;  /* 0x0000001a0808723e */ /* 0x000fe200000010ff */
[----:B------:R-:W-:Y:S01]  /*6830*/  FMUL.FTZ R30, R30, R4 ;  /* 0x000000041e1e7220 */ /* 0x000fe20000410000 */
[----:B------:R-:W-:Y:S01]  /*6840*/  STS [R243+0x8400], R33 ;  /* 0x00840021f3007388 */ /* 0x000fe20000000800 */
[----:B------:R-:W-:Y:S01]  /*6850*/  FFMA.FTZ R5, -R207, R207, 1 ;  /* 0x3f800000cf057423 */ /* 0x000fe200000101cf */
[----:B------:R-:W-:Y:S01]  /*6860*/  FMUL.FTZ R31, R31, R0 ;  /* 0x000000001f1f7220 */ /* 0x000fe20000410000 */
[----:B------:R-:W-:Y:S01]  /*6870*/  FMUL.FTZ R6, R6, UR46 ;  /* 0x0000002e06067c20 */ /* 0x000fe20008410000 */
[----:B------:R-:W-:Y:S01]  /*6880*/  STS [R240+0x8000], R100 ;  /* 0x00800064f0007388 */ /* 0x000fe20000000800 */
[----:B------:R-:W-:Y:S01]  /*6890*/  FMUL.FTZ R5, R5, UR46 ;  /* 0x0000002e05057c20 */ /* 0x000fe20008410000 */
[----:B------:R-:W-:Y:S01]  /*68a0*/  FFMA.FTZ R0, -R201, R201, 1 ;  /* 0x3f800000c9007423 */ /* 0x000fe200000101c9 */
[----:B------:R-:W-:Y:S01]  /*68b0*/  FMUL.FTZ R58, R58, R6 ;  /* 0x000000063a3a7220 */ /* 0x000fe20000410000 */
[----:B------:R-:W-:Y:S01]  /*68c0*/  STS [R240+0x8400], R32 ;  /* 0x00840020f0007388 */ /* 0x000fe20000000800 */
[----:B------:R-:W-:Y:S01]  /*68d0*/  FFMA.FTZ R4, -R202, R202, 1 ;  /* 0x3f800000ca047423 */ /* 0x000fe200000101ca */
[----:B------:R-:W-:Y:S01]  /*68e0*/  F2FP.BF16.F32.PACK_AB R6, R31, R30 ;  /* 0x0000001e1f06723e */ /* 0x000fe200000010ff */
[----:B------:R-:W-:Y:S01]  /*68f0*/  FMUL.FTZ R0, R0, UR46 ;  /* 0x0000002e00007c20 */ /* 0x000fe20008410000 */
[----:B------:R-:W-:Y:S01]  /*6900*/  STS [R243+0xa000], R18 ;  /* 0x00a00012f3007388 */ /* 0x000fe20000000800 */
[----:B------:R-:W-:Y:S01]  /*6910*/  FMUL.FTZ R43, R43, R5 ;  /* 0x000000052b2b7220 */ /* 0x000fe20000410000 */
[----:B------:R-:W-:Y:S01]  /*6920*/  FMUL.FTZ R4, R4, UR46 ;  /* 0x0000002e04047c20 */ /* 0x000fe20008410000 */
[----:B------:R-:W-:Y:S01]  /*6930*/  FFMA.FTZ R5, -R192, R192, 1 ;  /* 0x3f800000c0057423 */ /* 0x000fe200000101c0 */
[----:B------:R-:W-:Y:S01]  /*6940*/  STS [R243+0xa400], R8 ;  /* 0x00a40008f3007388 */ /* 0x000fe20000000800 */
[----:B------:R-:W-:Y:S01]  /*6950*/  FMUL.FTZ R47, R47, R0 ;  /* 0x000000002f2f7220 */ /* 0x000fe20000410000 */
[----:B------:R-:W-:Y:S01]  /*6960*/  FMUL.FTZ R46, R46, R4 ;  /* 0x000000042e2e7220 */ /* 0x000fe20000410000 */
[----:B------:R-:W-:Y:S01]  /*6970*/  FFMA.FTZ R0, -R183, R183, 1 ;  /* 0x3f800000b7007423 */ /* 0x000fe200000101b7 */
[----:B------:R-:W-:Y:S01]  /*6980*/  STS [R240+0xa000], R17 ;  /* 0x00a00011f0007388 */ /* 0x000fe20000000800 */
[----:B------:R-:W-:Y:S01]  /*6990*/  FMUL.FTZ R5, R5, UR46 ;  /* 0x0000002e05057c20 */ /* 0x000fe20008410000 */
[----:B------:R-:W-:Y:S01]  /*69a0*/  FFMA.FTZ R4, -R184, R184, 1 ;  /* 0x3f800000b8047423 */ /* 0x000fe200000101b8 */
[----:B------:R-:W-:Y:S01]  /*69b0*/  FMUL.FTZ R7, R0, UR46 ;  /* 0x0000002e00077c20 */ /* 0x000fe20008410000 */
[----:B------:R-:W-:Y:S01]  /*69c0*/  STS [R240+0xa400], R6 ;  /* 0x00a40006f0007388 */ /* 0x000fe20000000800 */
[----:B------:R-:W-:Y:S01]  /*69d0*/  FMUL.FTZ R0, R59, R5 ;  /* 0x000000053b007220 */ /* 0x000fe20000410000 */
[----:B------:R-:W-:Y:S01]  /*69e0*/  FMUL.FTZ R4, R4, UR46 ;  /* 0x0000002e04047c20 */ /* 0x000fe20008410000 */
[----:B------:R-:W-:Y:S01]  /*69f0*/  F2FP.BF16.F32.PACK_AB R5, R43, R42 ;  /* 0x0000002a2b05723e */ /* 0x000fe200000010ff */
[----:B------:R-:W-:Y:S01]  /*6a00*/  STS [R237+0x8000], R49 ;  /* 0x00800031ed007388 */ /* 0x000fe20000000800 */
[----:B------:R-:W-:Y:S01]  /*6a10*/  FMUL.FTZ R7, R63, R7 ;  /* 0x000000073f077220 */ /* 0x000fe20000410000 */
[----:B------:R-:W-:Y:S01]  /*6a20*/  FMUL.FTZ R62, R62, R4 ;  /* 0x000000043e3e7220 */ /* 0x000fe20000410000 */
[----:B------:R-:W-:Y:S01]  /*6a30*/  F2FP.BF16.F32.PACK_AB R4, R47, R46 ;  /* 0x0000002e2f04723e */ /* 0x000fe200000010ff */
[----:B------:R-:W-:Y:S01]  /*6a40*/  STS [R237+0x8400], R23 ;  /* 0x00840017ed007388 */ /* 0x000fe20000000800 */
[----:B------:R-:W-:Y:S02]  /*6a50*/  F2FP.BF16.F32.PACK_AB R0, R0, R58 ;  /* 0x0000003a0000723e */ /* 0x000fe400000010ff */
[----:B------:R-:W-:Y:S01]  /*6a60*/  F2FP.BF16.F32.PACK_AB R7, R7, R62 ;  /* 0x0000003e0707723e */ /* 0x000fe200000010ff */
        /* <DEDUP_REMOVED lines=15> */
[----:B--2---:R-:W-:Y:S05]  /*6b60*/  LEA R0, R155, UR5, 0x1 ;  /* 0x000000059b007c11 */ /* 0x004fea000f8e08ff */
        /* <DEDUP_REMOVED lines=63> */
[----:B------:R-:W2:Y:S01]  /*6f60*/  LDL.LU.64 R34, [R1+0x10] ;  /* 0x0000100001227983 */ /* 0x000ea20000300a00 */
[----:B------:R-:W1:Y:S03]  /*6f70*/  LDC R7, c[0x0][0x420] ;  /* 0x00010800ff077b82 */ /* 0x000e660000000800 */
[----:B------:R-:W3:Y:S05]  /*6f80*/  LDL R28, [R1+0x4c] ;  /* 0x00004c00011c7983 */ /* 0x000eea0000100800 */
[----:B------:R-:W4:Y:S01]  /*6f90*/  LDC R8, c[0x0][0x424] ;  /* 0x00010900ff087b82 */ /* 0x000f220000000800 */
[----:B---3--:R-:W-:Y:S01]  /*6fa0*/  LEA R6, R28, UR5, 0x1 ;  /* 0x000000051c067c11 */ /* 0x008fe2000f8e08ff */
[C---:B-1----:R-:W-:Y:S05]  /*6fb0*/  IMAD.U32 R4, R7.reuse, -0x80, RZ ;  /* 0xffffff8007047824 */ /* 0x042fea00078e00ff */
[C---:B--2---:R-:W-:Y:S04]  /*6fc0*/  LEA R5, P0, R4.reuse, R34, 0x1 ;  /* 0x0000002204057211 */ /* 0x044fe800078008ff */
        /* <DEDUP_REMOVED lines=8> */
[----:B----4-:R-:W-:Y:S03]  /*7050*/  LEA.HI.X R5, R7, R11, R8, 0x7, P0 ;  /* 0x0000000b07057211 */ /* 0x010fe600000f3c08 */
[----:B------:R1:W-:Y:S04]  /*7060*/  STL.64 [R1+0x10], R10 ;  /* 0x0000100a01007387 */ /* 0x0003e80000100a00 */
[----:B------:R1:W-:Y:S04]  /*7070*/  LDGSTS.E.BYPASS.LTC128B.128 [R6+0x5000], desc[UR36][R4.64] ;  /* 0x0500000004067fae */ /* 0x0003e8000b901d64 */
[----:B------:R-:W0:Y:S02]  /*7080*/  LDGDEPBAR ;  /* 0x00000000000079af */ /* 0x000e240000000000 */
.L_x_246:
[----:B------:R-:W2:Y:S01]  /*7090*/  LDL R57, [R1+0x3c] ;  /* 0x00003c0001397983 */ /* 0x000ea20000100800 */
[----:B------:R-:W-:Y:S02]  /*70a0*/  ULOP3.LUT UR40, UR41, 0x1, URZ, 0xc0, !UPT ;  /* 0x0000000129287892 */ /* 0x000fe4000f8ec03f */
[----:B------:R-:W-:Y:S01]  /*70b0*/  UISETP.GT.AND UP2, UPT, UR41, UR6, UPT ;  /* 0x000000062900728c */ /* 0x000fe2000bf44270 */
[----:B------:R-:W3:Y:S01]  /*70c0*/  LDL R56, [R1+0x40] ;  /* 0x0000400001387983 */ /* 0x000ee20000100800 */
[----:B------:R-:W-:Y:S02]  /*70d0*/  UISETP.NE.U32.AND UP0, UPT, UR40, 0x1, UPT ;  /* 0x000000012800788c */ /* 0x000fe4000bf05070 */
[----:B------:R-:W-:Y:S01]  /*70e0*/  UIADD3 UR41, UR41, -0x1, URZ ;  /* 0xffffffff29297890 */ /* 0x000fe2000fffe03f */
[----:B------:R-:W4:Y:S04]  /*70f0*/  LDL R52, [R1+0x2c] ;  /* 0x00002c0001347983 */ /* 0x000f280000100800 */
[----:B------:R-:W5:Y:S04]  /*7100*/  LDL R53, [R1+0x30] ;  /* 0x0000300001357983 */ /* 0x000f680000100800 */
[----:B------:R-:W5:Y:S04]  /*7110*/  LDL R54, [R1+0x34] ;  /* 0x0000340001367983 */ /* 0x000f680000100800 */
[----:B------:R-:W5:Y:S04]  /*7120*/  LDL R55, [R1+0x38] ;  /* 0x0000380001377983 */ /* 0x000f680000100800 */
[----:B------:R-:W-:Y:S04]  /*7130*/  LDSM.16.M88.4 R16, [R151] ;  /* 0x000000009710783b */ /* 0x000fe80000000200 */
[----:B------:R-:W1:Y:S04]  /*7140*/  LDSM.16.MT88.4 R20, [R0+0x6000] ;  /* 0x006000000014783b */ /* 0x000e680000004200 */
        /* <DEDUP_REMOVED lines=8> */
[-C--:B-1----:R-:W-:Y:S06]  /*71d0*/  HMMA.16816.F32.BF16 R4, R16, R20.reuse, RZ ;  /* 0x000000141004723c */ /* 0x082fec00000418ff */
[C---:B------:R-:W-:Y:S06]  /*71e0*/  HMMA.16816.F32.BF16 R8, R12.reuse, R20, RZ ;  /* 0x000000140c08723c */ /* 0x040fec00000418ff */
[-C--:B------:R-:W-:Y:S06]  /*71f0*/  HMMA.16816.F32.BF16 R12, R12, R22.reuse, RZ ;  /* 0x000000160c0c723c */ /* 0x080fec00000418ff */
[----:B------:R-:W-:Y:S01]  /*7200*/  HMMA.16816.F32.BF16 R16, R16, R22, RZ ;  /* 0x000000161010723c */ /* 0x000fe200000418ff */
[----:B------:R-:W1:Y:S05]  /*7210*/  LDSM.16.M88.4 R20, [R152] ;  /* 0x000000009814783b */ /* 0x000e6a0000000200 */
[-C--:B------:R-:W-:Y:S06]  /*7220*/  HMMA.16816.F32.BF16 R4, R24, R28.reuse, R4 ;  /* 0x0000001c1804723c */ /* 0x080fec0000041804 */
[C---:B------:R-:W-:Y:S06]  /*7230*/  HMMA.16816.F32.BF16 R8, R32.reuse, R28, R8 ;  /* 0x0000001c2008723c */ /* 0x040fec0000041808 */
[-C--:B------:R-:W-:Y:S01]  /*7240*/  HMMA.16816.F32.BF16 R12, R32, R30.reuse, R12 ;  /* 0x0000001e200c723c */ /* 0x080fe2000004180c */
[----:B------:R-:W1:Y:S05]  /*7250*/  LDSM.16.M88.4 R32, [R152+0x2000] ;  /* 0x002000009820783b */ /* 0x000e6a0000000200 */
[----:B------:R-:W-:Y:S01]  /*7260*/  HMMA.16816.F32.BF16 R16, R24, R30, R16 ;  /* 0x0000001e1810723c */ /* 0x000fe20000041810 */
[----:B------:R-:W-:Y:S04]  /*7270*/  LDSM.16.M88.4 R24, [R151+0x4000] ;  /* 0x004000009718783b */ /* 0x000fe80000000200 */
[----:B------:R-:W1:Y:S01]  /*7280*/  LDSM.16.MT88.4 R28, [R0+0x7000] ;  /* 0x00700000001c783b */ /* 0x000e620000004200 */
[-C--:B------:R-:W-:Y:S06]  /*7290*/  HMMA.16816.F32.BF16 R4, R36, R40.reuse, R4 ;  /* 0x000000282404723c */ /* 0x080fec0000041804 */
[C---:B------:R-:W-:Y:S06]  /*72a0*/  HMMA.16816.F32.BF16 R8, R44.reuse, R40, R8 ;  /* 0x000000282c08723c */ /* 0x040fec0000041808 */
[-C--:B------:R-:W-:Y:S01]  /*72b0*/  HMMA.16816.F32.BF16 R12, R44, R42.reuse, R12 ;  /* 0x0000002a2c0c723c */ /* 0x080fe2000004180c */
[----:B------:R-:W1:Y:S05]  /*72c0*/  LDSM.16.M88.4 R44, [R151+0x6000] ;  /* 0x00600000972c783b */ /* 0x000e6a0000000200 */
[----:B------:R-:W-:Y:S01]  /*72d0*/  HMMA.16816.F32.BF16 R16, R36, R42, R16 ;  /* 0x0000002a2410723c */ /* 0x000fe20000041810 */
[----:B------:R-:W-:Y:S04]  /*72e0*/  LDSM.16.M88.4 R36, [R159] ;  /* 0x000000009f24783b */ /* 0x000fe80000000200 */
[----:B------:R-:W1:Y:S02]  /*72f0*/  LDSM.16.MT88.4 R40, [R0+0x7400] ;  /* 0x007400000028783b */ /* 0x000e640000004200 */
[-C--:B-1----:R-:W-:Y:S06]  /*7300*/  HMMA.16816.F32.BF16 R4, R20, R48.reuse, R4 ;  /* 0x000000301404723c */ /* 0x082fec0000041804 */
[C---:B------:R-:W-:Y:S06]  /*7310*/  HMMA.16816.F32.BF16 R8, R32.reuse, R48, R8 ;  /* 0x000000302008723c */ /* 0x040fec0000041808 */
[-C--:B------:R-:W-:Y:S01]  /*7320*/  HMMA.16816.F32.BF16 R12, R32, R50.reuse, R12 ;  /* 0x00000032200c723c */ /* 0x080fe2000004180c */
[----:B------:R-:W1:Y:S05]  /*7330*/  LDSM.16.M88.4 R32, [R158] ;  /* 0x000000009e20783b */ /* 0x000e6a0000000200 */
        /* <DEDUP_REMOVED lines=8> */
[----:B------:R1:W-:Y:S04]  /*73c0*/  LDSM.16.MT88.4 R28, [R0+0x7c00] ;  /* 0x007c0000001c783b */ /* 0x0003e80000004200 */
[----:B------:R-:W1:Y:S01]  /*73d0*/  LDSM.16.M88.4 R24, [R152+0x4000] ;  /* 0x004000009818783b */ /* 0x000e620000000200 */
[-C--:B------:R-:W-:Y:S06]  /*73e0*/  HMMA.16816.F32.BF16 R4, R36, R40.reuse, R4 ;  /* 0x000000282404723c */ /* 0x080fec0000041804 */
[C---:B-1----:R-:W-:Y:S06]  /*73f0*/  HMMA.16816.F32.BF16 R8, R32.reuse, R40, R8 ;  /* 0x000000282008723c */ /* 0x042fec0000041808 */
[-C--:B------:R-:W-:Y:S01]  /*7400*/  HMMA.16816.F32.BF16 R12, R32, R42.reuse, R12 ;  /* 0x0000002a200c723c */ /* 0x080fe2000004180c */
[----:B------:R-:W1:Y:S05]  /*7410*/  LDSM.16.M88.4 R32, [R152+0x6000] ;  /* 0x006000009820783b */ /* 0x000e6a0000000200 */
[----:B------:R-:W-:Y:S01]  /*7420*/  HMMA.16816.F32.BF16 R16, R36, R42, R16 ;  /* 0x0000002a2410723c */ /* 0x000fe20000041810 */
[----:B------:R-:W-:Y:S05]  /*7430*/  IMAD.U32 R0, RZ, RZ, UR39 ;  /* 0x00000027ff007e24 */ /* 0x000fea000f8e00ff */
[-C--:B------:R-:W-:Y:S06]  /*7440*/  HMMA.16816.F32.BF16 R4, R20, R48.reuse, R4 ;  /* 0x000000301404723c */ /* 0x080fec0000041804 */
[C---:B------:R-:W-:Y:S06]  /*7450*/  HMMA.16816.F32.BF16 R8, R44.reuse, R48, R8 ;  /* 0x000000302c08723c */ /* 0x040fec0000041808 */
[-C--:B------:R-:W-:Y:S06]  /*7460*/  HMMA.16816.F32.BF16 R12, R44, R50.reuse, R12 ;  /* 0x000000322c0c723c */ /* 0x080fec000004180c */
[----:B------:R-:W-:Y:S06]  /*7470*/  HMMA.16816.F32.BF16 R16, R20, R50, R16 ;  /* 0x000000321410723c */ /* 0x000fec0000041810 */
[-C--:B------:R-:W-:Y:S01]  /*7480*/  HMMA.16816.F32.BF16 R4, R24, R28.reuse, R4 ;  /* 0x0000001c1804723c */ /* 0x080fe20000041804 */
[----:B------:R-:W-:Y:S04]  /*7490*/  IMAD.U32 R22, RZ, RZ, UR42 ;  /* 0x0000002aff167e24 */ /* 0x000fe8000f8e00ff */
[----:B------:R-:W-:Y:S01]  /*74a0*/  IMAD.U32 R23, RZ, RZ, UR42 ;  /* 0x0000002aff177e24 */ /* 0x000fe2000f8e00ff */
[C---:B-1----:R-:W-:Y:S05]  /*74b0*/  HMMA.16816.F32.BF16 R8, R32.reuse, R28, R8 ;  /* 0x0000001c2008723c */ /* 0x042fea0000041808 */
[-C--:B------:R-:W-:Y:S01]  /*74c0*/  LEA R22, P1, R22, R162.reuse, 0x2 ;  /* 0x000000a216167211 */ /* 0x080fe200078210ff */
[-C--:B------:R-:W-:Y:S01]  /*74d0*/  HMMA.16816.F32.BF16 R12, R32, R30.reuse, R12 ;  /* 0x0000001e200c723c */ /* 0x080fe2000004180c */
[----:B------:R-:W-:Y:S04]  /*74e0*/  IMAD.U32 R28, RZ, RZ, UR39 ;  /* 0x00000027ff1c7e24 */ /* 0x000fe8000f8e00ff */
[-C--:B------:R-:W-:Y:S01]  /*74f0*/  LEA.HI.X.SX32 R23, R23, R163.reuse, 0x2, P1 ;  /* 0x000000a317177211 */ /* 0x080fe200008f16ff */
[----:B------:R-:W-:Y:S07]  /*7500*/  HMMA.16816.F32.BF16 R16, R24, R30, R16 ;  /* 0x0000001e1810723c */ /* 0x000fee0000041810 */
[----:B------:R-:W-:Y:S01]  /*7510*/  IMAD.U32 R24, RZ, RZ, UR38 ;  /* 0x00000026ff187e24 */ /* 0x000fe2000f8e00ff */
[----:B--2---:R-:W-:Y:S01]  /*7520*/  @P2 IADD3 R20, P0, R57, UR8, RZ ;  /* 0x0000000839142c10 */ /* 0x004fe2000ff1e0ff */
[----:B------:R-:W-:Y:S03]  /*7530*/  @UP3 UIADD3 UR8, UP1, UR8, -0x200, URZ ;  /* 0xfffffe0008083890 */ /* 0x000fe6000ff3e03f */
[----:B---3--:R-:W-:Y:S01]  /*7540*/  @P2 IADD3.X R21, R56, UR9, RZ, P0, !PT ;  /* 0x0000000938152c10 */ /* 0x008fe200087fe4ff */
[----:B------:R-:W-:Y:S01]  /*7550*/  @UP3 UIADD3.X UR9, UR9, -0x1, URZ, UP1, !UPT ;  /* 0xffffffff09093890 */ /* 0x000fe20008ffe43f */
[-C--:B------:R-:W-:Y:S03]  /*7560*/  LEA R28, P0, R28, R162.reuse, 0x2 ;  /* 0x000000a21c1c7211 */ /* 0x080fe600078010ff */
[----:B----4-:R-:W2:Y:S01]  /*7570*/  @P2 LDG.E R52, desc[UR36][R20.64+0x120] ;  /* 0x0001202414342981 */ /* 0x010ea2000c1e1900 */
[-C--:B------:R-:W-:Y:S01]  /*7580*/  LEA.HI.X.SX32 R29, R0, R163.reuse, 0x2, P0 ;  /* 0x000000a3001d7211 */ /* 0x080fe200000f16ff */
[----:B------:R-:W-:Y:S01]  /*7590*/  IMAD.U32 R0, RZ, RZ, UR38 ;  /* 0x00000026ff007e24 */ /* 0x000fe2000f8e00ff */
[-C--:B------:R-:W-:Y:S01]  /*75a0*/  LEA R24, P0, R24, R162.reuse, 0x2 ;  /* 0x000000a218187211 */ /* 0x080fe200078010ff */
[----:B-----5:R-:W3:Y:S03]  /*75b0*/  @P2 LDG.E R53, desc[UR36][R20.64+0x100] ;  /* 0x0001002414352981 */ /* 0x020ee6000c1e1900 */
[-C--:B------:R-:W-:Y:S01]  /*75c0*/  LEA.HI.X.SX32 R25, R0, R163.reuse, 0x2, P0 ;  /* 0x000000a300197211 */ /* 0x080fe200000f16ff */
[----:B------:R-:W4:Y:S01]  /*75d0*/  @P2 LDG.E R54, desc[UR36][R20.64+0x20] ;  /* 0x0000202414362981 */ /* 0x000f22000c1e1900 */
[----:B------:R-:W-:Y:S03]  /*75e0*/  IMAD.U32 R0, RZ, RZ, UR33 ;  /* 0x00000021ff007e24 */ /* 0x000fe6000f8e00ff */
[----:B------:R1:W5:Y:S04]  /*75f0*/  @P2 LDG.E R55, desc[UR36][R20.64] ;  /* 0x0000002414372981 */ /* 0x000368000c1e1900 */
[----:B------:R1:W-:Y:S04]  /*7600*/  REDG.E.ADD.F32.FTZ.RN.STRONG.GPU desc[UR36][R162.64], R4 ;  /* 0x00000004a20079a6 */ /* 0x0003e8000c10f3a4 */
[----:B------:R1:W-:Y:S04]  /*7610*/  REDG.E.ADD.F32.FTZ.RN.STRONG.GPU desc[UR36][R22.64], R5 ;  /* 0x00000005160079a6 */ /* 0x0003e8000c10f3a4 */
[----:B------:R1:W-:Y:S04]  /*7620*/  REDG.E.ADD.F32.FTZ.RN.STRONG.GPU desc[UR36][R28.64], R6 ;  /* 0x000000061c0079a6 */ /* 0x0003e8000c10f3a4 */
[----:B------:R1:W-:Y:S04]  /*7630*/  REDG.E.ADD.F32.FTZ.RN.STRONG.GPU desc[UR36][R24.64], R7 ;  /* 0x00000007180079a6 */ /* 0x0003e8000c10f3a4 */
[----:B------:R-:W-:Y:S04]  /*7640*/  LDSM.16.MT88.4 R24, [R2+0xc800] ;  /* 0x00c800000218783b */ /* 0x000fe80000004200 */
[----:B------:R-:W-:Y:S01]  /*7650*/  LDSM.16.MT88.4 R28, [R3+0x800] ;  /* 0x00080000031c783b */ /* 0x000fe20000004200 */
[----:B-1----:R-:W-:Y:S05]  /*7660*/  IMAD.U32 R20, RZ, RZ, UR34 ;  /* 0x00000022ff147e24 */ /* 0x002fea000f8e00ff */
[-C--:B------:R-:W-:Y:S01]  /*7670*/  LEA R20, P1, R20, R162.reuse, 0x2 ;  /* 0x000000a214147211 */ /* 0x080fe200078210ff */
[----:B------:R-:W-:Y:S02]  /*7680*/  IMAD.U32 R4, RZ, RZ, UR33 ;  /* 0x00000021ff047e24 */ /* 0x000fe4000f8e00ff */
[----:B------:R-:W-:Y:S03]  /*7690*/  IMAD.U32 R22, RZ, RZ, UR35 ;  /* 0x00000023ff167e24 */ /* 0x000fe6000f8e00ff */
[-C--:B------:R-:W-:Y:S01]  /*76a0*/  LEA R4, P0, R4, R162.reuse, 0x2 ;  /* 0x000000a204047211 */ /* 0x080fe200078010ff */
[----:B------:R-:W-:Y:S02]  /*76b0*/  IMAD.U32 R5, RZ, RZ, UR34 ;  /* 0x00000022ff057e24 */ /* 0x000fe4000f8e00ff */
[----:B------:R-:W-:Y:S03]  /*76c0*/  IMAD.U32 R6, RZ, RZ, UR35 ;  /* 0x00000023ff067e24 */ /* 0x000fe6000f8e00ff */
[-C--:B------:R-:W-:Y:S01]  /*76d0*/  LEA.HI.X.SX32 R21, R5, R163.reuse, 0x2, P1 ;  /* 0x000000a305157211 */ /* 0x080fe200008f16ff */
[----:B------:R-:W-:Y:S01]  /*76e0*/  IMAD.U32 R7, RZ, RZ, UR31 ;  /* 0x0000001fff077e24 */ /* 0x000fe2000f8e00ff */
[-C--:B------:R-:W-:Y:S01]  /*76f0*/  LEA.HI.X.SX32 R5, R0, R163.reuse, 0x2, P0 ;  /* 0x000000a300057211 */ /* 0x080fe200000f16ff */
[----:B------:R-:W-:Y:S01]  /*7700*/  IMAD.U32 R0, RZ, RZ, UR32 ;  /* 0x00000020ff007e24 */ /* 0x000fe2000f8e00ff */
[----:B--2---:R-:W-:Y:S04]  /*7710*/  @P2 STL [R1+0x2c], R52 ;  /* 0x00002c3401002387 */ /* 0x004fe80000100800 */
[----:B---3--:R-:W-:Y:S04]  /*7720*/  @P2 STL [R1+0x30], R53 ;  /* 0x0000303501002387 */ /* 0x008fe80000100800 */
[----:B----4-:R-:W-:Y:S04]  /*7730*/  @P2 STL [R1+0x34], R54 ;  /* 0x0000343601002387 */ /* 0x010fe80000100800 */
[----:B-----5:R-:W-:Y:S01]  /*7740*/  @P2 STL [R1+0x38], R55 ;  /* 0x0000383701002387 */ /* 0x020fe20000100800 */
[-C--:B------:R-:W-:Y:S04]  /*7750*/  LEA R22, P2, R22, R162.reuse, 0x2 ;  /* 0x000000a216167211 */ /* 0x080fe800078410ff */
[-C--:B------:R-:W-:Y:S01]  /*7760*/  LEA.HI.X.SX32 R23, R6, R163.reuse, 0x2, P2 ;  /* 0x000000a306177211 */ /* 0x080fe200010f16ff */
[----:B------:R-:W-:Y:S04]  /*7770*/  IMAD.U32 R6, RZ, RZ, UR30 ;  /* 0x0000001eff067e24 */ /* 0x000fe8000f8e00ff */
[----:B------:R1:W-:Y:S01]  /*7780*/  REDG.E.ADD.F32.FTZ.RN.STRONG.GPU desc[UR36][R22.64], R8 ;  /* 0x00000008160079a6 */ /* 0x0003e2000c10f3a4 */
[-C--:B------:R-:W-:Y:S03]  /*7790*/  LEA R6, P1, R6, R162.reuse, 0x2 ;  /* 0x000000a206067211 */ /* 0x080fe600078210ff */
[----:B------:R2:W-:Y:S04]  /*77a0*/  REDG.E.ADD.F32.FTZ.RN.STRONG.GPU desc[UR36][R20.64], R9 ;  /* 0x00000009140079a6 */ /* 0x0005e8000c10f3a4 */
[----:B------:R3:W-:Y:S01]  /*77b0*/  REDG.E.ADD.F32.FTZ.RN.STRONG.GPU desc[UR36][R4.64], R10 ;  /* 0x0000000a040079a6 */ /* 0x0007e2000c10f3a4 */
[----:B-1----:R-:W-:Y:S02]  /*77c0*/  IMAD.U32 R8, RZ, RZ, UR31 ;  /* 0x0000001fff087e24 */ /* 0x002fe4000f8e00ff */
[----:B--2---:R-:W-:Y:S03]  /*77d0*/  IMAD.U32 R20, RZ, RZ, UR32 ;  /* 0x00000020ff147e24 */ /* 0x004fe6000f8e00ff */
[-C--:B------:R-:W-:Y:S01]  /*77e0*/  LEA R8, P2, R8, R162.reuse, 0x2 ;  /* 0x000000a208087211 */ /* 0x080fe200078410ff */
[----:B---3--:R-:W-:Y:S01]  /*77f0*/  IMAD.U32 R5, RZ, RZ, UR30 ;  /* 0x0000001eff057e24 */ /* 0x008fe2000f8e00ff */
[-C--:B------:R-:W-:Y:S01]  /*7800*/  LEA R20, P0, R20, R162.reuse, 0x2 ;  /* 0x000000a214147211 */ /* 0x080fe200078010ff */
[----:B------:R-:W-:Y:S01]  /*7810*/  IMAD.U32 R4, RZ, RZ, UR29 ;  /* 0x0000001dff047e24 */ /* 0x000fe2000f8e00ff */
[-C--:B------:R-:W-:Y:S01]  /*7820*/  LEA.HI.X.SX32 R9, R7, R163.reuse, 0x2, P2 ;  /* 0x000000a307097211 */ /* 0x080fe200010f16ff */
[----:B------:R-:W-:Y:S01]  /*7830*/  IMAD.U32 R10, RZ, RZ, UR26 ;  /* 0x0000001aff0a7e24 */ /* 0x000fe2000f8e00ff */
[-C--:B------:R-:W-:Y:S01]  /*7840*/  LEA.HI.X.SX32 R21, R0, R163.reuse, 0x2, P0 ;  /* 0x000000a300157211 */ /* 0x080fe200000f16ff */
[----:B------:R-:W-:Y:S01]  /*7850*/  IMAD.U32 R0, RZ, RZ, UR29 ;  /* 0x0000001dff007e24 */ /* 0x000fe2000f8e00ff */
[-C--:B------:R-:W-:Y:S02]  /*7860*/  LEA.HI.X.SX32 R7, R5, R163.reuse, 0x2, P1 ;  /* 0x000000a305077211 */ /* 0x080fe400008f16ff */
[-C--:B------:R-:W-:Y:S01]  /*7870*/  LEA R4, P0, R4, R162.reuse, 0x2 ;  /* 0x000000a204047211 */ /* 0x080fe200078010ff */
[----:B------:R1:W-:Y:S01]  /*7880*/  REDG.E.ADD.F32.FTZ.RN.STRONG.GPU desc[UR36][R20.64], R11 ;  /* 0x0000000b140079a6 */ /* 0x0003e2000c10f3a4 */
[-C--:B------:R-:W-:Y:S02]  /*7890*/  LEA R10, P3, R10, R162.reuse, 0x2 ;  /* 0x000000a20a0a7211 */ /* 0x080fe400078610ff */
[-C--:B------:R-:W-:Y:S01]  /*78a0*/  LEA.HI.X.SX32 R5, R0, R163.reuse, 0x2, P0 ;  /* 0x000000a300057211 */ /* 0x080fe200000f16ff */
[----:B------:R2:W-:Y:S01]  /*78b0*/  REDG.E.ADD.F32.FTZ.RN.STRONG.GPU desc[UR36][R8.64], R16 ;  /* 0x00000010080079a6 */ /* 0x0005e2000c10f3a4 */
[----:B------:R-:W-:Y:S03]  /*78c0*/  IMAD.U32 R0, RZ, RZ, UR28 ;  /* 0x0000001cff007e24 */ /* 0x000fe6000f8e00ff */
[----:B------:R3:W-:Y:S04]  /*78d0*/  REDG.E.ADD.F32.FTZ.RN.STRONG.GPU desc[UR36][R6.64], R17 ;  /* 0x00000011060079a6 */ /* 0x0007e8000c10f3a4 */
[----:B------:R4:W-:Y:S04]  /*78e0*/  REDG.E.ADD.F32.FTZ.RN.STRONG.GPU desc[UR36][R4.64], R18 ;  /* 0x00000012040079a6 */ /* 0x0009e8000c10f3a4 */
[----:B------:R-:W-:Y:S01]  /*78f0*/  LDSM.16.MT88.4 R20, [R3+0x400] ;  /* 0x000400000314783b */ /* 0x000fe20000004200 */
[----:B-1----:R-:W-:Y:S02]  /*7900*/  IMAD.U32 R11, RZ, RZ, UR26 ;  /* 0x0000001aff0b7e24 */ /* 0x002fe4000f8e00ff */
[----:B--2---:R-:W-:Y:S03]  /*7910*/  IMAD.U32 R16, RZ, RZ, UR28 ;  /* 0x0000001cff107e24 */ /* 0x004fe6000f8e00ff */
[-C--:B------:R-:W-:Y:S01]  /*7920*/  LEA.HI.X.SX32 R11, R11, R163.reuse, 0x2, P3 ;  /* 0x000000a30b0b7211 */ /* 0x080fe200018f16ff */
[----:B------:R-:W-:Y:S02]  /*7930*/  IMAD.U32 R8, RZ, RZ, UR23 ;  /* 0x00000017ff087e24 */ /* 0x000fe4000f8e00ff */
[----:B---3--:R-:W-:Y:S01]  /*7940*/  IMAD.U32 R6, RZ, RZ, UR4 ;  /* 0x00000004ff067e24 */ /* 0x008fe2000f8e00ff */
[-C--:B------:R-:W-:Y:S01]  /*7950*/  LEA R16, P0, R16, R162.reuse, 0x2 ;  /* 0x000000a210107211 */ /* 0x080fe200078010ff */
[----:B------:R-:W-:Y:S01]  /*7960*/  IMAD.U32 R9, RZ, RZ, UR23 ;  /* 0x00000017ff097e24 */ /* 0x000fe2000f8e00ff */
[-C--:B------:R-:W-:Y:S01]  /*7970*/  LEA R8, P2, R8, R162.reuse, 0x2 ;  /* 0x000000a208087211 */ /* 0x080fe200078410ff */
[----:B----4-:R-:W-:Y:S01]  /*7980*/  IMAD.U32 R4, RZ, RZ, UR47 ;  /* 0x0000002fff047e24 */ /* 0x010fe2000f8e00ff */
[-C--:B------:R-:W-:Y:S01]  /*7990*/  LEA.HI.X.SX32 R17, R0, R163.reuse, 0x2, P0 ;  /* 0x000000a300117211 */ /* 0x080fe200000f16ff */
[----:B------:R-:W-:Y:S01]  /*79a0*/  IMAD.U32 R7, RZ, RZ, UR4 ;  /* 0x00000004ff077e24 */ /* 0x000fe2000f8e00ff */
[-C--:B------:R-:W-:Y:S01]  /*79b0*/  LEA R6, P1, R6, R162.reuse, 0x2 ;  /* 0x000000a206067211 */ /* 0x080fe200078210ff */
[----:B------:R-:W-:Y:S01]  /*79c0*/  IMAD.U32 R5, RZ, RZ, UR47 ;  /* 0x0000002fff057e24 */ /* 0x000fe2000f8e00ff */
[-C--:B------:R-:W-:Y:S01]  /*79d0*/  LEA.HI.X.SX32 R9, R9, R163.reuse, 0x2, P2 ;  /* 0x000000a309097211 */ /* 0x080fe200010f16ff */
[----:B------:R-:W-:Y:S01]  /*79e0*/  REDG.E.ADD.F32.FTZ.RN.STRONG.GPU desc[UR36][R16.64], R19 ;  /* 0x00000013100079a6 */ /* 0x000fe2000c10f3a4 */
[----:B------:R-:W-:Y:S01]  /*79f0*/  LEA R4, P0, R4, R162, 0x2 ;  /* 0x000000a204047211 */ /* 0x000fe200078010ff */
[----:B------:R-:W-:Y:S01]  /*7a00*/  VIADD R0, R3, 0xffffe000 ;  /* 0xffffe00003007836 */ /* 0x000fe20000000000 */
        /* <DEDUP_REMOVED lines=10> */
[----:B------:R-:W-:Y:S01]  /*7ab0*/  LDSM.16.MT88.4 R4, [R2+0x8000] ;  /* 0x008000000204783b */ /* 0x000fe20000004200 */
[----:B------:R-:W-:Y:S03]  /*7ac0*/  @P1 VIADD R0, R3, 0x2000 ;  /* 0x0000200003001836 */ /* 0x000fe60000000000 */
[----:B------:R-:W1:Y:S04]  /*7ad0*/  LDSM.16.MT88.4 R8, [R3] ;  /* 0x000000000308783b */ /* 0x000e680000004200 */
[----:B------:R-:W2:Y:S04]  /*7ae0*/  LDSM.16.MT88.4 R12, [R2+0xc000] ;  /* 0x00c00000020c783b */ /* 0x000ea80000004200 */
[----:B------:R-:W3:Y:S01]  /*7af0*/  LDSM.16.MT88.4 R16, [R2+0x8800] ;  /* 0x008800000210783b */ /* 0x000ee20000004200 */
        /* <DEDUP_REMOVED lines=8> */
[C---:B------:R-:W-:Y:S06]  /*7b80*/  HMMA.16816.F32.BF16 R88, R24.reuse, R20, R88 ;  /* 0x000000141858723c */ /* 0x040fec0000041858 */
        /* <DEDUP_REMOVED lines=44> */
.L_x_244:
[----:B------:R-:W-:Y:S01]  /*7e50*/  @!UPT UIADD3 URZ, URZ, URZ, URZ ;  /* 0x0000003f3f3ff290 */ /* 0x000fe2000fffe03f */
[----:B------:R-:W2:Y:S01]  /*7e60*/  LDL R22, [R1+0x58] ;  /* 0x0000580001167983 */ /* 0x000ea20000100800 */
[----:B------:R-:W-:Y:S01]  /*7e70*/  ULDC UR4, c[0x0][0x390] ;  /* 0x0000e40000047ab9 */ /* 0x000fe20000000800 */
[----:B-----5:R-:W3:Y:S02]  /*7e80*/  LDC.64 R10, c[0x0][0x438] ;  /* 0x00010e00ff0a7b82 */ /* 0x020ee40000000a00 */
[----:B------:R-:W4:Y:S04]  /*7e90*/  LDL R19, [R1+0x5c] ;  /* 0x00005c0001137983 */ /* 0x000f280000100800 */
[----:B------:R-:W3:Y:S01]  /*7ea0*/  LDL R24, [R1+0x4c] ;  /* 0x00004c0001187983 */ /* 0x000ee20000100800 */
[----:B------:R-:W1:Y:S01]  /*7eb0*/  S2R R14, SR_TID.X ;  /* 0x00000000000e7919 */ /* 0x000e620000002100 */
        /* <DEDUP_REMOVED lines=19> */
[----:B------:R-:W-:-:S02]  /*7ff0*/  F2FP.BF16.F32.PACK_AB R5, R5, R96 ;  /* 0x000000600505723e */ /* 0x000fc400000010ff */
[----:B------:R-:W1:Y:S01]  /*8000*/  LDC.64 R12, c[0x0][0x468] ;  /* 0x00011a00ff0c7b82 */ /* 0x000e620000000a00 */
[----:B------:R-:W-:Y:S01]  /*8010*/  F2FP.BF16.F32.PACK_AB R4, R4, R98 ;  /* 0x000000620404723e */ /* 0x000fe200000010ff */
[----:B------:R-:W-:Y:S01]  /*8020*/  ULDC.64 UR8, c[0x0][0x3f0] ;  /* 0x0000fc0000087ab9 */ /* 0x000fe20000000a00 */
[----:B------:R-:W-:Y:S01]  /*8030*/  F2FP.BF16.F32.PACK_AB R7, R7, R88 ;  /* 0x000000580707723e */ /* 0x000fe200000010ff */
[----:B------:R-:W-:Y:S01]  /*8040*/  ULDC.64 UR6, c[0x0][0x3f8] ;  /* 0x0000fe0000067ab9 */ /* 0x000fe20000000a00 */
[----:B------:R-:W-:Y:S02]  /*8050*/  F2FP.BF16.F32.PACK_AB R6, R6, R90 ;  /* 0x0000005a0606723e */ /* 0x000fe400000010ff */
[----:B------:R-:W-:Y:S01]  /*8060*/  F2FP.BF16.F32.PACK_AB R3, R3, R92 ;  /* 0x0000005c0303723e */ /* 0x000fe200000010ff */
[----:B------:R-:W3:Y:S01]  /*8070*/  LDC.64 R16, c[0x0][0x450] ;  /* 0x00011400ff107b82 */ /* 0x000ee20000000a00 */
[----:B-1----:R-:W-:Y:S02]  /*8080*/  SHF.R.S32.HI R18, RZ, 0x1f, R14 ;  /* 0x0000001fff127819 */ /* 0x002fe4000001140e */
[----:B------:R-:W-:-:S02]  /*8090*/  F2FP.BF16.F32.PACK_AB R0, R0, R94 ;  /* 0x0000005e0000723e */ /* 0x000fc400000010ff */
[----:B------:R-:W-:-:S03]  /*80a0*/  LEA.HI R18, R18, R14, RZ, 0x2 ;  /* 0x0000000e12127211 */ /* 0x000fc600078f10ff */
[----:B------:R-:W1:Y:S01]  /*80b0*/  LDC.64 R20, c[0x0][0x440] ;  /* 0x00011000ff147b82 */ /* 0x000e620000000a00 */
[----:B------:R-:W-:Y:S02]  /*80c0*/  F2FP.BF16.F32.PACK_AB R68, R69, R68 ;  /* 0x000000444544723e */ /* 0x000fe400000010ff */
[----:B------:R-:W-:Y:S02]  /*80d0*/  F2FP.BF16.F32.PACK_AB R70, R71, R70 ;  /* 0x000000464746723e */ /* 0x000fe400000010ff */
[----:B------:R-:W-:Y:S02]  /*80e0*/  F2FP.BF16.F32.PACK_AB R80, R81, R80 ;  /* 0x000000505150723e */ /* 0x000fe400000010ff */
[----:B------:R-:W-:Y:S02]  /*80f0*/  F2FP.BF16.F32.PACK_AB R82, R83, R82 ;  /* 0x000000525352723e */ /* 0x000fe400000010ff */
[----:B------:R-:W-:Y:S02]  /*8100*/  F2FP.BF16.F32.PACK_AB R72, R73, R72 ;  /* 0x000000484948723e */ /* 0x000fe400000010ff */
[----:B------:R-:W-:-:S02]  /*8110*/  F2FP.BF16.F32.PACK_AB R74, R75, R74 ;  /* 0x0000004a4b4a723e */ /* 0x000fc400000010ff */
[----:B------:R-:W-:Y:S02]  /*8120*/  F2FP.BF16.F32.PACK_AB R76, R77, R76 ;  /* 0x0000004c4d4c723e */ /* 0x000fe400000010ff */
[----:B------:R-:W-:Y:S01]  /*8130*/  F2FP.BF16.F32.PACK_AB R78, R79, R78 ;  /* 0x0000004e4f4e723e */ /* 0x000fe200000010ff */
[----:B------:R-:W-:-:S04]  /*8140*/  IMAD R40, R12, UR16, RZ ;  /* 0x000000100c287c24 */ /* 0x000fc8000f8e02ff */
[----:B------:R-:W-:Y:S01]  /*8150*/  IMAD R40, R13, UR11, R40 ;  /* 0x0000000b0d287c24 */ /* 0x000fe2000f8e0228 */
[----:B--2---:R-:W-:Y:S04]  /*8160*/  STS [R22], R9 ;  /* 0x0000000916007388 */ /* 0x004fe80000000800 */
[----:B------:R-:W-:Y:S04]  /*8170*/  STS [R22+0x200], R8 ;  /* 0x0002000816007388 */ /* 0x000fe80000000800 */
[----:B----4-:R2:W-:Y:S04]  /*8180*/  STS [R19], R5 ;  /* 0x0000000513007388 */ /* 0x0105e80000000800 */
[----:B------:R4:W-:Y:S04]  /*8190*/  STS [R19+0x200], R4 ;  /* 0x0002000413007388 */ /* 0x0009e80000000800 */
[----:B------:R-:W-:Y:S04]  /*81a0*/  STS [R22+0x1000], R7 ;  /* 0x0010000716007388 */ /* 0x000fe80000000800 */
[----:B------:R-:W-:Y:S04]  /*81b0*/  STS [R22+0x1200], R6 ;  /* 0x0012000616007388 */ /* 0x000fe80000000800 */
[----:B------:R3:W-:Y:S04]  /*81c0*/  STS [R19+0x1000], R3 ;  /* 0x0010000313007388 */ /* 0x0007e80000000800 */
[----:B------:R1:W-:Y:S01]  /*81d0*/  STS [R19+0x1200], R0 ;  /* 0x0012000013007388 */ /* 0x0003e20000000800 */
[----:B--2---:R-:W-:-:S03]  /*81e0*/  LOP3.LUT R5, R18, 0xfffffffc, RZ, 0xc0, !PT ;  /* 0xfffffffc12057812 */ /* 0x004fc600078ec0ff */
[----:B------:R-:W-:Y:S01]  /*81f0*/  STS [R22+0x2000], R68 ;  /* 0x0020004416007388 */ /* 0x000fe20000000800 */
[----:B----4-:R-:W-:-:S03]  /*8200*/  IADD3 R4, -R5, R14, RZ ;  /* 0x0000000e05047210 */ /* 0x010fc60007ffe1ff */
[----:B------:R-:W-:Y:S01]  /*8210*/  STS [R22+0x2200], R70 ;  /* 0x0022004616007388 */ /* 0x000fe20000000800 */
[----:B------:R-:W2:Y:S03]  /*8220*/  LDC.64 R14, c[0x0][0x458] ;  /* 0x00011600ff0e7b82 */ /* 0x000ea60000000a00 */
[----:B------:R-:W-:Y:S01]  /*8230*/  STS [R19+0x2000], R80 ;  /* 0x0020005013007388 */ /* 0x000fe20000000800 */
[----:B------:R-:W-:-:S03]  /*8240*/  SHF.L.U32 R4, R4, 0x3, RZ ;  /* 0x0000000304047819 */ /* 0x000fc600000006ff */
[----:B------:R-:W-:Y:S04]  /*8250*/  STS [R19+0x2200], R82 ;  /* 0x0022005213007388 */ /* 0x000fe80000000800 */
[----:B------:R-:W-:Y:S04]  /*8260*/  STS [R22+0x3000], R72 ;  /* 0x0030004816007388 */ /* 0x000fe80000000800 */
[----:B------:R4:W-:Y:S04]  /*8270*/  STS [R22+0x3200], R74 ;  /* 0x0032004a16007388 */ /* 0x0009e80000000800 */
[----:B------:R-:W-:Y:S01]  /*8280*/  STS [R19+0x3000], R76 ;  /* 0x0030004c13007388 */ /* 0x000fe20000000800 */
[----:B------:R-:W-:-:S03]  /*8290*/  SHF.R.S32.HI R5, RZ, 0x1f, R4 ;  /* 0x0000001fff057819 */ /* 0x000fc60000011404 */
[----:B------:R2:W-:Y:S01]  /*82a0*/  STS [R19+0x3200], R78 ;  /* 0x0032004e13007388 */ /* 0x0005e20000000800 */
[C---:B---3--:R-:W-:Y:S01]  /*82b0*/  IMAD R3, R10.reuse, UR15, RZ ;  /* 0x0000000f0a037c24 */ /* 0x048fe2000f8e02ff */
[----:B-1----:R-:W-:Y:S01]  /*82c0*/  SHF.R.S32.HI R0, RZ, 0x2, R18 ;  /* 0x00000002ff007819 */ /* 0x002fe20000011412 */
[----:B------:R-:W-:-:S04]  /*82d0*/  IMAD.WIDE.U32 R6, R10, UR10, R4 ;  /* 0x0000000a0a067c25 */ /* 0x000fc8000f8e0004 */
[----:B------:R-:W-:Y:S01]  /*82e0*/  IMAD R11, R11, UR10, R3 ;  /* 0x0000000a0b0b7c24 */ /* 0x000fe2000f8e0203 */
[----:B------:R-:W-:-:S04]  /*82f0*/  SHF.R.S32.HI R3, RZ, 0x1f, R0 ;  /* 0x0000001fff037819 */ /* 0x000fc80000011400 */
[----:B------:R-:W-:Y:S01]  /*8300*/  IADD3 R7, R7, R11, RZ ;  /* 0x0000000b07077210 */ /* 0x000fe20007ffe0ff */
[----:B------:R-:W-:Y:S01]  /*8310*/  IMAD R8, R3, R16, RZ ;  /* 0x0000001003087224 */ /* 0x000fe200078e02ff */
[----:B----4-:R-:W1:Y:S01]  /*8320*/  LDC.64 R22, c[0x0][0x470] ;  /* 0x00011c00ff167b82 */ /* 0x010e620000000a00 */
[----:B------:R-:W-:-:S04]  /*8330*/  IMAD.WIDE.U32 R12, R12, UR11, R6 ;  /* 0x0000000b0c0c7c25 */ /* 0x000fc8000f8e0006 */
[----:B--2---:R-:W-:Y:S01]  /*8340*/  IMAD R6, R3, R14, RZ ;  /* 0x0000000e03067224 */ /* 0x004fe200078e02ff */
[----:B------:R-:W-:Y:S02]  /*8350*/  LEA R3, R24, UR5, 0x1 ;  /* 0x0000000518037c11 */ /* 0x000fe4000f8e08ff */
[----:B------:R-:W-:Y:S01]  /*8360*/  BAR.SYNC.DEFER_BLOCKING 0x0 ;  /* 0x0000000000007b1d */ /* 0x000fe20000010000 */
[----:B------:R-:W-:-:S04]  /*8370*/  IMAD.WIDE.U32 R10, R0, R16, RZ ;  /* 0x00000010000a7225 */ /* 0x000fc800078e00ff */
[----:B------:R-:W-:-:S05]  /*8380*/  IMAD R8, R0, R17, R8 ;  /* 0x0000001100087224 */ /* 0x000fca00078e0208 */
[----:B------:R-:W-:Y:S01]  /*8390*/  IADD3 R9, R11, R8, RZ ;  /* 0x000000080b097210 */ /* 0x000fe20007ffe0ff */
[----:B------:R-:W-:Y:S02]  /*83a0*/  IMAD.MOV.U32 R8, RZ, RZ, R10 ;  /* 0x000000ffff087224 */ /* 0x000fe400078e000a */
[----:B------:R-:W-:Y:S02]  /*83b0*/  IMAD R19, R20, UR15, RZ ;  /* 0x0000000f14137c24 */ /* 0x000fe4000f8e02ff */
[----:B------:R-:W-:Y:S01]  /*83c0*/  IMAD.WIDE.U32 R8, R16, UR20, R8 ;  /* 0x0000001410087c25 */ /* 0x000fe2000f8e0008 */
[----:B------:R-:W2:Y:S04]  /*83d0*/  LDS.128 R36, [R3+0x6000] ;  /* 0x0060000003247984 */ /* 0x000ea80000000c00 */
[----:B------:R-:W3:Y:S04]  /*83e0*/  LDS.128 R32, [R3+0x7000] ;  /* 0x0070000003207984 */ /* 0x000ee80000000c00 */
[----:B------:R-:W4:Y:S04]  /*83f0*/  LDS.128 R28, [R3+0x8000] ;  /* 0x00800000031c7984 */ /* 0x000f280000000c00 */
[----:B------:R1:W4:Y:S01]  /*8400*/  LDS.128 R24, [R3+0x9000] ;  /* 0x0090000003187984 */ /* 0x0003220000000c00 */
[----:B------:R-:W-:-:S02]  /*8410*/  IMAD R18, R0, R15, R6 ;  /* 0x0000000f00127224 */ /* 0x000fc400078e0206 */
[----:B------:R-:W-:Y:S02]  /*8420*/  IMAD R19, R21, UR10, R19 ;  /* 0x0000000a15137c24 */ /* 0x000fe4000f8e0213 */
[----:B------:R-:W-:-:S04]  /*8430*/  IMAD.WIDE.U32 R10, R0, R14, RZ ;  /* 0x0000000e000a7225 */ /* 0x000fc800078e00ff */
[----:B------:R-:W-:Y:S01]  /*8440*/  IMAD.WIDE.U32 R6, R20, UR10, R4 ;  /* 0x0000000a14067c25 */ /* 0x000fe2000f8e0004 */
[----:B------:R-:W-:Y:S02]  /*8450*/  IADD3 R5, R11, R18, RZ ;  /* 0x000000120b057210 */ /* 0x000fe40007ffe0ff */
[----:B------:R-:W-:Y:S01]  /*8460*/  MOV R4, R10 ;  /* 0x0000000a00047202 */ /* 0x000fe20000000f00 */
[----:B------:R-:W-:Y:S01]  /*8470*/  IMAD R0, R16, UR19, RZ ;  /* 0x0000001310007c24 */ /* 0x000fe2000f8e02ff */
[----:B------:R-:W-:Y:S01]  /*8480*/  IADD3 R7, R7, R19, RZ ;  /* 0x0000001307077210 */ /* 0x000fe20007ffe0ff */
[----:B------:R-:W-:Y:S01]  /*8490*/  IMAD.IADD R11, R13, 0x1, R40 ;  /* 0x000000010d0b7824 */ /* 0x000fe200078e0228 */
[----:B-1----:R-:W-:Y:S01]  /*84a0*/  IADD3 R3, P0, R12, R8, RZ ;  /* 0x000000080c037210 */ /* 0x002fe20007f1e0ff */
[----:B------:R-:W-:-:S04]  /*84b0*/  IMAD R8, R22, UR16, RZ ;  /* 0x0000001016087c24 */ /* 0x000fc8000f8e02ff */
[----:B------:R-:W-:Y:S02]  /*84c0*/  IMAD R10, R23, UR11, R8 ;  /* 0x0000000b170a7c24 */ /* 0x000fe4000f8e0208 */
[----:B------:R-:W-:Y:S02]  /*84d0*/  IMAD R8, R17, UR20, R0 ;  /* 0x0000001411087c24 */ /* 0x000fe4000f8e0200 */
[----:B------:R-:W-:-:S04]  /*84e0*/  IMAD.WIDE.U32 R6, R22, UR11, R6 ;  /* 0x0000000b16067c25 */ /* 0x000fc8000f8e0006 */
[C---:B------:R-:W-:Y:S02]  /*84f0*/  IMAD R0, R14.reuse, UR19, RZ ;  /* 0x000000130e007c24 */ /* 0x040fe4000f8e02ff */
[----:B------:R-:W-:Y:S01]  /*8500*/  IMAD.WIDE.U32 R4, R14, UR20, R4 ;  /* 0x000000140e047c25 */ /* 0x000fe2000f8e0004 */
[----:B------:R-:W-:Y:S02]  /*8510*/  IADD3.X R9, R11, R9, R8, P0, !PT ;  /* 0x000000090b097210 */ /* 0x000fe400007fe408 */
[----:B------:R-:W-:Y:S01]  /*8520*/  IADD3 R7, R7, R10, RZ ;  /* 0x0000000a07077210 */ /* 0x000fe20007ffe0ff */
[----:B------:R-:W-:Y:S01]  /*8530*/  IMAD R8, R15, UR20, R0 ;  /* 0x000000140f087c24 */ /* 0x000fe2000f8e0200 */
[----:B------:R-:W-:Y:S02]  /*8540*/  IADD3 R0, P0, R6, R4, RZ ;  /* 0x0000000406007210 */ /* 0x000fe40007f1e0ff */
[----:B------:R-:W-:Y:S02]  /*8550*/  LEA R6, P1, R3, UR8, 0x1 ;  /* 0x0000000803067c11 */ /* 0x000fe4000f8208ff */
[----:B------:R-:W-:-:S02]  /*8560*/  IADD3.X R5, R7, R5, R8, P0, !PT ;  /* 0x0000000507057210 */ /* 0x000fc400007fe408 */
[----:B------:R-:W-:Y:S02]  /*8570*/  LEA R4, P0, R0, UR6, 0x1 ;  /* 0x0000000600047c11 */ /* 0x000fe4000f8008ff */
[----:B------:R-:W-:Y:S02]  /*8580*/  LEA.HI.X R7, R3, UR9, R9, 0x1, P1 ;  /* 0x0000000903077c11 */ /* 0x000fe400088f0c09 */
[----:B------:R-:W-:Y:S02]  /*8590*/  LEA R10, P1, R16, R6, 0x7 ;  /* 0x00000006100a7211 */ /* 0x000fe400078238ff */
[----:B------:R-:W-:Y:S02]  /*85a0*/  LEA.HI.X R5, R0, UR7, R5, 0x1, P0 ;  /* 0x0000000700057c11 */ /* 0x000fe400080f0c05 */
[----:B------:R-:W-:Y:S02]  /*85b0*/  LEA R8, P0, R14, R4, 0x7 ;  /* 0x000000040e087211 */ /* 0x000fe400078038ff */
[----:B------:R-:W-:-:S02]  /*85c0*/  LEA.HI.X R11, R16, R7, R17, 0x7, P1 ;  /* 0x00000007100b7211 */ /* 0x000fc400008f3c11 */
[----:B------:R-:W-:Y:S01]  /*85d0*/  LEA.HI.X R9, R14, R5, R15, 0x7, P0 ;  /* 0x000000050e097211 */ /* 0x000fe200000f3c0f */
[----:B--2---:R1:W-:Y:S04]  /*85e0*/  STG.E.128 desc[UR36][R6.64], R36 ;  /* 0x0000002406007986 */ /* 0x0043e8000c101d24 */
[----:B---3--:R1:W-:Y:S04]  /*85f0*/  STG.E.128 desc[UR36][R10.64], R32 ;  /* 0x000000200a007986 */ /* 0x0083e8000c101d24 */
[----:B----4-:R1:W-:Y:S04]  /*8600*/  STG.E.128 desc[UR36][R4.64], R28 ;  /* 0x0000001c04007986 */ /* 0x0103e8000c101d24 */
[----:B------:R1:W-:Y:S02]  /*8610*/  STG.E.128 desc[UR36][R8.64], R24 ;  /* 0x0000001808007986 */ /* 0x0003e4000c101d24 */
.L_x_241:
        /* <DEDUP_REMOVED lines=11> */
.L_x_248:
[----:B------:R-:W-:Y:S05]  /*86d0*/  EXIT ;  /* 0x000000000000794d */ /* 0x000fea0003800000 */
.L_x_250:
        /* <DEDUP_REMOVED lines=10> */
.L_x_696:


//--------------------- .text._ZN5flash44flash_bwd_dq_dk_dv_loop_seqk_parallel_kernelI23Flash_bwd_kernel_traitsILi32ELi128ELi128ELi8ELi4ELi4ELi4ELb1ELb0EN7cutlass10bfloat16_tE19Flash_kernel_traitsILi32ELi128ELi128ELi8ES3_EELb1ELb1ELb0ELb0ELb0ELb1ELb0EEEvNS_16Flash_bwd_paramsE --------------------------
	.section	.text._ZN5flash44flash_bwd_dq_dk_dv_loop_seqk_parallel_kernelI23Flash_bwd_kernel_traitsILi32ELi128ELi128ELi8ELi4ELi4ELi4ELb1ELb0EN7cutlass10bfloat16_tE19Flash_kernel_traitsILi32ELi128ELi128ELi8ES3_EELb1ELb1ELb0ELb0ELb0ELb1ELb0EEEvNS_16Flash_bwd_paramsE,"ax",@progbits
	.align	128
        .global         _ZN5flash44flash_bwd_dq_dk_dv_loop_seqk_parallel_kernelI23Flash_bwd_kernel_traitsILi32ELi128ELi128ELi8ELi4ELi4ELi4ELb1ELb0EN7cutlass10bfloat16_tE19Flash_kernel_traitsILi32ELi128ELi128ELi8ES3_EELb1ELb1ELb0ELb0ELb0ELb1ELb0EEEvNS_16Flash_bwd_paramsE
        .type           _ZN5flash44flash_bwd_dq_dk_dv_loop_seqk_parallel_kernelI23Flash_bwd_kernel_traitsILi32ELi128ELi128ELi8ELi4ELi4ELi4ELb1ELb0EN7cutlass10bfloat16_tE19Flash_kernel_traitsILi32ELi128ELi128ELi8ES3_EELb1ELb1ELb0ELb0ELb0ELb1ELb0EEEvNS_16Flash_bwd_paramsE,@function
        .size           _ZN5flash44flash_bwd_dq_dk_dv_loop_seqk_parallel_kernelI23Flash_bwd_kernel_traitsILi32ELi128ELi128ELi8ELi4ELi4ELi4ELb1ELb0EN7cutlass10bfloat16_tE19Flash_kernel_traitsILi32ELi128ELi128ELi8ES3_EELb1ELb1ELb0ELb0ELb0ELb1ELb0EEEvNS_16Flash_bwd_paramsE,(.L_x_697 - _ZN5flash44flash_bwd_dq_dk_dv_loop_seqk_parallel_kernelI23Flash_bwd_kernel_traitsILi32ELi128ELi128ELi8ELi4ELi4ELi4ELb1ELb0EN7cutlass10bfloat16_tE19Flash_kernel_traitsILi32ELi128ELi128ELi8ES3_EELb1ELb1ELb0ELb0ELb0ELb1ELb0EEEvNS_16Flash_bwd_paramsE)
        .other          _ZN5flash44flash_bwd_dq_dk_dv_loop_seqk_parallel_kernelI23Flash_bwd_kernel_traitsILi32ELi128ELi128ELi8ELi4ELi4ELi4ELb1ELb0EN7cutlass10bfloat16_tE19Flash_kernel_traitsILi32ELi128ELi128ELi8ES3_EELb1ELb1ELb0ELb0ELb0ELb1ELb0EEEvNS_16Flash_bwd_paramsE,@"STO_CUDA_ENTRY STV_DEFAULT"
_ZN5flash44flash_bwd_dq_dk_dv_loop_seqk_parallel_kernelI23Flash_bwd_kernel_traitsILi32ELi128ELi128ELi8ELi4ELi4ELi4ELb1ELb0EN7cutlass10bfloat16_tE19Flash_kernel_traitsILi32ELi128ELi128ELi8ES3_EELb1ELb1ELb0ELb0ELb0ELb1ELb0EEEvNS_16Flash_bwd_paramsE:
.text._ZN5flash44flash_bwd_dq_dk_dv_loop_seqk_parallel_kernelI23Flash_bwd_kernel_traitsILi32ELi128ELi128ELi8ELi4ELi4ELi4ELb1ELb0EN7cutlass10bfloat16_tE19Flash_kernel_traitsILi32ELi128ELi128ELi8ES3_EELb1ELb1ELb0ELb0ELb0ELb1ELb0EEEvNS_16Flash_bwd_paramsE:
[----:B------:R-:W-:Y:S08]  /*0000*/  LDC R1, c[0x0][0x28] ;  /* 0x00000a00ff017b82 */ /* 0x000ff00000000800 */
[----:B------:R-:W1:Y:S01]  /*0010*/  S2UR UR20, SR_CTAID.X ;  /* 0x00000000001479c3 */ /* 0x000e620000002500 */
[----:B------:R-:W-:Y:S02]  /*0020*/  ULDC UR4, c[0x0][0x2c8] ;  /* 0x0000b20000047ab9 */ /* 0x000fe40000000800 */
[----:B------:R-:W-:-:S04]  /*0030*/  UIADD3 UR5, UR4, 0x7f, URZ ;  /* 0x0000007f04057890 */ /* 0x000fc8000fffe03f */
[----:B------:R-:W-:-:S04]  /*0040*/  USHF.R.S32.HI UR4, URZ, 0x1f, UR5 ;  /* 0x0000001f3f047899 */ /* 0x000fc80008011405 */
[----:B------:R-:W-:-:S04]  /*0050*/  ULEA.HI UR4, UR4, UR5, URZ, 0x7 ;  /* 0x0000000504047291 */ /* 0x000fc8000f8f383f */
[----:B------:R-:W-:-:S06]  /*0060*/  USHF.R.S32.HI UR6, URZ, 0x7, UR4 ;  /* 0x000000073f067899 */ /* 0x000fcc0008011404 */
[----:B------:R-:W-:Y:S01]  /*0070*/  MOV R248, UR6 ;  /* 0x0000000600f87c02 */ /* 0x000fe20008000f00 */
        /* <DEDUP_REMOVED lines=8> */
[----:B------:R-:W-:Y:S02]  /*0100*/  IMAD.MOV.U32 R222, RZ, RZ, -0x10 ;  /* 0xfffffff0ffde7424 */ /* 0x000fe400078e00ff */
        /* <DEDUP_REMOVED lines=9> */
[CC--:B------:R-:W-:Y:S01]  /*01a0*/  LEA.HI R4, R5.reuse, R11.reuse, RZ, 0x5 ;  /* 0x0000000b05047211 */ /* 0x0c0fe200078f28ff */
[----:B----4-:R-:W-:Y:S01]  /*01b0*/  USHF.L.U32 UR7, UR50, 0x7, URZ ;  /* 0x0000000732077899 */ /* 0x010fe2000800063f */
[----:B------:R-:W-:Y:S02]  /*01c0*/  LEA.HI R242, R5, R11, RZ, 0x7 ;  /* 0x0000000b05f27211 */ /* 0x000fe400078f38ff */
[--C-:B------:R-:W-:Y:S02]  /*01d0*/  SHF.R.S32.HI R0, RZ, 0x2, R3.reuse ;  /* 0x00000002ff007819 */ /* 0x100fe40000011403 */
[----:B------:R-:W-:-:S02]  /*01e0*/  SHF.R.S32.HI R2, RZ, 0x1f, R3 ;  /* 0x0000001fff027819 */ /* 0x000fc40000011403 */
[----:B------:R-:W-:Y:S02]  /*01f0*/  LEA.HI R5, R5, R11, RZ, 0x4 ;  /* 0x0000000b05057211 */ /* 0x000fe400078f20ff */
[C---:B------:R-:W-:Y:S02]  /*0200*/  LOP3.LUT R6, R3.reuse, 0xfffffffc, RZ, 0xc0, !PT ;  /* 0xfffffffc03067812 */ /* 0x040fe400078ec0ff */
[-C--:B------:R-:W-:Y:S02]  /*0210*/  LEA.HI R3, R3, R0.reuse, RZ, 0x1 ;  /* 0x0000000003037211 */ /* 0x080fe400078f08ff */
[----:B------:R-:W-:Y:S01]  /*0220*/  LEA.HI R2, R2, R0, RZ, 0x3 ;  /* 0x0000000002027211 */ /* 0x000fe200078f18ff */
[----:B------:R-:W-:Y:S01]  /*0230*/  IMAD.IADD R18, R11, 0x1, -R6 ;  /* 0x000000010b127824 */ /* 0x000fe200078e0a06 */
[----:B------:R-:W-:Y:S02]  /*0240*/  LOP3.LUT R10, R4, 0xffffffe0, RZ, 0xc0, !PT ;  /* 0xffffffe0040a7812 */ /* 0x000fe400078ec0ff */
[----:B------:R-:W-:-:S02]  /*0250*/  LOP3.LUT R8, R5, 0xfffffff0, RZ, 0xc0, !PT ;  /* 0xfffffff005087812 */ /* 0x000fc400078ec0ff */
[----:B------:R-:W-:Y:S01]  /*0260*/  LOP3.LUT R7, R15, 0xfffffff8, RZ, 0xc0, !PT ;  /* 0xfffffff80f077812 */ /* 0x000fe200078ec0ff */
[----:B------:R-:W-:Y:S01]  /*0270*/  IMAD.IADD R10, R11, 0x1, -R10 ;  /* 0x000000010b0a7824 */ /* 0x000fe200078e0a0a */
[----:B------:R-:W-:Y:S01]  /*0280*/  LOP3.LUT R3, R3, 0x7fffffe, RZ, 0xc0, !PT ;  /* 0x07fffffe03037812 */ /* 0x000fe200078ec0ff */
[C---:B------:R-:W-:Y:S01]  /*0290*/  IMAD.IADD R8, R11.reuse, 0x1, -R8 ;  /* 0x000000010b087824 */ /* 0x040fe200078e0a08 */
[----:B------:R-:W-:Y:S01]  /*02a0*/  LOP3.LUT R2, R2, 0xfffffff8, RZ, 0xc0, !PT ;  /* 0xfffffff802027812 */ /* 0x000fe200078ec0ff */
[----:B------:R-:W-:Y:S01]  /*02b0*/  IMAD.IADD R11, R11, 0x1, -R7 ;  /* 0x000000010b0b7824 */ /* 0x000fe200078e0a07 */
[----:B------:R-:W-:Y:S01]  /*02c0*/  SHF.R.S32.HI R6, RZ, 0x3, R15 ;  /* 0x00000003ff067819 */ /* 0x000fe2000001140f */
[C---:B------:R-:W-:Y:S01]  /*02d0*/  IMAD.IADD R13, R0.reuse, 0x1, -R3 ;  /* 0x00000001000d7824 */ /* 0x040fe200078e0a03 */
[----:B------:R-:W-:Y:S01]  /*02e0*/  SHF.R.S32.HI R7, RZ, 0x4, R5 ;  /* 0x00000004ff077819 */ /* 0x000fe20000011405 */
[----:B------:R-:W-:Y:S01]  /*02f0*/  IMAD.IADD R9, R0, 0x1, -R2 ;  /* 0x0000000100097824 */ /* 0x000fe200078e0a02 */
[--C-:B------:R-:W-:Y:S01]  /*0300*/  SHF.R.S32.HI R0, RZ, 0x5, R4.reuse ;  /* 0x00000005ff007819 */ /* 0x100fe20000011404 */
[----:B------:R-:W-:Y:S01]  /*0310*/  IMAD.SHL.U32 R2, R6, 0x40, RZ ;  /* 0x0000004006027824 */ /* 0x000fe200078e00ff */
[----:B------:R-:W-:Y:S01]  /*0320*/  SHF.R.S32.HI R4, RZ, 0x1f, R4 ;  /* 0x0000001fff047819 */ /* 0x000fe20000011404 */
[----:B------:R-:W-:Y:S01]  /*0330*/  IMAD.SHL.U32 R6, R18, 0x8, RZ ;  /* 0x0000000812067824 */ /* 0x000fe200078e00ff */
[----:B------:R-:W-:-:S02]  /*0340*/  LEA.HI R3, R5, R7, RZ, 0x1 ;  /* 0x0000000705037211 */ /* 0x000fc400078f08ff */
[----:B------:R-:W-:Y:S02]  /*0350*/  LOP3.LUT R2, R2, 0xc0, RZ, 0xc0, !PT ;  /* 0x000000c002027812 */ /* 0x000fe400078ec0ff */
[----:B------:R-:W-:Y:S02]  /*0360*/  LEA.HI R5, R4, R0, RZ, 0x2 ;  /* 0x0000000004057211 */ /* 0x000fe400078f10ff */
[----:B------:R-:W-:Y:S02]  /*0370*/  SHF.R.S32.HI R12, RZ, 0x1f, R10 ;  /* 0x0000001fff0c7819 */ /* 0x000fe4000001140a */
[----:B------:R-:W-:Y:S02]  /*0380*/  LOP3.LUT R4, R3, 0xfffffffe, RZ, 0xc0, !PT ;  /* 0xfffffffe03047812 */ /* 0x000fe400078ec0ff */
[----:B------:R-:W-:Y:S02]  /*0390*/  LOP3.LUT R6, R2, 0x18, R6, 0xf8, !PT ;  /* 0x0000001802067812 */ /* 0x000fe400078ef806 */
[----:B------:R-:W-:-:S02]  /*03a0*/  SHF.R.U32.HI R3, RZ, 0x3, R2 ;  /* 0x00000003ff037819 */ /* 0x000fc40000011602 */
[----:B------:R-:W-:Y:S01]  /*03b0*/  LEA.HI R235, R12, R10, RZ, 0x2 ;  /* 0x0000000a0ceb7211 */ /* 0x000fe200078f10ff */
[----:B------:R-:W-:Y:S01]  /*03c0*/  IMAD.IADD R12, R7, 0x1, -R4 ;  /* 0x00000001070c7824 */ /* 0x000fe200078e0a04 */
[----:B------:R-:W-:Y:S01]  /*03d0*/  LOP3.LUT R2, R5, 0xfffffffc, RZ, 0xc0, !PT ;  /* 0xfffffffc05027812 */ /* 0x000fe200078ec0ff */
[C---:B------:R-:W-:Y:S01]  /*03e0*/  IMAD R4, R0.reuse, 0x8, R13 ;  /* 0x0000000800047824 */ /* 0x040fe200078e020d */
[----:B------:R-:W-:Y:S02]  /*03f0*/  LEA.HI R7, R11, R11, RZ, 0x1 ;  /* 0x0000000b0b077211 */ /* 0x000fe400078f08ff */
[----:B------:R-:W-:Y:S01]  /*0400*/  SHF.R.S32.HI R14, RZ, 0x1f, R8 ;  /* 0x0000001fff0e7819 */ /* 0x000fe20000011408 */
[----:B------:R-:W-:Y:S01]  /*0410*/  IMAD.IADD R245, R0, 0x1, -R2 ;  /* 0x0000000100f57824 */ /* 0x000fe200078e0a02 */
[----:B------:R-:W-:Y:S02]  /*0420*/  LOP3.LUT R10, R6, R3, RZ, 0x3c, !PT ;  /* 0x00000003060a7212 */ /* 0x000fe400078e3cff */
[----:B------:R-:W-:-:S02]  /*0430*/  LOP3.LUT R0, R7, 0x7fffffe, RZ, 0xc0, !PT ;  /* 0x07fffffe07007812 */ /* 0x000fc400078ec0ff */
[----:B------:R-:W-:Y:S01]  /*0440*/  SHF.R.S32.HI R242, RZ, 0x7, R242 ;  /* 0x00000007fff27819 */ /* 0x000fe200000114f2 */
[----:B------:R-:W-:Y:S01]  /*0450*/  IMAD.U32 R244, R4, 0x20, R10 ;  /* 0x0000002004f47824 */ /* 0x000fe200078e000a */
[-C--:B------:R-:W-:Y:S01]  /*0460*/  LEA.HI R2, R8, R8.reuse, RZ, 0x1 ;  /* 0x0000000808027211 */ /* 0x080fe200078f08ff */
[----:B------:R-:W-:Y:S01]  /*0470*/  IMAD.IADD R3, R11, 0x1, -R0 ;  /* 0x000000010b037824 */ /* 0x000fe200078e0a00 */
[----:B------:R-:W-:Y:S01]  /*0480*/  LEA.HI R14, R14, R8, RZ, 0x3 ;  /* 0x000000080e0e7211 */ /* 0x000fe200078f18ff */
[----:B------:R-:W-:Y:S01]  /*0490*/  IMAD R0, R242, 0x8, R12 ;  /* 0x00000008f2007824 */ /* 0x000fe200078e020c */
[--C-:B------:R-:W-:Y:S01]  /*04a0*/  SHF.R.S32.HI R6, RZ, 0x1, R2.reuse ;  /* 0x00000001ff067819 */ /* 0x100fe20000011402 */
[----:B------:R-:W-:Y:S01]  /*04b0*/  IMAD.SHL.U32 R10, R18, 0x2, RZ ;  /* 0x00000002120a7824 */ /* 0x000fe200078e00ff */
[----:B------:R-:W-:Y:S01]  /*04c0*/  SHF.R.S32.HI R5, RZ, 0x1f, R2 ;  /* 0x0000001fff057819 */ /* 0x000fe20000011402 */
[----:B------:R-:W-:Y:S01]  /*04d0*/  IMAD R0, R0, 0x8, R3 ;  /* 0x0000000800007824 */ /* 0x000fe200078e0203 */
[----:B------:R-:W-:-:S02]  /*04e0*/  LOP3.LUT R4, R2, 0x7fffffe, RZ, 0xc0, !PT ;  /* 0x07fffffe02047812 */ /* 0x000fc400078ec0ff */
[----:B------:R-:W-:Y:S02]  /*04f0*/  LOP3.LUT R2, R14, 0xfffffff8, RZ, 0xc0, !PT ;  /* 0xfffffff80e027812 */ /* 0x000fe400078ec0ff */
[----:B------:R-:W-:Y:S01]  /*0500*/  LOP3.LUT R3, R9, 0x1, RZ, 0xc0, !PT ;  /* 0x0000000109037812 */ /* 0x000fe200078ec0ff */
[C---:B------:R-:W-:Y:S01]  /*0510*/  IMAD.IADD R19, R8.reuse, 0x1, -R4 ;  /* 0x0000000108137824 */ /* 0x040fe200078e0a04 */
[----:B------:R-:W-:Y:S01]  /*0520*/  LEA.HI R5, R5, R6, RZ, 0x2 ;  /* 0x0000000605057211 */ /* 0x000fe200078f10ff */
[----:B------:R-:W-:Y:S01]  /*0530*/  IMAD.IADD R17, R8, 0x1, -R2 ;  /* 0x0000000108117824 */ /* 0x000fe200078e0a02 */
[----:B------:R-:W-:Y:S01]  /*0540*/  ISETP.NE.U32.AND P6, PT, R3, 0x1, PT ;  /* 0x000000010300780c */ /* 0x000fe20003fc5070 */
[----:B------:R-:W-:Y:S01]  /*0550*/  IMAD.SHL.U32 R2, R11, 0x40, RZ ;  /* 0x000000400b027824 */ /* 0x000fe200078e00ff */
[----:B------:R-:W-:Y:S01]  /*0560*/  SHF.R.S32.HI R3, RZ, 0x1, R7 ;  /* 0x00000001ff037819 */ /* 0x000fe20000011407 */
[----:B------:R-:W-:Y:S01]  /*0570*/  IMAD R8, R242, 0x2000, R10 ;  /* 0x00002000f2087824 */ /* 0x000fe200078e020a */
[----:B------:R-:W-:-:S02]  /*0580*/  LOP3.LUT R5, R5, 0xfffffffc, RZ, 0xc0, !PT ;  /* 0xfffffffc05057812 */ /* 0x000fc400078ec0ff */
[----:B------:R-:W-:Y:S01]  /*0590*/  LOP3.LUT R7, R2, 0x1c0, RZ, 0xc0, !PT ;  /* 0x000001c002077812 */ /* 0x000fe200078ec0ff */
[----:B------:R-:W-:Y:S01]  /*05a0*/  IMAD.SHL.U32 R2, R245, 0x10, RZ ;  /* 0x00000010f5027824 */ /* 0x000fe200078e00ff */
[C---:B------:R-:W-:Y:S01]  /*05b0*/  LOP3.LUT P0, RZ, R3.reuse, 0x2, RZ, 0xc0, !PT ;  /* 0x0000000203ff7812 */ /* 0x040fe2000780c0ff */
[----:B------:R-:W-:Y:S01]  /*05c0*/  IMAD.SHL.U32 R4, R3, 0x40, RZ ;  /* 0x0000004003047824 */ /* 0x000fe200078e00ff */
[----:B------:R-:W-:Y:S01]  /*05d0*/  LEA.HI R11, R9, R9, RZ, 0x1 ;  /* 0x00000009090b7211 */ /* 0x000fe200078f08ff */
[----:B------:R-:W-:Y:S01]  /*05e0*/  IMAD.IADD R16, R6, 0x1, -R5 ;  /* 0x0000000106107824 */ /* 0x000fe200078e0a05 */
[----:B------:R-:W-:Y:S02]  /*05f0*/  LOP3.LUT R3, R7, 0x30, R2, 0xf8, !PT ;  /* 0x0000003007037812 */ /* 0x000fe400078ef802 */
[----:B------:R-:W-:Y:S02]  /*0600*/  LEA.HI.SX32 R235, R235, R2, 0x1e ;  /* 0x00000002ebeb7211 */ /* 0x000fe400078ff2ff */
[----:B------:R-:W-:-:S02]  /*0610*/  LOP3.LUT R2, R4, 0xc0, RZ, 0xc0, !PT ;  /* 0x000000c004027812 */ /* 0x000fc400078ec0ff */
[----:B------:R-:W-:Y:S02]  /*0620*/  LOP3.LUT R5, R11, 0x3fffffe, RZ, 0xc0, !PT ;  /* 0x03fffffe0b057812 */ /* 0x000fe400078ec0ff */
[--C-:B------:R-:W-:Y:S01]  /*0630*/  LOP3.LUT R13, R3, 0x8, R15.reuse, 0xf8, !PT ;  /* 0x00000008030d7812 */ /* 0x100fe200078ef80f */
[C---:B------:R-:W-:Y:S01]  /*0640*/  IMAD.SHL.U32 R3, R9.reuse, 0x40, RZ ;  /* 0x0000004009037824 */ /* 0x040fe200078e00ff */
[----:B------:R-:W-:Y:S02]  /*0650*/  LOP3.LUT R4, R2, 0x8, R15, 0xf8, !PT ;  /* 0x0000000802047812 */ /* 0x000fe400078ef80f */
[----:B------:R-:W-:Y:S02]  /*0660*/  SHF.R.U32.HI R2, RZ, 0x3, R2 ;  /* 0x00000003ff027819 */ /* 0x000fe40000011602 */
[C---:B------:R-:W-:Y:S02]  /*0670*/  LOP3.LUT P5, RZ, R9.reuse, 0x2, RZ, 0xc0, !PT ;  /* 0x0000000209ff7812 */ /* 0x040fe400078ac0ff */
[C---:B------:R-:W-:Y:S01]  /*0680*/  LOP3.LUT P4, RZ, R9.reuse, 0x4, RZ, 0xc0, !PT ;  /* 0x0000000409ff7812 */ /* 0x040fe2000788c0ff */
[----:B------:R-:W-:Y:S01]  /*0690*/  IMAD.IADD R9, R9, 0x1, -R5 ;  /* 0x0000000109097824 */ /* 0x000fe200078e0a05 */
[----:B------:R-:W-:Y:S01]  /*06a0*/  LOP3.LUT R5, R3, 0x1c0, RZ, 0xc0, !PT ;  /* 0x000001c003057812 */ /* 0x000fe200078ec0ff */
[----:B------:R-:W-:Y:S01]  /*06b0*/  IMAD.SHL.U32 R3, R245, 0x400, RZ ;  /* 0x00000400f5037824 */ /* 0x000fe200078e00ff */
[----:B------:R-:W-:-:S02]  /*06c0*/  LOP3.LUT R2, R4, R2, RZ, 0x3c, !PT ;  /* 0x0000000204027212 */ /* 0x000fc400078e3cff */
        /* <DEDUP_REMOVED lines=75> */
.L_x_279:
        /* <DEDUP_REMOVED lines=52> */
[----:B------:R-:W-:-:S03]  /*0ec0*/  @!UP3 ULDC UR6, c[0x0][0x2cc] ;  /* 0x0000b3000006bab9 */ /* 0x000fc60000000800 */
[----:B------:R-:W-:Y:S01]  /*0ed0*/  ISETP.NE.AND.EX P0, PT, RZ, UR7, PT, P0 ;  /* 0x00000007ff007c0c */ /* 0x000fe2000bf05300 */
[----:B------:R-:W-:-:S03]  /*0ee0*/  @!UP3 USEL UR7, UR6, URZ, UP0 ;  /* 0x0000003f0607b287 */ /* 0x000fc60008000000 */
[----:B------:R-:W-:-:S03]  /*0ef0*/  ULDC UR6, c[0x0][0x2c8] ;  /* 0x0000b20000067ab9 */ /* 0x000fc60000000800 */
        /* <DEDUP_REMOVED lines=11> */
.L_x_251:
[----:B------:R-:W-:Y:S02]  /*0fb0*/  @!UP3 UIADD3 UR12, UR7, UR6, -UR41 ;  /* 0x00000006070cb290 */ /* 0x000fe4000fffe829 */
[----:B------:R-:W-:Y:S02]  /*0fc0*/  @UP2 UIADD3 UR23, UR23, -UR5, URZ ;  /* 0x8000000517172290 */ /* 0x000fe4000fffe03f */
[----:B------:R-:W-:-:S05]  /*0fd0*/  UISETP.GT.AND UP0, UPT, UR12, UR25, UPT ;  /* 0x000000190c00728c */ /* 0x000fca000bf04270 */
[----:B------:R-:W-:Y:S01]  /*0fe0*/  @!UP2 ULDC UR23, c[0x0][0x2c4] ;  /* 0x0000b1000017aab9 */ /* 0x000fe20000000800 */
[----:B------:R-:W-:-:S13]  /*0ff0*/  PLOP3.LUT P0, PT, PT, PT, UP0, 0x80, 0x0 ;  /* 0x000000000000781c */ /* 0x000fda0003f0f008 */
[----:B------:R-:W-:Y:S05]  /*1000*/  @!P0 BRA `(.L_x_252) ;  /* 0x0000008c00548947 */ /* 0x000fea0003800000 */
[----:B------:R-:W1:Y:S01]  /*1010*/  LDC R8, c[0x0][0x278] ;  /* 0x00009e00ff087b82 */ /* 0x000e620000000800 */
[----:B------:R-:W-:Y:S01]  /*1020*/  IABS R6, UR59 ;  /* 0x0000003b00067c13 */ /* 0x000fe20008000000 */
[----:B------:R-:W-:Y:S01]  /*1030*/  ULDC.64 UR8, c[0x0][0x488] ;  /* 0x0001220000087ab9 */ /* 0x000fe20000000a00 */
[----:B------:R-:W-:Y:S01]  /*1040*/  UISETP.NE.AND UP0, UPT, UR5, -0x1, UPT ;  /* 0xffffffff0500788c */ /* 0x000fe2000bf05270 */
[----:B------:R-:W-:Y:S01]  /*1050*/  ULDC.64 UR6, c[0x0][0x228] ;  /* 0x00008a0000067ab9 */ /* 0x000fe20000000a00 */
[----:B------:R-:W-:-:S03]  /*1060*/  UIADD3 UR13, UR23, 0x7f, URZ ;  /* 0x0000007f170d7890 */ /* 0x000fc6000fffe03f */
[----:B------:R-:W2:Y:S01]  /*1070*/  S2UR UR10, SR_CTAID.X ;  /* 0x00000000000a79c3 */ /* 0x000ea20000002500 */
[----:B------:R-:W-:Y:S02]  /*1080*/  UIMAD.WIDE.U32 UR16, UR50, UR6, URZ ;  /* 0x00000006321072a5 */ /* 0x000fe4000f8e003f */
[----:B------:R-:W-:Y:S01]  /*1090*/  UIMAD UR6, UR60, UR6, URZ ;  /* 0x000000063c0672a4 */ /* 0x000fe2000f8e023f */
[----:B------:R-:W-:Y:S01]  /*10a0*/  ULDC.64 UR44, c[0x0][0x240] ;  /* 0x00009000002c7ab9 */ /* 0x000fe20000000a00 */
[----:B------:R-:W-:Y:S02]  /*10b0*/  ULDC UR61, c[0x0][0x2d4] ;  /* 0x0000b500003d7ab9 */ /* 0x000fe40000000800 */
[----:B------:R-:W-:Y:S02]  /*10c0*/  UIMAD UR32, UR50, UR7, UR6 ;  /* 0x00000007322072a4 */ /* 0x000fe4000f8e0206 */
[----:B------:R-:W-:Y:S01]  /*10d0*/  USHF.R.S32.HI UR40, URZ, 0x1f, UR61 ;  /* 0x0000001f3f287899 */ /* 0x000fe2000801143d */
[----:B------:R-:W-:Y:S01]  /*10e0*/  @!UP0 ULDC.64 UR6, c[0x0][0x418] ;  /* 0x0001060000068ab9 */ /* 0x000fe20000000a00 */
[----:B------:R-:W-:-:S02]  /*10f0*/  USHF.R.S32.HI UR19, URZ, 0x1f, UR13 ;  /* 0x0000001f3f137899 */ /* 0x000fc4000801140d */
[----:B------:R-:W-:Y:S01]  /*1100*/  UIMAD UR22, UR5, UR45, URZ ;  /* 0x0000002d051672a4 */ /* 0x000fe2000f8e023f */
[----:B-1----:R-:W-:Y:S01]  /*1110*/  IABS R7, R8 ;  /* 0x0000000800077213 */ /* 0x002fe20000000000 */
[----:B------:R-:W-:Y:S01]  /*1120*/  ULDC UR28, c[0x0][0x2dc] ;  /* 0x0000b700001c7ab9 */ /* 0x000fe20000000800 */
[----:B------:R-:W-:Y:S01]  /*1130*/  ULDC UR48, c[0x0][0x270] ;  /* 0x00009c0000307ab9 */ /* 0x000fe20000000800 */
[----:B------:R-:W-:Y:S01]  /*1140*/  @!UP0 UIMAD.WIDE.U32 UR36, UR50, UR6, URZ ;  /* 0x00000006322482a5 */ /* 0x000fe2000f8e003f */
[----:B------:R-:W1:Y:S01]  /*1150*/  I2F.RP R4, R7 ;  /* 0x0000000700047306 */ /* 0x000e620000209400 */
[----:B------:R-:W-:Y:S01]  /*1160*/  UIADD3 UR32, UR17, UR32, URZ ;  /* 0x0000002011207290 */ /* 0x000fe2000fffe03f */
[----:B------:R-:W-:Y:S01]  /*1170*/  ISETP.NE.AND P3, PT, R8, RZ, PT ;  /* 0x000000ff0800720c */ /* 0x000fe20003f65270 */
[----:B------:R-:W-:Y:S02]  /*1180*/  USHF.L.U64.HI UR18, UR50, 0x7, UR60 ;  /* 0x0000000732127899 */ /* 0x000fe4000801023c */
[----:B--2---:R-:W-:-:S02]  /*1190*/  UIMAD.WIDE.U32 UR30, UR10, UR8, URZ ;  /* 0x000000080a1e72a5 */ /* 0x004fc4000f8e003f */
[----:B------:R-:W-:Y:S02]  /*11a0*/  USEL UR34, UR18, URZ, UP2 ;  /* 0x0000003f12227287 */ /* 0x000fe40009000000 */
[----:B------:R-:W-:Y:S02]  /*11b0*/  UIMAD UR43, UR10, UR9, UR31 ;  /* 0x000000090a2b72a4 */ /* 0x000fe4000f8e021f */
[----:B------:R-:W-:Y:S01]  /*11c0*/  USHF.L.U32 UR10, UR50, 0x7, URZ ;  /* 0x00000007320a7899 */ /* 0x000fe2000800063f */
[----:B------:R-:W-:Y:S01]  /*11d0*/  @UP0 ULDC.64 UR8, c[0x0][0x420] ;  /* 0x0001080000080ab9 */ /* 0x000fe20000000a00 */
[----:B------:R-:W-:Y:S01]  /*11e0*/  ULEA.HI UR31, UR19, UR13, URZ, 0x7 ;  /* 0x0000000d131f7291 */ /* 0x000fe2000f8f383f */
[----:B-1----:R-:W1:Y:S01]  /*11f0*/  MUFU.RCP R4, R4 ;  /* 0x0000000400047308 */ /* 0x002e620000001000 */
[----:B------:R-:W-:Y:S02]  /*1200*/  USEL UR33, UR10, URZ, UP2 ;  /* 0x0000003f0a217287 */ /* 0x000fe40009000000 */
[----:B------:R-:W-:-:S02]  /*1210*/  UIMAD.WIDE.U32 UR10, UR5, UR44, URZ ;  /* 0x0000002c050a72a5 */ /* 0x000fc4000f8e003f */
[----:B------:R-:W-:Y:S02]  /*1220*/  @UP0 UIMAD.WIDE.U32 UR38, UR5, UR8, URZ ;  /* 0x00000008052602a5 */ /* 0x000fe4000f8e003f */
[----:B------:R-:W-:Y:S02]  /*1230*/  @!UP0 UIMAD UR8, UR60, UR6, URZ ;  /* 0x000000063c0882a4 */ /* 0x000fe4000f8e023f */
[----:B------:R-:W-:Y:S02]  /*1240*/  USEL UR57, UR16, UR10, !UP0 ;  /* 0x0000000a10397287 */ /* 0x000fe4000c000000 */
[----:B------:R-:W-:Y:S02]  /*1250*/  UIMAD UR10, UR40, UR50, URZ ;  /* 0x00000032280a72a4 */ /* 0x000fe4000f8e023f */
[----:B------:R-:W-:Y:S02]  /*1260*/  @UP0 UIMAD UR53, UR5, UR9, UR39 ;  /* 0x00000009053502a4 */ /* 0x000fe4000f8e0227 */
[----:B------:R-:W-:Y:S01]  /*1270*/  @!UP0 UIMAD UR35, UR50, UR7, UR8 ;  /* 0x00000007322382a4 */ /* 0x000fe2000f8e0208 */
[----:B-1----:R-:W-:Y:S01]  /*1280*/  VIADD R4, R4, 0xffffffe ;  /* 0x0ffffffe04047836 */ /* 0x002fe20000000000 */
[----:B------:R-:W-:-:S02]  /*1290*/  UIMAD.WIDE UR6, UR28, UR48, URZ ;  /* 0x000000301c0672a5 */ /* 0x000fc4000f8e023f */
[----:B------:R-:W-:Y:S01]  /*12a0*/  UIMAD.WIDE.U32 UR8, UR50, UR61, URZ ;  /* 0x0000003d320872a5 */ /* 0x000fe2000f8e003f */
[----:B------:R-:W1:Y:S01]  /*12b0*/  F2I.FTZ.U32.TRUNC.NTZ R5, R4 ;  /* 0x0000000400057305 */ /* 0x000e62000021f000 */
[----:B------:R-:W-:Y:S02]  /*12c0*/  UIMAD UR10, UR60, UR61, UR10 ;  /* 0x0000003d3c0a72a4 */ /* 0x000fe4000f8e020a */
[----:B------:R-:W-:Y:S02]  /*12d0*/  @UP0 UIADD3 UR32, UR11, UR22, URZ ;  /* 0x000000160b200290 */ /* 0x000fe4000fffe03f */
[----:B------:R-:W-:Y:S02]  /*12e0*/  ULOP3.LUT UR11, UR31, 0xffffff80, URZ, 0xc0, !UPT ;  /* 0xffffff801f0b7892 */ /* 0x000fe4000f8ec03f */
[----:B------:R-:W-:Y:S02]  /*12f0*/  UIMAD UR13, UR7, UR8, URZ ;  /* 0x00000008070d72a4 */ /* 0x000fe4000f8e023f */
[----:B------:R-:W-:Y:S01]  /*1300*/  UIADD3 UR10, UR9, UR10, URZ ;  /* 0x0000000a090a7290 */ /* 0x000fe2000fffe03f */
[----:B------:R-:W-:Y:S01]  /*1310*/  ULDC.U8 UR26, c[0x0][0x3d8] ;  /* 0x0000f600001a7ab9 */ /* 0x000fe20000000000 */
[----:B------:R-:W-:-:S02]  /*1320*/  UIADD3 UR18, UR11, -0x80, URZ ;  /* 0xffffff800b127890 */ /* 0x000fc4000fffe03f */
[----:B------:R-:W-:Y:S01]  /*1330*/  UISETP.NE.AND UP3, UPT, UR26, URZ, UPT ;  /* 0x0000003f1a00728c */ /* 0x000fe2000bf65270 */
[--C-:B-1----:R-:W-:Y:S01]  /*1340*/  IMAD.MOV R0, RZ, RZ, -R5.reuse ;  /* 0x000000ffff007224 */ /* 0x102fe200078e0a05 */
[----:B------:R-:W-:Y:S01]  /*1350*/  UIMAD.WIDE.U32 UR16, UR6, UR8, URZ ;  /* 0x00000008061072a5 */ /* 0x000fe2000f8e003f */
[----:B------:R-:W-:Y:S01]  /*1360*/  IMAD.MOV.U32 R4, RZ, RZ, RZ ;  /* 0x000000ffff047224 */ /* 0x000fe200078e00ff */
[----:B------:R-:W-:Y:S01]  /*1370*/  UIMAD.WIDE.U32 UR8, UR6, UR5, URZ ;  /* 0x00000005060872a5 */ /* 0x000fe2000f8e003f */
[----:B------:R-:W-:Y:S01]  /*1380*/  IMAD R3, R0, R7, RZ ;  /* 0x0000000700037224 */ /* 0x000fe200078e02ff */
[----:B------:R-:W-:Y:S01]  /*1390*/  MOV R0, R6 ;  /* 0x0000000600007202 */ /* 0x000fe20000000f00 */
[----:B------:R-:W-:Y:S02]  /*13a0*/  UIMAD UR10, UR6, UR10, UR13 ;  /* 0x0000000a060a72a4 */ /* 0x000fe4000f8e020d */
[----:B------:R-:W-:Y:S01]  /*13b0*/  IMAD.HI.U32 R3, R5, R3, R4 ;  /* 0x0000000305037227 */ /* 0x000fe200078e0004 */
[----:B------:R-:W-:-:S02]  /*13c0*/  USHF.R.S32.HI UR22, URZ, 0x1f, UR18 ;  /* 0x0000001f3f167899 */ /* 0x000fc40008011412 */
[----:B------:R-:W-:Y:S02]  /*13d0*/  UIADD3 UR13, UP2, UR18, UR33, URZ ;  /* 0x00000021120d7290 */ /* 0x000fe4000ff5e03f */
[----:B------:R-:W-:Y:S01]  /*13e0*/  UISETP.NE.AND UP1, UPT, UR42, -0x1, UPT ;  /* 0xffffffff2a00788c */ /* 0x000fe2000bf25270 */
[----:B------:R-:W-:Y:S01]  /*13f0*/  IMAD.HI.U32 R3, R3, R0, RZ ;  /* 0x0000000003037227 */ /* 0x000fe200078e00ff */
[----:B------:R-:W-:Y:S02]  /*1400*/  UIMAD UR19, UR7, UR5, URZ ;  /* 0x00000005071372a4 */ /* 0x000fe4000f8e023f */
[----:B------:R-:W-:Y:S01]  /*1410*/  USEL UR58, UR16, UR8, !UP0 ;  /* 0x00000008103a7287 */ /* 0x000fe2000c000000 */
[----:B------:R-:W-:Y:S01]  /*1420*/  IMAD.MOV R4, RZ, RZ, -R3 ;  /* 0x000000ffff047224 */ /* 0x000fe200078e0a03 */
[----:B------:R-:W-:Y:S02]  /*1430*/  UIADD3.X UR8, UR22, UR34, URZ, UP2, !UPT ;  /* 0x0000002216087290 */ /* 0x000fe400097fe43f */
[----:B------:R-:W-:Y:S01]  /*1440*/  UIMAD UR7, UR7, UR13, URZ ;  /* 0x0000000d070772a4 */ /* 0x000fe2000f8e023f */
[----:B------:R-:W-:Y:S01]  /*1450*/  IMAD R0, R7, R4, R0 ;  /* 0x0000000407007224 */ /* 0x000fe200078e0200 */
[----:B------:R-:W-:Y:S01]  /*1460*/  ULDC UR47, c[0x0][0x2c4] ;  /* 0x0000b100002f7ab9 */ /* 0x000fe20000000800 */
[----:B------:R-:W-:-:S02]  /*1470*/  @!UP0 UIADD3 UR53, UR37, UR35, URZ ;  /* 0x0000002325358290 */ /* 0x000fc4000fffe03f */
[----:B------:R-:W-:Y:S01]  /*1480*/  UIMAD UR16, UR6, UR8, UR7 ;  /* 0x00000008061072a4 */ /* 0x000fe2000f8e0207 */
[----:B------:R-:W-:Y:S01]  /*1490*/  ISETP.GT.U32.AND P1, PT, R7, R0, PT ;  /* 0x000000000700720c */ /* 0x000fe20003f24070 */
[----:B------:R-:W-:Y:S02]  /*14a0*/  UIMAD.WIDE.U32 UR34, UR6, UR13, URZ ;  /* 0x0000000d062272a5 */ /* 0x000fe4000f8e003f */
[----:B------:R-:W-:Y:S01]  /*14b0*/  @UP3 UIMAD UR6, UR50, UR47, URZ ;  /* 0x0000002f320632a4 */ /* 0x000fe2000f8e023f */
[----:B------:R-:W-:Y:S01]  /*14c0*/  ULDC.U8 UR27, c[0x0][0x480] ;  /* 0x00012000001b7ab9 */ /* 0x000fe20000000000 */
[----:B------:R-:W-:Y:S02]  /*14d0*/  @UP1 UIADD3 UR21, UR41, UR42, URZ ;  /* 0x0000002a29151290 */ /* 0x000fe4000fffe03f */
[----:B------:R-:W-:Y:S02]  /*14e0*/  @UP1 UIADD3 UR24, UR41, UR42, URZ ;  /* 0x0000002a29181290 */ /* 0x000fe4000fffe03f */
[----:B------:R-:W-:-:S02]  /*14f0*/  UIMAD UR52, UR59, UR28, URZ ;  /* 0x0000001c3b3472a4 */ /* 0x000fc4000f8e023f */
[----:B------:R-:W-:Y:S02]  /*1500*/  UISETP.NE.AND UP4, UPT, UR27, URZ, UPT ;  /* 0x0000003f1b00728c */ /* 0x000fe4000bf85270 */
[----:B------:R-:W-:Y:S01]  /*1510*/  @!P1 IMAD.IADD R0, R0, 0x1, -R7 ;  /* 0x0000000100009824 */ /* 0x000fe200078e0a07 */
[----:B------:R-:W-:Y:S01]  /*1520*/  @!P1 IADD3 R3, R3, 0x1, RZ ;  /* 0x0000000103039810 */ /* 0x000fe20007ffe0ff */
[----:B------:R-:W-:Y:S01]  /*1530*/  @UP3 USEL UR7, UR6, UR5, !UP0 ;  /* 0x0000000506073287 */ /* 0x000fe2000c000000 */
[----:B------:R-:W-:Y:S01]  /*1540*/  PLOP3.LUT P1, PT, PT, PT, UP1, 0x80, 0x0 ;  /* 0x000000000000781c */ /* 0x000fe20003f2f018 */
[----:B------:R-:W-:Y:S01]  /*1550*/  @UP1 ULDC.64 UR28, c[0x0][0x248] ;  /* 0x00009200001c1ab9 */ /* 0x000fe20000000a00 */
[----:B------:R-:W-:Y:S01]  /*1560*/  ISETP.GE.U32.AND P0, PT, R0, R7, PT ;  /* 0x000000070000720c */ /* 0x000fe20003f06070 */
[----:B------:R-:W-:Y:S01]  /*1570*/  @UP1 ULDC.64 UR26, c[0x0][0x250] ;  /* 0x00009400001a1ab9 */ /* 0x000fe20000000a00 */
[----:B------:R-:W-:Y:S01]  /*1580*/  LOP3.LUT R0, R8, UR59, RZ, 0x3c, !PT ;  /* 0x0000003b08007c12 */ /* 0x000fe2000f8e3cff */
[----:B------:R-:W-:-:S02]  /*1590*/  UIADD3 UR51, UR17, UR10, URZ ;  /* 0x0000000a11337290 */ /* 0x000fc4000fffe03f */
[----:B------:R-:W-:Y:S01]  /*15a0*/  @UP0 UIADD3 UR51, UR9, UR19, URZ ;  /* 0x0000001309330290 */ /* 0x000fe2000fffe03f */
[----:B------:R-:W-:Y:S01]  /*15b0*/  ISETP.GE.AND P2, PT, R0, RZ, PT ;  /* 0x000000ff0000720c */ /* 0x000fe20003f46270 */
[----:B------:R-:W-:Y:S01]  /*15c0*/  @UP3 ULDC UR6, c[0x0][0x2e4] ;  /* 0x0000b90000063ab9 */ /* 0x000fe20000000800 */
[----:B------:R-:W-:Y:S02]  /*15d0*/  @UP1 UIMAD.WIDE.U32 UR10, UR21, UR28, URZ ;  /* 0x0000001c150a12a5 */ /* 0x000fe4000f8e003f */
[----:B------:R-:W-:Y:S02]  /*15e0*/  @UP1 UIMAD.WIDE.U32 UR8, UR24, UR26, URZ ;  /* 0x0000001a180812a5 */ /* 0x000fe4000f8e003f */
[----:B------:R-:W-:Y:S01]  /*15f0*/  @UP3 UIMAD UR17, UR59, UR6, UR7 ;  /* 0x000000063b1132a4 */ /* 0x000fe2000f8e0207 */
[----:B------:R-:W-:Y:S01]  /*1600*/  @P0 VIADD R3, R3, 0x1 ;  /* 0x0000000103030836 */ /* 0x000fe20000000000 */
[----:B------:R-:W-:Y:S01]  /*1610*/  @!UP3 UIMAD UR6, UR50, UR48, UR59 ;  /* 0x000000303206b2a4 */ /* 0x000fe2000f8e023b */
[----:B------:R-:W-:Y:S01]  /*1620*/  PLOP3.LUT P0, PT, PT, PT, UP3, 0x80, 0x0 ;  /* 0x000000000000781c */ /* 0x000fe20003f0f038 */
[----:B------:R-:W-:-:S02]  /*1630*/  @UP1 UIMAD UR21, UR21, UR29, URZ ;  /* 0x0000001d151512a4 */ /* 0x000fc4000f8e023f */
[----:B------:R-:W-:Y:S01]  /*1640*/  @UP1 UIMAD UR13, UR24, UR27, URZ ;  /* 0x0000001b180d12a4 */ /* 0x000fe2000f8e023f */
[----:B------:R-:W-:Y:S01]  /*1650*/  @!P2 IADD3 R3, -R3, RZ, RZ ;  /* 0x000000ff0303a210 */ /* 0x000fe20007ffe1ff */
[----:B------:R-:W-:Y:S01]  /*1660*/  USEL UR54, UR43, URZ, UP4 ;  /* 0x0000003f2b367287 */ /* 0x000fe2000a000000 */
[----:B------:R-:W-:Y:S01]  /*1670*/  @!P3 LOP3.LUT R3, RZ, R8, RZ, 0x33, !PT ;  /* 0x00000008ff03b212 */ /* 0x000fe200078e33ff */
[----:B------:R-:W-:Y:S02]  /*1680*/  @!UP3 UIMAD UR17, UR6, UR47, URZ ;  /* 0x0000002f0611b2a4 */ /* 0x000fe4000f8e023f */
[----:B------:R-:W-:Y:S02]  /*1690*/  USHF.R.S32.HI UR46, URZ, 0x1f, UR25 ;  /* 0x0000001f3f2e7899 */ /* 0x000fe40008011419 */
[----:B------:R-:W-:Y:S02]  /*16a0*/  USHF.R.S32.HI UR55, URZ, 0x1f, UR52 ;  /* 0x0000001f3f377899 */ /* 0x000fe40008011434 */
[----:B------:R-:W-:-:S02]  /*16b0*/  USEL UR56, UR30, URZ, UP4 ;  /* 0x0000003f1e387287 */ /* 0x000fc4000a000000 */
        /* <DEDUP_REMOVED lines=8> */
[----:B------:R-:W-:-:S03]  /*1740*/  ULDC.64 UR28, c[0x0][0x248] ;  /* 0x00009200001c7ab9 */ /* 0x000fc60000000a00 */
[----:B------:R-:W-:Y:S02]  /*1750*/  UIMAD UR8, UR6, UR28, URZ ;  /* 0x0000001c060872a4 */ /* 0x000fe4000f8e023f */
[----:B------:R-:W-:Y:S02]  /*1760*/  UIMAD.WIDE.U32 UR6, UR41, UR28, URZ ;  /* 0x0000001c290672a5 */ /* 0x000fe4000f8e003f */
[----:B------:R-:W-:-:S03]  /*1770*/  UIMAD UR10, UR41, UR29, UR8 ;  /* 0x0000001d290a72a4 */ /* 0x000fc6000f8e0208 */
[----:B------:R-:W-:Y:S01]  /*1780*/  ULDC.64 UR8, c[0x0][0x230] ;  /* 0x00008c0000087ab9 */ /* 0x000fe20000000a00 */
[----:B------:R-:W-:Y:S02]  /*1790*/  UIADD3 UR7, UR7, UR10, URZ ;  /* 0x0000000a07077290 */ /* 0x000fe4000fffe03f */
[----:B------:R-:W-:Y:S02]  /*17a0*/  UIMAD UR10, UR60, UR8, URZ ;  /* 0x000000083c0a72a4 */ /* 0x000fe4000f8e023f */
[----:B------:R-:W-:Y:S02]  /*17b0*/  UIMAD.WIDE.U32 UR6, UR50, UR8, UR6 ;  /* 0x00000008320672a5 */ /* 0x000fe4000f8e0006 */
[----:B------:R-:W-:-:S04]  /*17c0*/  UIMAD UR9, UR50, UR9, UR10 ;  /* 0x00000009320972a4 */ /* 0x000fc8000f8e020a */
[----:B------:R-:W-:Y:S01]  /*17d0*/  UIADD3 UR47, UR7, UR9, URZ ;  /* 0x00000009072f7290 */ /* 0x000fe2000fffe03f */
[----:B------:R-:W-:-:S11]  /*17e0*/  UMOV UR43, UR6 ;  /* 0x00000006002b7c82 */ /* 0x000fd60008000000 */
.L_x_253:
[----:B------:R-:W-:Y:S05]  /*17f0*/  @P1 BRA `(.L_x_254) ;  /* 0x0000000000301947 */ /* 0x000fea0003800000 */
        /* <DEDUP_REMOVED lines=12> */
.L_x_254:
        /* <DEDUP_REMOVED lines=11> */
.L_x_255:
[----:B------:R-:W-:Y:S02]  /*1970*/  ULDC UR5, c[0x0][0x270] ;  /* 0x00009c0000057ab9 */ /* 0x000fe40000000800 */
[----:B------:R-:W-:-:S04]  /*1980*/  UIMAD UR5, UR50, UR5, UR59 ;  /* 0x00000005320572a4 */ /* 0x000fc8000f8e023b */
[----:B------:R-:W-:-:S12]  /*1990*/  UIMAD UR5, UR5, UR61, URZ ;  /* 0x0000003d050572a4 */ /* 0x000fd8000f8e023f */
.L_x_256:
[----:B------:R-:W1:Y:S01]  /*19a0*/  S2R R16, SR_TID.X ;  /* 0x0000000000107919 */ /* 0x000e620000002100 */
[----:B------:R-:W2:Y:S01]  /*19b0*/  LDC.64 R12, c[0x0][0x420] ;  /* 0x00010800ff0c7b82 */ /* 0x000ea20000000a00 */
[----:B------:R-:W-:Y:S01]  /*19c0*/  ULDC UR6, c[0x0][0x2dc] ;  /* 0x0000b70000067ab9 */ /* 0x000fe20000000800 */
[----:B------:R-:W-:Y:S01]  /*19d0*/  ULDC UR8, c[0x0][0x270] ;  /* 0x00009c0000087ab9 */ /* 0x000fe20000000800 */
[----:B------:R-:W-:Y:S01]  /*19e0*/  UIADD3 UR21, UR18, UR5, URZ ;  /* 0x0000000512157290 */ /* 0x000fe2000fffe03f */
[----:B------:R-:W-:Y:S01]  /*19f0*/  BSSY B1, `(.L_x_252) ;  /* 0x0000836000017945 */ /* 0x000fe20003800000 */
[----:B------:R-:W-:Y:S02]  /*1a00*/  UIMAD UR5, UR6, UR8, URZ ;  /* 0x00000008060572a4 */ /* 0x000fe4000f8e023f */
[----:B------:R-:W-:Y:S01]  /*1a10*/  UIADD3 UR6, -UR12, UR23, UR25 ;  /* 0x000000170c067290 */ /* 0x000fe2000fffe119 */
[----:B------:R-:W-:Y:S01]  /*1a20*/  ULDC UR10, c[0x0][0x398] ;  /* 0x0000e600000a7ab9 */ /* 0x000fe20000000800 */
[----:B------:R-:W-:Y:S01]  /*1a30*/  USHF.R.S32.HI UR61, URZ, 0x1f, UR59 ;  /* 0x0000001f3f3d7899 */ /* 0x000fe2000801143b */
[----:B------:R-:W-:Y:S01]  /*1a40*/  ULDC.64 UR8, c[0x0][0x428] ;  /* 0x00010a0000087ab9 */ /* 0x000fe20000000a00 */
[----:B------:R-:W-:Y:S01]  /*1a50*/  UIADD3 UR6, UR6, -UR10, URZ ;  /* 0x8000000a06067290 */ /* 0x000fe2000fffe03f */
[----:B------:R-:W-:Y:S01]  /*1a60*/  IMAD.U32 R14, RZ, RZ, UR8 ;  /* 0x00000008ff0e7e24 */ /* 0x000fe2000f8e00ff */
[----:B------:R-:W-:-:S02]  /*1a70*/  UIMAD UR11, UR61, UR8, URZ ;  /* 0x000000083d0b72a4 */ /* 0x000fc4000f8e023f */
[----:B------:R-:W-:Y:S02]  /*1a80*/  USHF.R.S32.HI UR24, URZ, 0x1f, UR6 ;  /* 0x0000001f3f187899 */ /* 0x000fe40008011406 */
[----:B------:R-:W-:Y:S02]  /*1a90*/  UIMAD UR13, UR59, UR9, UR11 ;  /* 0x000000093b0d72a4 */ /* 0x000fe4000f8e020b */
[----:B------:R-:W-:Y:S02]  /*1aa0*/  USHF.L.U32 UR11, UR5, 0x7, URZ ;  /* 0x00000007050b7899 */ /* 0x000fe4000800063f */
[----:B------:R-:W-:Y:S01]  /*1ab0*/  ULEA.HI UR24, UR24, UR6, URZ, 0x7 ;  /* 0x0000000618187291 */ /* 0x000fe2000f8f383f */
[----:B--2---:R-:W-:Y:S01]  /*1ac0*/  IMAD R10, R12, UR22, RZ ;  /* 0x000000160c0a7c24 */ /* 0x004fe2000f8e02ff */
[----:B------:R-:W-:Y:S02]  /*1ad0*/  UIADD3 UR9, UP2, UP0, UR34, UR11, UR52 ;  /* 0x0000000b22097290 */ /* 0x000fe4000f85e034 */
[----:B------:R-:W-:Y:S01]  /*1ae0*/  USHF.R.S32.HI UR24, URZ, 0x7, UR24 ;  /* 0x000000073f187899 */ /* 0x000fe20008011418 */
[----:B------:R-:W-:Y:S01]  /*1af0*/  IMAD R10, R13, UR18, R10 ;  /* 0x000000120d0a7c24 */ /* 0x000fe2000f8e020a */
[----:B------:R-:W-:Y:S01]  /*1b00*/  UIADD3 UR35, UR18, UR17, URZ ;  /* 0x0000001112237290 */ /* 0x000fe2000fffe03f */
[----:B-1----:R-:W-:-:S02]  /*1b10*/  SHF.R.S32.HI R11, RZ, 0x1f, R16 ;  /* 0x0000001fff0b7819 */ /* 0x002fc40000011410 */
[----:B------:R-:W-:Y:S01]  /*1b20*/  ULDC.64 UR16, c[0x0][0x258] ;  /* 0x0000960000107ab9 */ /* 0x000fe20000000a00 */
[----:B------:R-:W-:Y:S01]  /*1b30*/  ULDC.64 UR36, c[0x0][0x478] ;  /* 0x00011e0000247ab9 */ /* 0x000fe20000000a00 */
[----:B------:R-:W-:Y:S01]  /*1b40*/  ULDC.64 UR30, c[0x0][0x3e0] ;  /* 0x0000f800001e7ab9 */ /* 0x000fe20000000a00 */
[CC--:B------:R-:W-:Y:S01]  /*1b50*/  LEA.HI R0, R11.reuse, R16.reuse, RZ, 0x2 ;  /* 0x000000100b007211 */ /* 0x0c0fe200078f10ff */
[----:B------:R-:W-:Y:S01]  /*1b60*/  ULDC.64 UR38, c[0x0][0x2b0] ;  /* 0x0000ac0000267ab9 */ /* 0x000fe20000000a00 */
[----:B------:R-:W-:Y:S01]  /*1b70*/  LEA.HI R11, R11, R16, RZ, 0x5 ;  /* 0x000000100b0b7211 */ /* 0x000fe200078f28ff */
[----:B------:R-:W-:Y:S01]  /*1b80*/  UIADD3 UR10, UR48, -0x1, URZ ;  /* 0xffffffff300a7890 */ /* 0x000fe2000fffe03f */
[----:B------:R-:W-:Y:S02]  /*1b90*/  LOP3.LUT R4, R0, 0xfffffffc, RZ, 0xc0, !PT ;  /* 0xfffffffc00047812 */ /* 0x000fe400078ec0ff */
[----:B------:R-:W-:Y:S02]  /*1ba0*/  SHF.R.S32.HI R0, RZ, 0x2, R0 ;  /* 0x00000002ff007819 */ /* 0x000fe40000011400 */
[----:B------:R-:W-:Y:S01]  /*1bb0*/  LOP3.LUT R22, R11, 0xffffffe0, RZ, 0xc0, !PT ;  /* 0xffffffe00b167812 */ /* 0x000fe200078ec0ff */
[----:B------:R-:W-:Y:S01]  /*1bc0*/  IMAD.IADD R4, R16, 0x1, -R4 ;  /* 0x0000000110047824 */ /* 0x000fe200078e0a04 */
[----:B------:R-:W-:-:S02]  /*1bd0*/  SHF.R.S32.HI R19, RZ, 0x1f, R0 ;  /* 0x0000001fff137819 */ /* 0x000fc40000011400 */
[----:B------:R-:W-:Y:S01]  /*1be0*/  IADD3 R8, P0, R0, UR18, RZ ;  /* 0x0000001200087c10 */ /* 0x000fe2000ff1e0ff */
[----:B------:R-:W-:Y:S01]  /*1bf0*/  IMAD.SHL.U32 R4, R4, 0x8, RZ ;  /* 0x0000000804047824 */ /* 0x000fe200078e00ff */
[----:B------:R-:W-:Y:S01]  /*1c00*/  SHF.R.S32.HI R11, RZ, 0x5, R11 ;  /* 0x00000005ff0b7819 */ /* 0x000fe2000001140b */
[----:B------:R-:W-:Y:S01]  /*1c10*/  IMAD.IADD R22, R16, 0x1, -R22 ;  /* 0x0000000110167824 */ /* 0x000fe200078e0a16 */
[----:B------:R-:W-:Y:S02]  /*1c20*/  IADD3.X R6, R19, UR22, RZ, P0, !PT ;  /* 0x0000001613067c10 */ /* 0x000fe400087fe4ff */
[----:B------:R-:W-:Y:S01]  /*1c30*/  SHF.R.S32.HI R5, RZ, 0x1f, R4 ;  /* 0x0000001fff057819 */ /* 0x000fe20000011404 */
[----:B------:R-:W-:Y:S02]  /*1c40*/  IMAD R11, R11, UR5, R22 ;  /* 0x000000050b0b7c24 */ /* 0x000fe4000f8e0216 */
[----:B------:R-:W-:Y:S02]  /*1c50*/  IMAD R9, R6, UR44, RZ ;  /* 0x0000002c06097c24 */ /* 0x000fe4000f8e02ff */
[----:B------:R-:W-:-:S04]  /*1c60*/  IMAD.WIDE.U32 R6, R8, UR44, R4 ;  /* 0x0000002c08067c25 */ /* 0x000fc8000f8e0004 */
[----:B------:R-:W-:Y:S01]  /*1c70*/  IMAD R9, R8, UR45, R9 ;  /* 0x0000002d08097c24 */ /* 0x000fe2000f8e0209 */
[----:B------:R-:W-:-:S04]  /*1c80*/  IADD3 R8, P0, R6, UR57, RZ ;  /* 0x0000003906087c10 */ /* 0x000fc8000ff1e0ff */
[----:B------:R-:W-:Y:S01]  /*1c90*/  IADD3.X R9, R7, UR32, R9, P0, !PT ;  /* 0x0000002007097c10 */ /* 0x000fe200087fe409 */
[----:B------:R-:W-:Y:S01]  /*1ca0*/  ULDC.64 UR32, c[0x0][0x210] ;  /* 0x0000840000207ab9 */ /* 0x000fe20000000a00 */
[----:B------:R-:W-:Y:S01]  /*1cb0*/  IADD3 R6, P0, R4, UR7, RZ ;  /* 0x0000000704067c10 */ /* 0x000fe2000ff1e0ff */
[----:B------:R-:W-:-:S03]  /*1cc0*/  USHF.R.S32.HI UR7, URZ, 0x1f, UR11 ;  /* 0x0000001f3f077899 */ /* 0x000fc6000801140b */
[----:B------:R-:W-:Y:S01]  /*1cd0*/  IADD3.X R7, R5, UR53, RZ, P0, !PT ;  /* 0x0000003505077c10 */ /* 0x000fe200087fe4ff */
[----:B------:R-:W-:Y:S02]  /*1ce0*/  UIADD3.X UR8, UR19, UR7, UR55, UP2, UP0 ;  /* 0x0000000713087290 */ /* 0x000fe400097e0437 */
[----:B------:R-:W-:Y:S01]  /*1cf0*/  UISETP.LT.AND UP0, UPT, URZ, UR24, UPT ;  /* 0x000000183f00728c */ /* 0x000fe2000bf01270 */
[----:B------:R-:W-:Y:S01]  /*1d00*/  IMAD.WIDE.U32 R6, R12, UR18, R6 ;  /* 0x000000120c067c25 */ /* 0x000fe2000f8e0006 */
[----:B------:R-:W-:Y:S02]  /*1d10*/  UIADD3 UR9, UP3, UP2, UR56, UR9, UR58 ;  /* 0x0000000938097290 */ /* 0x000fe4000fa7e03a */
[----:B------:R-:W-:Y:S01]  /*1d20*/  USEL UR24, URZ, UR24, !UP0 ;  /* 0x000000183f187287 */ /* 0x000fe2000c000000 */
[----:B------:R-:W-:Y:S01]  /*1d30*/  IMAD.IADD R7, R7, 0x1, R10 ;  /* 0x0000000107077824 */ /* 0x000fe200078e020a */
[----:B------:R-:W-:Y:S01]  /*1d40*/  UIADD3.X UR8, UR54, UR8, UR51, UP3, UP2 ;  /* 0x0000000836087290 */ /* 0x000fe20009fe4433 */
[----:B------:R-:W-:Y:S01]  /*1d50*/  IMAD.U32 R10, RZ, RZ, UR16 ;  /* 0x00000010ff0a7e24 */ /* 0x000fe2000f8e00ff */
[----:B------:R-:W-:Y:S01]  /*1d60*/  UISETP.GT.AND UP0, UPT, UR48, UR24, UPT ;  /* 0x000000183000728c */ /* 0x000fe2000bf04270 */
[----:B------:R-:W-:Y:S01]  /*1d70*/  IMAD.WIDE.U32 R6, R14, UR59, R6 ;  /* 0x0000003b0e067c25 */ /* 0x000fe2000f8e0006 */
[----:B------:R-:W-:Y:S01]  /*1d80*/  UIMAD UR7, UR61, UR16, URZ ;  /* 0x000000103d0772a4 */ /* 0x000fe2000f8e023f */
[----:B------:R-:W-:-:S02]  /*1d90*/  ULDC.64 UR18, c[0x0][0x400] ;  /* 0x0001000000127ab9 */ /* 0x000fc40000000a00 */
[----:B------:R-:W-:Y:S01]  /*1da0*/  IMAD.WIDE.U32 R8, R10, UR59, R8 ;  /* 0x0000003b0a087c25 */ /* 0x000fe2000f8e0008 */
[----:B------:R-:W-:Y:S01]  /*1db0*/  IADD3 R10, P0, R11, UR9, RZ ;  /* 0x000000090b0a7c10 */ /* 0x000fe2000ff1e0ff */
[----:B------:R-:W-:Y:S02]  /*1dc0*/  UIMAD UR17, UR59, UR17, UR7 ;  /* 0x000000113b1172a4 */ /* 0x000fe4000f8e0207 */
[----:B------:R-:W-:Y:S01]  /*1dd0*/  VIADD R7, R7, UR13 ;  /* 0x0000000d07077c36 */ /* 0x000fe20008000000 */
[----:B------:R-:W-:Y:S01]  /*1de0*/  LEA.HI.X.SX32 R11, R11, UR8, 0x1, P0 ;  /* 0x000000080b0b7c11 */ /* 0x000fe200080f0eff */
[-C--:B------:R-:W-:Y:S01]  /*1df0*/  IMAD R14, R19, R12.reuse, RZ ;  /* 0x0000000c130e7224 */ /* 0x080fe200078e02ff */
[----:B------:R-:W-:Y:S01]  /*1e00*/  PLOP3.LUT P0, PT, PT, PT, UP0, 0x80, 0x0 ;  /* 0x000000000000781c */ /* 0x000fe20003f0f008 */
[----:B------:R-:W-:Y:S01]  /*1e10*/  IMAD.WIDE.U32 R6, R0, R12, R6 ;  /* 0x0000000c00067225 */ /* 0x000fe200078e0006 */
[----:B------:R-:W-:Y:S01]  /*1e20*/  UIMAD.WIDE UR6, UR21, 0x4, UR36 ;  /* 0x00000004150678a5 */ /* 0x000fe2000f8e0224 */
[----:B------:R-:W-:-:S02]  /*1e30*/  LEA R234, P2, R10, UR18, 0x2 ;  /* 0x000000120aea7c11 */ /* 0x000fc4000f8410ff */
[----:B------:R-:W-:Y:S01]  /*1e40*/  IMAD R14, R0, R13, R14 ;  /* 0x0000000d000e7224 */ /* 0x000fe200078e020e */
[----:B------:R-:W-:Y:S01]  /*1e50*/  LEA R230, P4, R8, UR32, 0x1 ;  /* 0x0000002008e67c11 */ /* 0x000fe2000f8808ff */
[----:B------:R-:W-:Y:S01]  /*1e60*/  VIADD R9, R9, UR17 ;  /* 0x0000001109097c36 */ /* 0x000fe20008000000 */
[----:B------:R-:W-:Y:S01]  /*1e70*/  LEA R228, P3, R6, UR30, 0x1 ;  /* 0x0000001e06e47c11 */ /* 0x000fe2000f8608ff */
[----:B------:R-:W-:Y:S01]  /*1e80*/  IMAD.IADD R7, R7, 0x1, R14 ;  /* 0x0000000107077824 */ /* 0x000fe200078e020e */
[----:B------:R-:W-:Y:S01]  /*1e90*/  UIMAD.WIDE UR16, UR35, 0x4, UR38 ;  /* 0x00000004231078a5 */ /* 0x000fe2000f8e0226 */
[----:B------:R-:W-:Y:S01]  /*1ea0*/  LEA.HI.X R233, R10, UR19, R11, 0x2, P2 ;  /* 0x000000130ae97c11 */ /* 0x000fe200090f140b */
[----:B------:R-:W-:Y:S01]  /*1eb0*/  UMOV UR22, UR6 ;  /* 0x0000000600167c82 */ /* 0x000fe20008000000 */
[----:B------:R-:W-:Y:S01]  /*1ec0*/  LEA.HI.X R231, R8, UR33, R9, 0x1, P4 ;  /* 0x0000002108e77c11 */ /* 0x000fe2000a0f0c09 */
[----:B------:R-:W-:Y:S01]  /*1ed0*/  UMOV UR21, UR7 ;  /* 0x0000000700157c82 */ /* 0x000fe20008000000 */
        /* <DEDUP_REMOVED lines=21> */
.L_x_258:
        /* <DEDUP_REMOVED lines=19> */
.L_x_259:
        /* <DEDUP_REMOVED lines=30> */
.L_x_261:
[----:B------:R-:W-:Y:S05]  /*2340*/  BSYNC B0 ;  /* 0x0000000000007941 */ /* 0x000fea0003800000 */
.L_x_260:
        /* <DEDUP_REMOVED lines=14> */
.L_x_263:
[----:B------:R-:W-:Y:S05]  /*2430*/  BSYNC B0 ;  /* 0x0000000000007941 */ /* 0x000fea0003800000 */
.L_x_262:
        /* <DEDUP_REMOVED lines=26> */
.L_x_265:
[----:B------:R-:W-:Y:S05]  /*25e0*/  BSYNC B0 ;  /* 0x0000000000007941 */ /* 0x000fea0003800000 */
.L_x_264:
        /* <DEDUP_REMOVED lines=14> */
.L_x_257:
[----:B------:R-:W-:Y:S01]  /*26d0*/  UIMAD UR9, UR46, UR28, URZ ;  /* 0x0000001c2e0972a4 */ /* 0x000fe2000f8e023f */
[----:B------:R-:W-:Y:S01]  /*26e0*/  IMAD.U32 R6, RZ, RZ, UR26 ;  /* 0x0000001aff067e24 */ /* 0x000fe2000f8e00ff */
[----:B------:R-:W-:Y:S01]  /*26f0*/  UIMAD UR6, UR10, -0x80, UR23 ;  /* 0xffffff800a0678a4 */ /* 0x000fe2000f8e0217 */
[----:B------:R-:W-:Y:S01]  /*2700*/  IMAD.U32 R8, RZ, RZ, UR28 ;  /* 0x0000001cff087e24 */ /* 0x000fe2000f8e00ff */
[----:B------:R-:W-:Y:S01]  /*2710*/  UIMAD UR7, UR20, -0x80, UR12 ;  /* 0xffffff80140778a4 */ /* 0x000fe2000f8e020c */
[----:B------:R-:W-:Y:S01]  /*2720*/  VIADD R9, R0, 0x40 ;  /* 0x0000004000097836 */ /* 0x000fe20000000000 */
[----:B------:R-:W-:Y:S01]  /*2730*/  UIMAD UR9, UR25, UR29, UR9 ;  /* 0x0000001d190972a4 */ /* 0x000fe2000f8e0209 */
[--C-:B------:R-:W-:Y:S01]  /*2740*/  IMAD.WIDE.U32 R6, R6, UR25, R4.reuse ;  /* 0x0000001906067c25 */ /* 0x100fe2000f8e0004 */
[----:B------:R-:W-:Y:S02]  /*2750*/  UIMAD UR8, UR46, UR26, URZ ;  /* 0x0000001a2e0872a4 */ /* 0x000fe4000f8e023f */
[C---:B------:R-:W-:Y:S01]  /*2760*/  ISETP.GE.AND P1, PT, R9.reuse, UR6, PT ;  /* 0x0000000609007c0c */ /* 0x040fe2000bf26270 */
[----:B------:R-:W-:Y:S01]  /*2770*/  IMAD.WIDE.U32 R4, R8, UR25, R4 ;  /* 0x0000001908047c25 */ /* 0x000fe2000f8e0004 */
[----:B------:R-:W-:Y:S01]  /*2780*/  UIMAD UR8, UR25, UR27, UR8 ;  /* 0x0000001b190872a4 */ /* 0x000fe2000f8e0208 */
[----:B------:R-:W-:Y:S01]  /*2790*/  ISETP.GE.AND P3, PT, R9, UR7, PT ;  /* 0x0000000709007c0c */ /* 0x000fe2000bf66270 */
[----:B------:R-:W-:Y:S01]  /*27a0*/  ULDC.64 UR18, c[0x0][0x268] ;  /* 0x00009a0000127ab9 */ /* 0x000fe20000000a00 */
[----:B------:R-:W-:Y:S01]  /*27b0*/  IMAD.U32 R10, RZ, RZ, UR9 ;  /* 0x00000009ff0a7e24 */ /* 0x000fe2000f8e00ff */
[----:B------:R-:W-:Y:S01]  /*27c0*/  IADD3 R4, P0, R4, UR43, RZ ;  /* 0x0000002b04047c10 */ /* 0x000fe2000ff1e0ff */
[----:B------:R-:W-:Y:S01]  /*27d0*/  IMAD R9, R15, UR18, RZ ;  /* 0x000000120f097c24 */ /* 0x000fe2000f8e02ff */
[----:B------:R-:W-:Y:S01]  /*27e0*/  IADD3 R6, P2, R6, UR40, RZ ;  /* 0x0000002806067c10 */ /* 0x000fe2000ff5e0ff */
[----:B------:R-:W-:Y:S01]  /*27f0*/  IMAD.U32 R8, RZ, RZ, UR8 ;  /* 0x00000008ff087e24 */ /* 0x000fe2000f8e00ff */
[----:B------:R-:W-:Y:S01]  /*2800*/  IADD3.X R5, R5, UR47, R10, P0, !PT ;  /* 0x0000002f05057c10 */ /* 0x000fe200087fe40a */
[----:B------:R-:W-:Y:S01]  /*2810*/  IMAD.WIDE.U32 R10, R12, 0x80, RZ ;  /* 0x000000800c0a7825 */ /* 0x000fe200078e00ff */
[----:B------:R-:W-:Y:S01]  /*2820*/  ULDC.64 UR8, c[0x0][0x260] ;  /* 0x0000980000087ab9 */ /* 0x000fe20000000a00 */
[----:B------:R-:W-:Y:S01]  /*2830*/  ISETP.GE.AND P4, PT, R0, UR7, PT ;  /* 0x0000000700007c0c */ /* 0x000fe2000bf86270 */
[----:B------:R-:W-:Y:S01]  /*2840*/  ULEA.HI UR7, UR10, UR10, URZ, 0x1 ;  /* 0x0000000a0a077291 */ /* 0x000fe2000f8f083f */
[----:B------:R-:W-:Y:S01]  /*2850*/  IADD3.X R7, R7, UR49, R8, P2, !PT ;  /* 0x0000003107077c10 */ /* 0x000fe200097fe408 */
[----:B------:R-:W-:Y:S01]  /*2860*/  IMAD R8, R15, UR8, RZ ;  /* 0x000000080f087c24 */ /* 0x000fe2000f8e02ff */
[----:B------:R-:W-:Y:S01]  /*2870*/  @!P1 IADD3 R14, P2, R228, R10, RZ ;  /* 0x0000000ae40e9210 */ /* 0x000fe20007f5e0ff */
[C---:B------:R-:W-:Y:S01]  /*2880*/  IMAD R9, R3.reuse, UR19, R9 ;  /* 0x0000001303097c24 */ /* 0x040fe2000f8e0209 */
[----:B------:R-:W-:Y:S01]  /*2890*/  @!P3 IADD3 R10, P0, R0, 0x40, RZ ;  /* 0x00000040000ab810 */ /* 0x000fe20007f1e0ff */
[----:B------:R-:W-:Y:S01]  /*28a0*/  IMAD.WIDE.U32 R6, R3, UR18, R6 ;  /* 0x0000001203067c25 */ /* 0x000fe2000f8e0006 */
[----:B------:R-:W1:Y:S01]  /*28b0*/  @!P3 LDC.64 R24, c[0x0][0x220] ;  /* 0x00008800ff18bb82 */ /* 0x000e620000000a00 */
[----:B------:R-:W-:-:S02]  /*28c0*/  ULOP3.LUT UR7, UR7, 0xfffffffe, URZ, 0xc0, !UPT ;  /* 0xfffffffe07077892 */ /* 0x000fc4000f8ec03f */
[C---:B------:R-:W-:Y:S01]  /*28d0*/  IMAD R8, R3.reuse, UR9, R8 ;  /* 0x0000000903087c24 */ /* 0x040fe2000f8e0208 */
[----:B------:R-:W-:Y:S01]  /*28e0*/  USHF.L.U32 UR13, UR45, 0x7, URZ ;  /* 0x000000072d0d7899 */ /* 0x000fe2000800063f */
[----:B------:R-:W-:Y:S01]  /*28f0*/  IMAD.WIDE.U32 R4, R3, UR8, R4 ;  /* 0x0000000803047c25 */ /* 0x000fe2000f8e0004 */
[----:B------:R-:W-:Y:S02]  /*2900*/  UIADD3 UR7, UR10, -UR7, URZ ;  /* 0x800000070a077290 */ /* 0x000fe4000fffe03f */
[----:B------:R-:W2:Y:S01]  /*2910*/  @!P4 LDC.64 R20, c[0x0][0x220] ;  /* 0x00008800ff14cb82 */ /* 0x000ea20000000a00 */
[----:B------:R-:W-:Y:S01]  /*2920*/  @!P3 IMAD.X R3, RZ, RZ, R19, P0 ;  /* 0x000000ffff03b224 */ /* 0x000fe200000e0613 */
[----:B------:R-:W-:Y:S01]  /*2930*/  UISETP.NE.AND UP0, UPT, UR7, 0x1, UPT ;  /* 0x000000010700788c */ /* 0x000fe2000bf05270 */
[----:B------:R-:W-:Y:S01]  /*2940*/  @!P4 IMAD R12, R19, UR28, RZ ;  /* 0x0000001c130ccc24 */ /* 0x000fe2000f8e02ff */
[----:B------:R-:W-:Y:S01]  /*2950*/  UIMAD.WIDE.U32 UR8, UR44, 0x80, URZ ;  /* 0x000000802c0878a5 */ /* 0x000fe2000f8e003f */
[----:B------:R-:W-:Y:S01]  /*2960*/  @!P3 IMAD R3, R3, UR26, RZ ;  /* 0x0000001a0303bc24 */ /* 0x000fe2000f8e02ff */
[----:B------:R-:W-:Y:S01]  /*2970*/  ULDC UR30, c[0x0][0x270] ;  /* 0x00009c00001e7ab9 */ /* 0x000fe20000000800 */
[----:B------:R-:W-:-:S02]  /*2980*/  @!P4 IMAD R23, R0, UR29, R12 ;  /* 0x0000001d0017cc24 */ /* 0x000fc4000f8e020c */
[----:B------:R-:W-:Y:S01]  /*2990*/  @!P3 IMAD R18, R10, UR27, R3 ;  /* 0x0000001b0a12bc24 */ /* 0x000fe2000f8e0203 */
[C---:B------:R-:W-:Y:S01]  /*29a0*/  @!P3 IADD3 R3, P0, R0.reuse, 0x40, RZ ;  /* 0x000000400003b810 */ /* 0x040fe20007f1e0ff */
[----:B------:R-:W-:Y:S02]  /*29b0*/  IMAD.SHL.U32 R13, R13, 0x80, RZ ;  /* 0x000000800d0d7824 */ /* 0x000fe400078e00ff */
[----:B------:R-:W-:Y:S02]  /*29c0*/  IMAD.IADD R7, R7, 0x1, R9 ;  /* 0x0000000107077824 */ /* 0x000fe400078e0209 */
[----:B------:R-:W-:Y:S01]  /*29d0*/  @!P3 IMAD.X R12, RZ, RZ, R19, P0 ;  /* 0x000000ffff0cb224 */ /* 0x000fe200000e0613 */
[----:B------:R-:W-:Y:S01]  /*29e0*/  PLOP3.LUT P0, PT, PT, PT, UP4, 0x80, 0x0 ;  /* 0x000000000000781c */ /* 0x000fe20003f0f048 */
[----:B------:R-:W-:Y:S01]  /*29f0*/  IMAD.IADD R5, R5, 0x1, R8 ;  /* 0x0000000105057824 */ /* 0x000fe200078e0208 */
[----:B------:R-:W-:Y:S01]  /*2a00*/  @!P1 IADD3.X R15, R229, R11, R13, P2, !PT ;  /* 0x0000000be50f9210 */ /* 0x000fe200017fe40d */
[----:B------:R-:W-:Y:S01]  /*2a10*/  @!P3 IMAD.MOV.U32 R8, RZ, RZ, R6 ;  /* 0x000000ffff08b224 */ /* 0x000fe200078e0006 */
[----:B------:R-:W-:Y:S01]  /*2a20*/  ISETP.GE.AND P2, PT, R0, UR6, PT ;  /* 0x0000000600007c0c */ /* 0x000fe2000bf46270 */
[----:B------:R-:W-:Y:S01]  /*2a30*/  @!P3 IMAD.MOV.U32 R9, RZ, RZ, R7 ;  /* 0x000000ffff09b224 */ /* 0x000fe200078e0007 */
[----:B------:R-:W-:Y:S01]  /*2a40*/  @!P3 MOV R17, R5 ;  /* 0x000000050011b202 */ /* 0x000fe20000000f00 */
[----:B------:R-:W-:-:S02]  /*2a50*/  @!P4 IMAD R13, R19, UR26, RZ ;  /* 0x0000001a130dcc24 */ /* 0x000fc4000f8e02ff */
[----:B------:R-:W-:-:S04]  /*2a60*/  @!P3 IMAD.WIDE.U32 R10, R10, UR26, R8 ;  /* 0x0000001a0a0abc25 */ /* 0x000fc8000f8e0008 */
[----:B------:R-:W-:Y:S01]  /*2a70*/  @P0 BAR.SYNC.DEFER_BLOCKING 0x0 ;  /* 0x0000000000000b1d */ /* 0x000fe20000010000 */
[----:B------:R-:W-:Y:S01]  /*2a80*/  @!P3 IMAD.MOV.U32 R16, RZ, RZ, R4 ;  /* 0x000000ffff10b224 */ /* 0x000fe200078e0004 */
[----:B------:R-:W-:Y:S01]  /*2a90*/  PLOP3.LUT P0, PT, PT, PT, UP0, 0x80, 0x0 ;  /* 0x000000000000781c */ /* 0x000fe20003f0f008 */
[----:B------:R-:W-:-:S04]  /*2aa0*/  @!P4 IMAD.WIDE.U32 R8, R0, UR26, R6 ;  /* 0x0000001a0008cc25 */ /* 0x000fc8000f8e0006 */
[C---:B------:R-:W-:Y:S02]  /*2ab0*/  @!P4 IMAD R13, R0.reuse, UR27, R13 ;  /* 0x0000001b000dcc24 */ /* 0x040fe4000f8e020d */
[----:B------:R-:W-:-:S04]  /*2ac0*/  @!P4 IMAD.WIDE.U32 R6, R0, UR28, R4 ;  /* 0x0000001c0006cc25 */ /* 0x000fc8000f8e0004 */
[----:B------:R-:W-:Y:S01]  /*2ad0*/  @!P3 IMAD R0, R12, UR28, RZ ;  /* 0x0000001c0c00bc24 */ /* 0x000fe2000f8e02ff */
[----:B--2---:R-:W-:Y:S01]  /*2ae0*/  @!P4 LEA R12, P5, R8, R20, 0x1 ;  /* 0x00000014080cc211 */ /* 0x004fe200078a08ff */
[C---:B------:R-:W-:Y:S02]  /*2af0*/  @!P3 IMAD.WIDE.U32 R4, R3.reuse, UR28, R16 ;  /* 0x0000001c0304bc25 */ /* 0x040fe4000f8e0010 */
[----:B------:R-:W2:Y:S02]  /*2b00*/  @!P4 LDC.64 R16, c[0x0][0x218] ;  /* 0x00008600ff10cb82 */ /* 0x000ea40000000a00 */
[----:B------:R-:W-:Y:S01]  /*2b10*/  @!P3 IMAD R20, R3, UR29, R0 ;  /* 0x0000001d0314bc24 */ /* 0x000fe2000f8e0200 */
[----:B------:R-:W-:Y:S01]  /*2b20*/  LEA R0, R244, UR4, 0x1 ;  /* 0x00000004f4007c11 */ /* 0x000fe2000f8e08ff */
[----:B------:R-:W-:Y:S02]  /*2b30*/  @!P3 IMAD.IADD R3, R11, 0x1, R18 ;  /* 0x000000010b03b824 */ /* 0x000fe400078e0212 */
[----:B------:R-:W-:-:S02]  /*2b40*/  @!P4 IMAD.IADD R9, R9, 0x1, R13 ;  /* 0x000000010909c824 */ /* 0x000fc400078e020d */
[----:B------:R-:W3:Y:S01]  /*2b50*/  @!P3 LDC.64 R18, c[0x0][0x218] ;  /* 0x00008600ff12bb82 */ /* 0x000ee20000000a00 */
[----:B------:R-:W-:Y:S01]  /*2b60*/  @P4 STS [R0+0x8000], RZ ;  /* 0x008000ff00004388 */ /* 0x000fe20000000800 */
[----:B------:R-:W-:Y:S01]  /*2b70*/  @!P3 IMAD.IADD R5, R5, 0x1, R20 ;  /* 0x000000010505b824 */ /* 0x000fe200078e0214 */
[----:B------:R-:W-:Y:S01]  /*2b80*/  @!P4 LEA.HI.X R13, R8, R21, R9, 0x1, P5 ;  /* 0x00000015080dc211 */ /* 0x000fe200028f0c09 */
[----:B------:R-:W-:Y:S01]  /*2b90*/  IMAD.MOV.U32 R238, RZ, RZ, 0x7f800000 ;  /* 0x7f800000ffee7424 */ /* 0x000fe200078e00ff */
[C---:B-1----:R-:W-:Y:S01]  /*2ba0*/  @!P3 LEA R8, P5, R10.reuse, R24, 0x1 ;  /* 0x000000180a08b211 */ /* 0x042fe200078a08ff */
[----:B------:R-:W-:Y:S01]  /*2bb0*/  @P4 STS [R0+0x8004], RZ ;  /* 0x008004ff00004388 */ /* 0x000fe20000000800 */
[----:B------:R-:W-:Y:S02]  /*2bc0*/  IMAD.MOV.U32 R239, RZ, RZ, 0x7f800000 ;  /* 0x7f800000ffef7424 */ /* 0x000fe400078e00ff */
[----:B------:R-:W-:Y:S01]  /*2bd0*/  @!P3 LEA.HI.X R9, R10, R25, R3, 0x1, P5 ;  /* 0x000000190a09b211 */ /* 0x000fe200028f0c03 */
[----:B------:R-:W-:Y:S01]  /*2be0*/  VIADD R10, R244, 0x1000 ;  /* 0x00001000f40a7836 */ /* 0x000fe20000000000 */
[----:B------:R-:W-:Y:S01]  /*2bf0*/  @P4 STS.64 [R0+0x8008], RZ ;  /* 0x008008ff00004388 */ /* 0x000fe20000000a00 */
[----:B------:R-:W-:-:S02]  /*2c00*/  IMAD.U32 R3, RZ, RZ, UR13 ;  /* 0x0000000dff037e24 */ /* 0x000fc4000f8e00ff */
[----:B------:R-:W-:Y:S01]  /*2c10*/  IMAD.MOV.U32 R236, RZ, RZ, 0x7f800000 ;  /* 0x7f800000ffec7424 */ /* 0x000fe200078e00ff */
[----:B------:R-:W-:Y:S01]  /*2c20*/  @!PT LDS RZ, [RZ] ;  /* 0x00000000fffff984 */ /* 0x000fe20000000800 */
[----:B------:R-:W-:Y:S01]  /*2c30*/  @!PT LDS RZ, [RZ] ;  /* 0x00000000fffff984 */ /* 0x000fe20000000800 */
[----:B------:R-:W-:Y:S01]  /*2c40*/  @!PT LDS RZ, [RZ] ;  /* 0x00000000fffff984 */ /* 0x000fe20000000800 */
[----:B------:R1:W-:Y:S01]  /*2c50*/  @!P4 LDGSTS.E.BYPASS.LTC128B.128 [R0+0x8000], desc[UR14][R12.64] ;  /* 0x080000000c00cfae */ /* 0x0003e2000b901d4e */
[----:B------:R-:W-:Y:S01]  /*2c60*/  SEL R10, R10, R244, !P0 ;  /* 0x000000f40a0a7207 */ /* 0x000fe20004000000 */
[----:B------:R-:W-:Y:S02]  /*2c70*/  IMAD.MOV.U32 R237, RZ, RZ, 0x7f800000 ;  /* 0x7f800000ffed7424 */ /* 0x000fe400078e00ff */
[----:B------:R-:W-:Y:S01]  /*2c80*/  @P3 STS.128 [R0+0x9000], RZ ;  /* 0x009000ff00003388 */ /* 0x000fe20000000c00 */
[----:B------:R-:W-:Y:S02]  /*2c90*/  LEA R232, R10, UR4, 0x1 ;  /* 0x000000040ae87c11 */ /* 0x000fe4000f8e08ff */
[----:B--2---:R-:W-:Y:S01]  /*2ca0*/  @!P4 LEA R10, P6, R6, R16, 0x1 ;  /* 0x00000010060ac211 */ /* 0x004fe200078c08ff */
        /* <DEDUP_REMOVED lines=8> */
[----:B-1----:R-:W-:-:S03]  /*2d30*/  @!P1 IADD3 R12, P5, R230, UR8, RZ ;  /* 0x00000008e60c9c10 */ /* 0x002fc6000ffbe0ff */
[----:B------:R-:W-:Y:S01]  /*2d40*/  @!PT LDS RZ, [RZ] ;  /* 0x00000000fffff984 */ /* 0x000fe20000000800 */
[----:B------:R-:W-:Y:S01]  /*2d50*/  @!PT LDS RZ, [RZ] ;  /* 0x00000000fffff984 */ /* 0x000fe20000000800 */
[----:B------:R-:W-:Y:S01]  /*2d60*/  @!PT LDS RZ, [RZ] ;  /* 0x00000000fffff984 */ /* 0x000fe20000000800 */
[----:B------:R-:W-:Y:S01]  /*2d70*/  @!P2 LDGSTS.E.BYPASS.LTC128B.128 [R0+0x4000], desc[UR14][R228.64] ;  /* 0x04000000e400afae */ /* 0x000fe2000b901d4e */
[----:B------:R-:W-:Y:S01]  /*2d80*/  LEA R128, R156, UR4, 0x1 ;  /* 0x000000049c807c11 */ /* 0x000fe2000f8e08ff */
[----:B------:R-:W-:Y:S01]  /*2d90*/  UIADD3 UR26, -UR11, URZ, URZ ;  /* 0x0000003f0b1a7290 */ /* 0x000fe2000fffe13f */
[----:B------:R-:W-:Y:S01]  /*2da0*/  @!P1 IADD3.X R13, R231, UR9, R3, P5, !PT ;  /* 0x00000009e70d9c10 */ /* 0x000fe2000affe403 */
[----:B------:R-:W-:Y:S01]  /*2db0*/  @!P4 IMAD.IADD R3, R7, 0x1, R23 ;  /* 0x000000010703c824 */ /* 0x000fe200078e0217 */
[----:B------:R-:W-:Y:S01]  /*2dc0*/  @P1 STS.128 [R0+0x5000], RZ ;  /* 0x005000ff00001388 */ /* 0x000fe20000000c00 */
[----:B------:R-:W-:Y:S01]  /*2dd0*/  IMAD.MOV.U32 R252, RZ, RZ, 0x8 ;  /* 0x00000008fffc7424 */ /* 0x000fe200078e00ff */
[----:B---3--:R-:W-:Y:S01]  /*2de0*/  @!P3 LEA R8, P5, R4, R18, 0x1 ;  /* 0x000000120408b211 */ /* 0x008fe200078a08ff */
[----:B------:R-:W-:Y:S01]  /*2df0*/  IMAD.MOV.U32 R251, RZ, RZ, 0x40 ;  /* 0x00000040fffb7424 */ /* 0x000fe200078e00ff */
[----:B------:R-:W-:Y:S01]  /*2e00*/  @!PT LDS RZ, [RZ] ;  /* 0x00000000fffff984 */ /* 0x000fe20000000800 */
[----:B------:R-:W-:Y:S01]  /*2e10*/  @!PT LDS RZ, [RZ] ;  /* 0x00000000fffff984 */ /* 0x000fe20000000800 */
[----:B------:R-:W-:Y:S01]  /*2e20*/  @!PT LDS RZ, [RZ] ;  /* 0x00000000fffff984 */ /* 0x000fe20000000800 */
[----:B------:R-:W-:Y:S01]  /*2e30*/  @!P1 LDGSTS.E.BYPASS.LTC128B.128 [R0+0x5000], desc[UR14][R14.64] ;  /* 0x050000000e009fae */ /* 0x000fe2000b901d4e */
[----:B------:R-:W-:Y:S01]  /*2e40*/  @!P4 LEA.HI.X R11, R6, R17, R3, 0x1, P6 ;  /* 0x00000011060bc211 */ /* 0x000fe200030f0c03 */
[----:B------:R-:W-:Y:S01]  /*2e50*/  IMAD.MOV.U32 R6, RZ, RZ, 0x4 ;  /* 0x00000004ff067424 */ /* 0x000fe200078e00ff */
[----:B------:R-:W-:Y:S01]  /*2e60*/  @!P3 LEA.HI.X R9, R4, R19, R5, 0x1, P5 ;  /* 0x000000130409b211 */ /* 0x000fe200028f0c05 */
[----:B------:R-:W-:Y:S01]  /*2e70*/  @P2 STS [R232], RZ ;  /* 0x000000ffe8002388 */ /* 0x000fe20000000800 */
[C---:B------:R-:W-:Y:S01]  /*2e80*/  IADD3 R3, R235.reuse, 0x48, RZ ;  /* 0x00000048eb037810 */ /* 0x040fe20007ffe0ff */
[----:B------:R-:W-:Y:S01]  /*2e90*/  VIADD R4, R235, 0x8 ;  /* 0x00000008eb047836 */ /* 0x000fe20000000000 */
[----:B------:R-:W-:Y:S01]  /*2ea0*/  CS2R R94, SRZ ;  /* 0x00000000005e7805 */ /* 0x000fe2000001ff00 */
[----:B------:R-:W-:Y:S01]  /*2eb0*/  @P2 STS [R232+0x4], RZ ;  /* 0x000004ffe8002388 */ /* 0x000fe20000000800 */
[----:B------:R-:W-:Y:S01]  /*2ec0*/  IMAD.MOV.U32 R250, RZ, RZ, 0x48 ;  /* 0x00000048fffa7424 */ /* 0x000fe200078e00ff */
[----:B------:R-:W-:Y:S01]  /*2ed0*/  CS2R R92, SRZ ;  /* 0x00000000005c7805 */ /* 0x000fe2000001ff00 */
[----:B------:R-:W-:Y:S01]  /*2ee0*/  IMAD.SHL.U32 R153, R161, 0x2, RZ ;  /* 0x00000002a1997824 */ /* 0x000fe200078e00ff */
[----:B------:R-:W-:Y:S01]  /*2ef0*/  @P2 STS [R232+0x8], RZ ;  /* 0x000008ffe8002388 */ /* 0x000fe20000000800 */
[----:B------:R-:W-:Y:S01]  /*2f00*/  IMAD.MOV.U32 R249, RZ, RZ, 0x4 ;  /* 0x00000004fff97424 */ /* 0x000fe200078e00ff */
[----:B------:R-:W-:-:S02]  /*2f10*/  CS2R R98, SRZ ;  /* 0x0000000000627805 */ /* 0x000fc4000001ff00 */
[----:B------:R-:W-:Y:S01]  /*2f20*/  CS2R R96, SRZ ;  /* 0x0000000000607805 */ /* 0x000fe2000001ff00 */
[----:B------:R-:W-:Y:S01]  /*2f30*/  @P2 STS [R232+0xc], RZ ;  /* 0x00000cffe8002388 */ /* 0x000fe20000000800 */
[----:B------:R-:W-:Y:S02]  /*2f40*/  CS2R R90, SRZ ;  /* 0x00000000005a7805 */ /* 0x000fe4000001ff00 */
[----:B------:R-:W-:Y:S02]  /*2f50*/  CS2R R88, SRZ ;  /* 0x0000000000587805 */ /* 0x000fe4000001ff00 */
[----:B------:R-:W-:Y:S01]  /*2f60*/  CS2R R86, SRZ ;  /* 0x0000000000567805 */ /* 0x000fe2000001ff00 */
[----:B------:R-:W-:Y:S01]  /*2f70*/  @!PT LDS RZ, [RZ] ;  /* 0x00000000fffff984 */ /* 0x000fe20000000800 */
[----:B------:R-:W-:Y:S01]  /*2f80*/  @!PT LDS RZ, [RZ] ;  /* 0x00000000fffff984 */ /* 0x000fe20000000800 */
[----:B------:R-:W-:Y:S01]  /*2f90*/  @!PT LDS RZ, [RZ] ;  /* 0x00000000fffff984 */ /* 0x000fe20000000800 */
[----:B------:R-:W-:Y:S01]  /*2fa0*/  @!P2 LDGSTS.E.BYPASS.LTC128B.128 [R232], desc[UR14][R230.64] ;  /* 0x00000000e6e8afae */ /* 0x000fe2000b901d4e */
[----:B------:R-:W-:Y:S02]  /*2fb0*/  CS2R R84, SRZ ;  /* 0x0000000000547805 */ /* 0x000fe4000001ff00 */
[----:B------:R-:W-:-:S02]  /*2fc0*/  CS2R R78, SRZ ;  /* 0x00000000004e7805 */ /* 0x000fc4000001ff00 */
[----:B------:R-:W-:Y:S01]  /*2fd0*/  CS2R R76, SRZ ;  /* 0x00000000004c7805 */ /* 0x000fe2000001ff00 */
[----:B------:R-:W-:Y:S01]  /*2fe0*/  @P1 STS [R232+0x1000], RZ ;  /* 0x001000ffe8001388 */ /* 0x000fe20000000800 */
[----:B------:R-:W-:Y:S02]  /*2ff0*/  CS2R R82, SRZ ;  /* 0x0000000000527805 */ /* 0x000fe4000001ff00 */
[----:B------:R-:W-:Y:S02]  /*3000*/  CS2R R80, SRZ ;  /* 0x0000000000507805 */ /* 0x000fe4000001ff00 */
[----:B------:R-:W-:Y:S01]  /*3010*/  CS2R R74, SRZ ;  /* 0x00000000004a7805 */ /* 0x000fe2000001ff00 */
[----:B------:R-:W-:Y:S01]  /*3020*/  @P1 STS [R232+0x1004], RZ ;  /* 0x001004ffe8001388 */ /* 0x000fe20000000800 */
[----:B------:R-:W-:Y:S02]  /*3030*/  CS2R R72, SRZ ;  /* 0x0000000000487805 */ /* 0x000fe4000001ff00 */
[----:B------:R-:W-:-:S02]  /*3040*/  CS2R R70, SRZ ;  /* 0x0000000000467805 */ /* 0x000fc4000001ff00 */
[----:B------:R-:W-:Y:S01]  /*3050*/  CS2R R68, SRZ ;  /* 0x0000000000447805 */ /* 0x000fe2000001ff00 */
[----:B------:R-:W-:Y:S01]  /*3060*/  @P1 STS [R232+0x1008], RZ ;  /* 0x001008ffe8001388 */ /* 0x000fe20000000800 */
[----:B------:R-:W-:Y:S02]  /*3070*/  USHF.L.U32 UR40, UR5, 0x3, URZ ;  /* 0x0000000305287899 */ /* 0x000fe4000800063f */
[----:B------:R-:W-:Y:S01]  /*3080*/  USHF.L.U32 UR39, UR5, 0x4, URZ ;  /* 0x0000000405277899 */ /* 0x000fe2000800063f */
[----:B------:R-:W-:Y:S01]  /*3090*/  @P1 STS [R232+0x100c], RZ ;  /* 0x00100cffe8001388 */ /* 0x000fe20000000800 */
[----:B------:R-:W-:Y:S02]  /*30a0*/  UIMAD UR38, UR5, 0x18, URZ ;  /* 0x00000018052678a4 */ /* 0x000fe4000f8e023f */
[----:B------:R-:W-:Y:S01]  /*30b0*/  USHF.L.U32 UR37, UR5, 0x5, URZ ;  /* 0x0000000505257899 */ /* 0x000fe2000800063f */
[----:B------:R-:W-:Y:S01]  /*30c0*/  @!PT LDS RZ, [RZ] ;  /* 0x00000000fffff984 */ /* 0x000fe20000000800 */
[----:B------:R-:W-:Y:S01]  /*30d0*/  @!PT LDS RZ, [RZ] ;  /* 0x00000000fffff984 */ /* 0x000fe20000000800 */
[----:B------:R-:W-:Y:S01]  /*30e0*/  @!PT LDS RZ, [RZ] ;  /* 0x00000000fffff984 */ /* 0x000fe20000000800 */
[----:B------:R-:W-:Y:S01]  /*30f0*/  @!P1 LDGSTS.E.BYPASS.LTC128B.128 [R232+0x1000], desc[UR14][R12.64] ;  /* 0x010000000ce89fae */ /* 0x000fe2000b901d4e */
[----:B------:R-:W-:Y:S01]  /*3100*/  ISETP.GE.AND P1, PT, R3, UR6, PT ;  /* 0x0000000603007c0c */ /* 0x000fe2000bf26270 */
[----:B------:R-:W-:-:S02]  /*3110*/  UIMAD UR36, UR5, 0x28, URZ ;  /* 0x00000028052478a4 */ /* 0x000fc4000f8e023f */
[----:B------:R-:W-:Y:S01]  /*3120*/  @P4 STS [R0+0x6000], RZ ;  /* 0x006000ff00004388 */ /* 0x000fe20000000800 */
[----:B------:R-:W-:Y:S02]  /*3130*/  UIMAD UR35, UR5, 0x30, URZ ;  /* 0x00000030052378a4 */ /* 0x000fe4000f8e023f */
[----:B------:R-:W-:Y:S01]  /*3140*/  UIMAD UR34, UR5, 0x38, URZ ;  /* 0x00000038052278a4 */ /* 0x000fe2000f8e023f */
[----:B------:R-:W-:Y:S01]  /*3150*/  @P4 STS [R0+0x6004], RZ ;  /* 0x006004ff00004388 */ /* 0x000fe20000000800 */
[----:B------:R-:W-:Y:S02]  /*3160*/  USHF.L.U32 UR33, UR5, 0x6, URZ ;  /* 0x0000000605217899 */ /* 0x000fe4000800063f */
[----:B------:R-:W-:Y:S01]  /*3170*/  UIMAD UR32, UR5, 0x48, URZ ;  /* 0x00000048052078a4 */ /* 0x000fe2000f8e023f */
[----:B------:R-:W-:Y:S01]  /*3180*/  @P4 STS.64 [R0+0x6008], RZ ;  /* 0x006008ff00004388 */ /* 0x000fe20000000a00 */
[----:B------:R-:W-:Y:S01]  /*3190*/  UIMAD UR31, UR5, 0x50, URZ ;  /* 0x00000050051f78a4 */ /* 0x000fe2000f8e023f */
[----:B------:R-:W-:Y:S01]  /*31a0*/  @!P1 IMAD.WIDE R6, R3, R6, UR16 ;  /* 0x0000001003069e25 */ /* 0x000fe2000f8e0206 */
[----:B------:R-:W-:Y:S01]  /*31b0*/  UIMAD UR29, UR5, 0x60, URZ ;  /* 0x00000060051d78a4 */ /* 0x000fe2000f8e023f */
[----:B------:R-:W-:Y:S01]  /*31c0*/  @!PT LDS RZ, [RZ] ;  /* 0x00000000fffff984 */ /* 0x000fe20000000800 */
[----:B------:R-:W-:Y:S01]  /*31d0*/  @!PT LDS RZ, [RZ] ;  /* 0x00000000fffff984 */ /* 0x000fe20000000800 */
[----:B------:R-:W-:Y:S01]  /*31e0*/  @!PT LDS RZ, [RZ] ;  /* 0x00000000fffff984 */ /* 0x000fe20000000800 */
[----:B------:R-:W-:Y:S01]  /*31f0*/  @!P4 LDGSTS.E.BYPASS.LTC128B.128 [R0+0x6000], desc[UR14][R10.64] ;  /* 0x060000000a00cfae */ /* 0x000fe2000b901d4e */
[----:B------:R-:W-:Y:S01]  /*3200*/  ISETP.GE.AND P4, PT, R235, UR6, PT ;  /* 0x00000006eb007c0c */ /* 0x000fe2000bf86270 */
[----:B------:R-:W-:-:S02]  /*3210*/  UIMAD UR28, UR5, 0x68, URZ ;  /* 0x00000068051c78a4 */ /* 0x000fc4000f8e023f */
[----:B------:R1:W-:Y:S01]  /*3220*/  @P3 STS.128 [R0+0x7000], RZ ;  /* 0x007000ff00003388 */ /* 0x0003e20000000c00 */
[----:B------:R-:W-:Y:S02]  /*3230*/  UIMAD UR27, UR5, 0x70, URZ ;  /* 0x00000070051b78a4 */ /* 0x000fe4000f8e023f */
[----:B------:R-:W-:Y:S01]  /*3240*/  UIMAD UR25, UR5, 0x78, URZ ;  /* 0x00000078051978a4 */ /* 0x000fe2000f8e023f */
[----:B------:R-:W-:Y:S01]  /*3250*/  @!PT LDS RZ, [RZ] ;  /* 0x00000000fffff984 */ /* 0x000fe20000000800 */
[----:B------:R-:W-:Y:S01]  /*3260*/  @!PT LDS RZ, [RZ] ;  /* 0x00000000fffff984 */ /* 0x000fe20000000800 */
[----:B------:R-:W-:Y:S01]  /*3270*/  @!PT LDS RZ, [RZ] ;  /* 0x00000000fffff984 */ /* 0x000fe20000000800 */
[----:B------:R1:W-:Y:S01]  /*3280*/  @!P3 LDGSTS.E.BYPASS.LTC128B.128 [R0+0x7000], desc[UR14][R8.64] ;  /* 0x070000000800bfae */ /* 0x0003e2000b901d4e */
[----:B------:R-:W-:Y:S01]  /*3290*/  ISETP.GE.AND P3, PT, R4, UR6, PT ;  /* 0x0000000604007c0c */ /* 0x000fe2000bf66270 */
[----:B------:R-:W-:Y:S01]  /*32a0*/  IMAD.MOV.U32 R4, RZ, RZ, 0x4 ;  /* 0x00000004ff047424 */ /* 0x000fe200078e00ff */
[----:B------:R-:W-:Y:S01]  /*32b0*/  ULDC.U8 UR9, c[0x0][0x388] ;  /* 0x0000e20000097ab9 */ /* 0x000fe20000000000 */
[----:B------:R-:W0:Y:S01]  /*32c0*/  LDGDEPBAR ;  /* 0x00000000000079af */ /* 0x000e220000000000 */
[----:B------:R-:W-:Y:S01]  /*32d0*/  ULDC UR8, c[0x0][0x2ec] ;  /* 0x0000bb0000087ab9 */ /* 0x000fe20000000800 */
[----:B------:R-:W-:-:S02]  /*32e0*/  IMAD.WIDE R4, R235, R4, UR16 ;  /* 0x00000010eb047e25 */ /* 0x000fc4000f8e0204 */
[----:B------:R2:W5:Y:S04]  /*32f0*/  @!P1 LDG.E R237, desc[UR14][R6.64] ;  /* 0x0000000e06ed9981 */ /* 0x000568000c1e1900 */
[----:B------:R2:W5:Y:S04]  /*3300*/  @!P4 LDG.E R238, desc[UR14][R4.64] ;  /* 0x0000000e04eec981 */ /* 0x000568000c1e1900 */
[----:B------:R2:W5:Y:S01]  /*3310*/  @!P3 LDG.E R239, desc[UR14][R4.64+0x20] ;  /* 0x0000200e04efb981 */ /* 0x000562000c1e1900 */
[----:B-1----:R-:W-:Y:S01]  /*3320*/  VIADD R0, R235, 0x40 ;  /* 0x00000040eb007836 */ /* 0x002fe20000000000 */
[----:B------:R-:W-:-:S04]  /*3330*/  DEPBAR.LE SB0, 0x1 ;  /* 0x000080400000791a */ /* 0x000fc80000000000 */
[----:B------:R-:W-:Y:S01]  /*3340*/  ISETP.GE.AND P2, PT, R0, UR6, PT ;  /* 0x0000000600007c0c */ /* 0x000fe2000bf46270 */
[----:B------:R-:W1:-:S12]  /*3350*/  LDC.64 R8, c[0x0][0x3b8] ;  /* 0x0000ee00ff087b82 */ /* 0x000e580000000a00 */
[----:B------:R2:W5:Y:S01]  /*3360*/  @!P2 LDG.E R236, desc[UR14][R4.64+0x100] ;  /* 0x0001000e04eca981 */ /* 0x000562000c1e1900 */
[----:B------:R-:W-:Y:S06]  /*3370*/  BAR.SYNC.DEFER_BLOCKING 0x0 ;  /* 0x0000000000007b1d */ /* 0x000fec0000010000 */
[----:B-1----:R-:W3:Y:S04]  /*3380*/  LDG.E.64 R4, desc[UR14][R8.64+0x8] ;  /* 0x0000080e08047981 */ /* 0x002ee8000c1e1b00 */
[----:B------:R-:W4:Y:S04]  /*3390*/  LDG.E.64 R6, desc[UR14][R8.64] ;  /* 0x0000000e08067981 */ /* 0x000f28000c1e1b00 */
[----:B------:R2:W1:Y:S04]  /*33a0*/  LDSM.16.M88.4 R116, [R128+0x8000] ;  /* 0x008000008074783b */ /* 0x0004680000000200 */
[----:B------:R2:W1:Y:S04]  /*33b0*/  LDSM.16.M88.4 R120, [R128+0x8400] ;  /* 0x008400008078783b */ /* 0x0004680000000200 */
[----:B------:R2:W1:Y:S04]  /*33c0*/  LDSM.16.M88.4 R124, [R128+0x8800] ;  /* 0x00880000807c783b */ /* 0x0004680000000200 */
[----:B------:R-:W1:Y:S04]  /*33d0*/  LDSM.16.M88.4 R128, [R128+0x8c00] ;  /* 0x008c00008080783b */ /* 0x000e680000000200 */
[----:B------:R2:W1:Y:S04]  /*33e0*/  LDSM.16.M88.4 R132, [R149] ;  /* 0x000000009584783b */ /* 0x0004680000000200 */
[----:B------:R2:W1:Y:S04]  /*33f0*/  LDSM.16.M88.4 R136, [R149+0x400] ;  /* 0x000400009588783b */ /* 0x0004680000000200 */
[----:B------:R2:W1:Y:S04]  /*3400*/  LDSM.16.M88.4 R140, [R149+0x800] ;  /* 0x00080000958c783b */ /* 0x0004680000000200 */
[----:B------:R2:W1:Y:S01]  /*3410*/  LDSM.16.M88.4 R144, [R149+0xc00] ;  /* 0x000c00009590783b */ /* 0x0004620000000200 */
[----:B------:R-:W-:-:S04]  /*3420*/  UIMAD UR6, UR50, UR30, UR59 ;  /* 0x0000001e320672a4 */ /* 0x000fc8000f8e023b */
[----:B------:R-:W-:Y:S01]  /*3430*/  USHF.L.U32 UR6, UR6, 0x5, URZ ;  /* 0x0000000506067899 */ /* 0x000fe2000800063f */
[----:B------:R-:W-:-:S03]  /*3440*/  SHF.R.S32.HI R0, RZ, 0x1f, R22 ;  /* 0x0000001fff007819 */ /* 0x000fc60000011416 */
[----:B------:R-:W-:Y:S01]  /*3450*/  USHF.R.S32.HI UR7, URZ, 0x1f, UR6 ;  /* 0x0000001f3f077899 */ /* 0x000fe20008011406 */
[----:B------:R-:W-:-:S05]  /*3460*/  VIADD R3, R155, 0x1000 ;  /* 0x000010009b037836 */ /* 0x000fca0000000000 */
[----:B------:R-:W-:Y:S01]  /*3470*/  SEL R3, R3, R155, !P0 ;  /* 0x0000009b03037207 */ /* 0x000fe20004000000 */
[----:B------:R-:W-:-:S03]  /*3480*/  UIMAD UR30, UR5, 0x58, URZ ;  /* 0x00000058051e78a4 */ /* 0x000fc6000f8e023f */
[----:B------:R-:W-:Y:S02]  /*3490*/  LEA R3, R3, UR4, 0x1 ;  /* 0x0000000403037c11 */ /* 0x000fe4000f8e08ff */
[----:B---3--:R-:W-:-:S04]  /*34a0*/  IADD3 R240, P2, P1, R4, UR6, R22 ;  /* 0x0000000604f07c10 */ /* 0x008fc8000f95e016 */
[----:B------:R-:W-:Y:S02]  /*34b0*/  IADD3.X R243, R5, UR7, R0, P2, P1 ;  /* 0x0000000705f37c10 */ /* 0x000fe400097e2400 */
[----:B----4-:R-:W-:Y:S02]  /*34c0*/  R2UR UR11, R7 ;  /* 0x00000000070b72ca */ /* 0x010fe400000e0000 */
[----:B------:R-:W-:Y:S02]  /*34d0*/  R2UR UR13, R6 ;  /* 0x00000000060d72ca */ /* 0x000fe400000e0000 */
[----:B------:R-:W-:-:S04]  /*34e0*/  IADD3 R0, R161, 0x1000, RZ ;  /* 0x00001000a1007810 */ /* 0x000fc80007ffe0ff */
[----:B------:R-:W-:Y:S01]  /*34f0*/  SEL R0, R0, R161, !P0 ;  /* 0x000000a100007207 */ /* 0x000fe20004000000 */
[----:B------:R-:W-:-:S03]  /*3500*/  IMAD.WIDE.U32 R240, R240, -0x2daee0ad, RZ ;  /* 0xd2511f53f0f07825 */ /* 0x000fc600078e00ff */
[----:B-12---:R-:W-:-:S07]  /*3510*/  LEA R148, R0, UR4, 0x1 ;  /* 0x0000000400947c11 */ /* 0x006fce000f8e08ff */
.L_x_269:
        /* <DEDUP_REMOVED lines=13> */
[----:B------:R-:W-:Y:S01]  /*35f0*/  IMAD R12, R12, 0x8, R245 ;  /* 0x000000080c0c7824 */ /* 0x000fe200078e02f5 */
[----:B------:R-:W-:Y:S01]  /*3600*/  UIADD3 UR18, UR18, -UR12, URZ ;  /* 0x8000000c12127290 */ /* 0x000fe2000fffe03f */
[----:B------:R-:W-:Y:S01]  /*3610*/  VIADD R4, R0, 0x1 ;  /* 0x0000000100047836 */ /* 0x000fe20000000000 */
[C---:B------:R-:W-:Y:S01]  /*3620*/  LOP3.LUT R30, R241.reuse, UR11, R0, 0x96, !PT ;  /* 0x0000000bf11e7c12 */ /* 0x040fe2000f8e9600 */
[----:B------:R-:W-:Y:S01]  /*3630*/  IMAD.IADD R112, R154, 0x1, R148 ;  /* 0x000000019a707824 */ /* 0x000fe200078e0294 */
[----:B------:R-:W-:Y:S01]  /*3640*/  UISETP.GE.AND UP0, UPT, UR7, UR18, UPT ;  /* 0x000000120700728c */ /* 0x000fe2000bf06270 */
[C---:B------:R-:W-:Y:S01]  /*3650*/  VIADD R20, R12.reuse, 0x4 ;  /* 0x000000040c147836 */ /* 0x040fe20000000000 */
[----:B------:R-:W-:Y:S01]  /*3660*/  LOP3.LUT R28, R241, UR11, R4, 0x96, !PT ;  /* 0x0000000bf11c7c12 */ /* 0x000fe2000f8e9604 */
[----:B------:R-:W-:Y:S01]  /*3670*/  UIADD3 UR5, UR13, -0x61c88647, URZ ;  /* 0x9e3779b90d057890 */ /* 0x000fe2000fffe03f */
[----:B------:R-:W-:Y:S01]  /*3680*/  IMAD.WIDE.U32 R12, R12, -0x326172a9, RZ ;  /* 0xcd9e8d570c0c7825 */ /* 0x000fe200078e00ff */
[----:B------:R-:W-:Y:S01]  /*3690*/  UISETP.LT.AND UP0, UPT, UR6, UR12, UP0 ;  /* 0x0000000c0600728c */ /* 0x000fe20008701270 */
[----:B------:R-:W-:Y:S05]  /*36a0*/  DEPBAR.LE SB0, 0x0 ;  /* 0x000080000000791a */ /* 0x000fea0000000000 */
[----:B------:R-:W-:Y:S01]  /*36b0*/  PLOP3.LUT P3, PT, PT, PT, UP0, 0x80, 0x0 ;  /* 0x000000000000781c */ /* 0x000fe20003f6f008 */
[----:B------:R-:W-:Y:S01]  /*36c0*/  BAR.SYNC.DEFER_BLOCKING 0x0 ;  /* 0x0000000000007b1d */ /* 0x000fe20000010000 */
[-C--:B------:R-:W-:Y:S01]  /*36d0*/  LOP3.LUT R38, R13, R14.reuse, RZ, 0x3c, !PT ;  /* 0x0000000e0d267212 */ /* 0x080fe200078e3cff */
[----:B------:R-:W-:Y:S01]  /*36e0*/  IMAD.WIDE.U32 R20, R20, -0x326172a9, RZ ;  /* 0xcd9e8d5714147825 */ /* 0x000fe200078e00ff */
[----:B------:R-:W-:Y:S02]  /*36f0*/  UIADD3 UR6, UR13, 0x78dde6e4, URZ ;  /* 0x78dde6e40d067890 */ /* 0x000fe4000fffe03f */
[----:B------:R-:W-:Y:S01]  /*3700*/  UIADD3 UR19, UR11, -0x4498517b, URZ ;  /* 0xbb67ae850b137890 */ /* 0x000fe2000fffe03f */
[----:B------:R-:W-:Y:S01]  /*3710*/  IMAD.WIDE.U32 R30, R30, -0x326172a9, RZ ;  /* 0xcd9e8d571e1e7825 */ /* 0x000fe200078e00ff */
[----:B------:R-:W-:Y:S01]  /*3720*/  LOP3.LUT R36, R21, R14, RZ, 0x3c, !PT ;  /* 0x0000000e15247212 */ /* 0x000fe200078e3cff */
[----:B------:R-:W-:Y:S02]  /*3730*/  UISETP.GT.AND UP3, UPT, UR10, UR24, UPT ;  /* 0x000000180a00728c */ /* 0x000fe4000bf64270 */
[----:B------:R-:W-:Y:S01]  /*3740*/  IMAD.WIDE.U32 R28, R28, -0x326172a9, RZ ;  /* 0xcd9e8d571c1c7825 */ /* 0x000fe200078e00ff */
[--C-:B------:R-:W-:Y:S02]  /*3750*/  LOP3.LUT R54, R31, UR5, R12.reuse, 0x96, !PT ;  /* 0x000000051f367c12 */ /* 0x100fe4000f8e960c */
[----:B------:R-:W-:Y:S01]  /*3760*/  LOP3.LUT R0, R240, UR19, RZ, 0x3c, !PT ;  /* 0x00000013f0007c12 */ /* 0x000fe2000f8e3cff */
[----:B------:R-:W-:Y:S01]  /*3770*/  IMAD.WIDE.U32 R38, R38, -0x2daee0ad, RZ ;  /* 0xd2511f5326267825 */ /* 0x000fe200078e00ff */
[----:B------:R-:W-:Y:S02]  /*3780*/  LOP3.LUT R52, R29, UR5, R12, 0x96, !PT ;  /* 0x000000051d347c12 */ /* 0x000fe4000f8e960c */
[--C-:B------:R-:W-:Y:S01]  /*3790*/  LOP3.LUT R58, R31, UR5, R20.reuse, 0x96, !PT ;  /* 0x000000051f3a7c12 */ /* 0x100fe2000f8e9614 */
[----:B------:R-:W-:Y:S01]  /*37a0*/  IMAD.WIDE.U32 R36, R36, -0x2daee0ad, RZ ;  /* 0xd2511f5324247825 */ /* 0x000fe200078e00ff */
[----:B------:R-:W-:Y:S01]  /*37b0*/  LOP3.LUT R168, R29, UR5, R20, 0x96, !PT ;  /* 0x000000051da87c12 */ /* 0x000fe2000f8e9614 */
[----:B------:R-:W-:Y:S01]  /*37c0*/  UIADD3 UR5, UR13, 0x3c6ef372, URZ ;  /* 0x3c6ef3720d057890 */ /* 0x000fe2000fffe03f */
[C---:B------:R-:W-:Y:S01]  /*37d0*/  LOP3.LUT R56, R0.reuse, R39, RZ, 0x3c, !PT ;  /* 0x0000002700387212 */ /* 0x040fe200078e3cff */
[----:B------:R-:W-:Y:S01]  /*37e0*/  IMAD.U32 R24, RZ, RZ, UR23 ;  /* 0x00000017ff187e24 */ /* 0x000fe2000f8e00ff */
[----:B------:R-:W-:Y:S01]  /*37f0*/  LOP3.LUT R162, R0, R37, RZ, 0x3c, !PT ;  /* 0x0000002500a27212 */ /* 0x000fe200078e3cff */
[----:B------:R-:W-:Y:S01]  /*3800*/  LDSM.16.M88.4 R64, [R148] ;  /* 0x000000009440783b */ /* 0x000fe20000000200 */
[----:B------:R-:W-:Y:S01]  /*3810*/  IMAD.U32 R166, RZ, RZ, UR7 ;  /* 0x00000007ffa67e24 */ /* 0x000fe2000f8e00ff */
[----:B------:R-:W-:Y:S01]  /*3820*/  UIADD3 UR7, UR13, -0x255992d5, URZ ;  /* 0xdaa66d2b0d077890 */ /* 0x000fe2000fffe03f */
[----:B------:R-:W-:Y:S01]  /*3830*/  @!P3 IADD3 R24, -R24, 0x1, R235 ;  /* 0x000000011818b810 */ /* 0x000fe20007ffe1eb */
[----:B------:R-:W-:Y:S03]  /*3840*/  IMAD.WIDE.U32 R56, R56, -0x326172a9, RZ ;  /* 0xcd9e8d5738387825 */ /* 0x000fe600078e00ff */
[----:B------:R-:W-:Y:S01]  /*3850*/  @!P3 IADD3 R166, R166, UR12, R24 ;  /* 0x0000000ca6a6bc10 */ /* 0x000fe2000fffe018 */
[----:B------:R-:W1:Y:S01]  /*3860*/  LDSM.16.M88.4 R16, [R100+0x6000] ;  /* 0x006000006410783b */ /* 0x000e620000000200 */
[C---:B------:R-:W-:Y:S01]  /*3870*/  LOP3.LUT R174, R57.reuse, UR5, R30, 0x96, !PT ;  /* 0x0000000539ae7c12 */ /* 0x040fe2000f8e961e */
[----:B------:R-:W-:Y:S01]  /*3880*/  IMAD.WIDE.U32 R162, R162, -0x326172a9, RZ ;  /* 0xcd9e8d57a2a27825 */ /* 0x000fe200078e00ff */
[----:B------:R-:W-:Y:S03]  /*3890*/  LOP3.LUT R44, R57, UR5, R28, 0x96, !PT ;  /* 0x00000005392c7c12 */ /* 0x000fe6000f8e961c */
[----:B------:R-:W-:Y:S01]  /*38a0*/  IMAD.WIDE.U32 R54, R54, -0x2daee0ad, RZ ;  /* 0xd2511f5336367825 */ /* 0x000fe200078e00ff */
[C---:B------:R-:W-:Y:S01]  /*38b0*/  LOP3.LUT R172, R163.reuse, UR5, R30, 0x96, !PT ;  /* 0x00000005a3ac7c12 */ /* 0x040fe2000f8e961e */
[----:B------:R-:W2:Y:S01]  /*38c0*/  LDSM.16.M88.4 R60, [R148+0x1000] ;  /* 0x00100000943c783b */ /* 0x000ea20000000200 */
[----:B------:R-:W-:Y:S01]  /*38d0*/  LOP3.LUT R57, R163, UR5, R28, 0x96, !PT ;  /* 0x00000005a3397c12 */ /* 0x000fe2000f8e961c */
[----:B------:R-:W-:Y:S01]  /*38e0*/  UIADD3 UR5, UR11, 0x76cf5d0a, URZ ;  /* 0x76cf5d0a0b057890 */ /* 0x000fe2000fffe03f */
[----:B------:R-:W-:Y:S04]  /*38f0*/  IMAD.WIDE.U32 R52, R52, -0x2daee0ad, RZ ;  /* 0xd2511f5334347825 */ /* 0x000fe800078e00ff */
[----:B------:R-:W-:Y:S01]  /*3900*/  IMAD.WIDE.U32 R58, R58, -0x2daee0ad, RZ ;  /* 0xd2511f533a3a7825 */ /* 0x000fe200078e00ff */
[--C-:B------:R-:W-:Y:S01]  /*3910*/  LOP3.LUT R164, R55, UR5, R38.reuse, 0x96, !PT ;  /* 0x0000000537a47c12 */ /* 0x100fe2000f8e9626 */
[----:B------:R-:W3:Y:S01]  /*3920*/  LDSM.16.M88.4 R32, [R100+0x6400] ;  /* 0x006400006420783b */ /* 0x000ee20000000200 */
[----:B------:R-:W-:Y:S01]  /*3930*/  LOP3.LUT R170, R53, UR5, R38, 0x96, !PT ;  /* 0x0000000535aa7c12 */ /* 0x000fe2000f8e9626 */
[----:B------:R-:W-:Y:S01]  /*3940*/  IMAD.WIDE.U32 R168, R168, -0x2daee0ad, RZ ;  /* 0xd2511f53a8a87825 */ /* 0x000fe200078e00ff */
[--C-:B------:R-:W-:Y:S03]  /*3950*/  LOP3.LUT R55, R59, UR5, R36.reuse, 0x96, !PT ;  /* 0x000000053b377c12 */ /* 0x100fe6000f8e9624 */
[----:B------:R-:W-:Y:S01]  /*3960*/  IMAD.U32 R53, RZ, RZ, UR20 ;  /* 0x00000014ff357e24 */ /* 0x000fe2000f8e00ff */
[----:B------:R-:W-:Y:S01]  /*3970*/  LOP3.LUT R178, R169, UR5, R36, 0x96, !PT ;  /* 0x00000005a9b27c12 */ /* 0x000fe2000f8e9624 */
[----:B------:R-:W4:Y:S01]  /*3980*/  LDSM.16.M88.4 R48, [R100+0x6800] ;  /* 0x006800006430783b */ /* 0x000f220000000200 */
[----:B------:R-:W-:Y:S01]  /*3990*/  IMAD.WIDE.U32 R192, R44, -0x2daee0ad, RZ ;  /* 0xd2511f532cc07825 */ /* 0x000fe200078e00ff */
[----:B------:R-:W-:Y:S03]  /*39a0*/  UIADD3 UR5, UR11, 0x32370b8f, URZ ;  /* 0x32370b8f0b057890 */ /* 0x000fe6000fffe03f */
[----:B------:R-:W-:Y:S03]  /*39b0*/  IMAD.WIDE.U32 R174, R174, -0x2daee0ad, RZ ;  /* 0xd2511f53aeae7825 */ /* 0x000fe600078e00ff */
[----:B------:R-:W-:Y:S01]  /*39c0*/  LOP3.LUT R169, R193, UR5, R52, 0x96, !PT ;  /* 0x00000005c1a97c12 */ /* 0x000fe2000f8e9634 */
[----:B------:R-:W4:Y:S01]  /*39d0*/  @!P3 S2R R40, SR_TID.X ;  /* 0x000000000028b919 */ /* 0x000f220000002100 */
[----:B------:R-:W-:Y:S01]  /*39e0*/  LOP3.LUT R167, R175, UR5, R54, 0x96, !PT ;  /* 0x00000005afa77c12 */ /* 0x000fe2000f8e9636 */
[----:B------:R-:W-:Y:S01]  /*39f0*/  IMAD.WIDE.U32 R176, R55, -0x326172a9, RZ ;  /* 0xcd9e8d5737b07825 */ /* 0x000fe200078e00ff */
[----:B------:R-:W4:Y:S01]  /*3a00*/  LDSM.16.M88.4 R100, [R100+0x6c00] ;  /* 0x006c00006464783b */ /* 0x000f220000000200 */
[-C--:B-1----:R-:W-:Y:S03]  /*3a10*/  HMMA.16816.F32.BF16 R4, R64, R16.reuse, RZ ;  /* 0x000000104004723c */ /* 0x082fe600000418ff */
[----:B------:R-:W-:Y:S01]  /*3a20*/  LOP3.LUT R163, R177, UR7, R162, 0x96, !PT ;  /* 0x00000007b1a37c12 */ /* 0x000fe2000f8e96a2 */
[----:B------:R-:W-:Y:S03]  /*3a30*/  IMAD.WIDE.U32 R172, R172, -0x2daee0ad, RZ ;  /* 0xd2511f53acac7825 */ /* 0x000fe600078e00ff */
[----:B------:R-:W-:Y:S01]  /*3a40*/  LDSM.16.M88.4 R104, [R112] ;  /* 0x000000007068783b */ /* 0x000fe20000000200 */
[C---:B--2---:R-:W-:Y:S03]  /*3a50*/  HMMA.16816.F32.BF16 R8, R60.reuse, R16, RZ ;  /* 0x000000103c08723c */ /* 0x044fe600000418ff */
[----:B------:R-:W-:Y:S01]  /*3a60*/  LOP3.LUT R191, R173, UR5, R58, 0x96, !PT ;  /* 0x00000005adbf7c12 */ /* 0x000fe2000f8e963a */
[----:B------:R-:W-:Y:S02]  /*3a70*/  IMAD.WIDE.U32 R164, R164, -0x326172a9, RZ ;  /* 0xcd9e8d57a4a47825 */ /* 0x000fe400078e00ff */
[-C--:B------:R-:W-:Y:S01]  /*3a80*/  HMMA.16816.F32.BF16 R12, R60, R18.reuse, RZ ;  /* 0x000000123c0c723c */ /* 0x080fe200000418ff */
[----:B------:R-:W1:Y:S04]  /*3a90*/  LDSM.16.M88.4 R108, [R149+-0x2000] ;  /* 0xffe00000956c783b */ /* 0x000e680000000200 */
[--C-:B------:R-:W-:Y:S01]  /*3aa0*/  LOP3.LUT R165, R165, UR7, R56.reuse, 0x96, !PT ;  /* 0x00000007a5a57c12 */ /* 0x100fe2000f8e9638 */
[C---:B------:R-:W-:Y:S03]  /*3ab0*/  HMMA.16816.F32.BF16 R16, R64.reuse, R18, RZ ;  /* 0x000000124010723c */ /* 0x040fe600000418ff */
[----:B------:R-:W2:Y:S02]  /*3ac0*/  LDSM.16.M88.4 R112, [R112+0x1000] ;  /* 0x001000007070783b */ /* 0x000ea40000000200 */
[----:B------:R-:W-:Y:S01]  /*3ad0*/  IMAD.WIDE.U32 R170, R170, -0x326172a9, RZ ;  /* 0xcd9e8d57aaaa7825 */ /* 0x000fe200078e00ff */
[-C--:B---3--:R-:W-:Y:S05]  /*3ae0*/  HMMA.16816.F32.BF16 R20, R64, R32.reuse, RZ ;  /* 0x000000204014723c */ /* 0x088fea00000418ff */
[----:B------:R-:W-:Y:S01]  /*3af0*/  LOP3.LUT R190, R171, UR7, R56, 0x96, !PT ;  /* 0x00000007abbe7c12 */ /* 0x000fe2000f8e9638 */
[C---:B------:R-:W-:Y:S02]  /*3b00*/  HMMA.16816.F32.BF16 R24, R60.reuse, R32, RZ ;  /* 0x000000203c18723c */ /* 0x040fe400000418ff */
[----:B----4-:R-:W-:Y:S03]  /*3b10*/  @!P3 IMAD.SHL.U32 R0, R40, 0x2, RZ ;  /* 0x000000022800b824 */ /* 0x010fe600078e00ff */
[----:B------:R-:W-:Y:S01]  /*3b20*/  IMAD.WIDE.U32 R184, R57, -0x2daee0ad, RZ ;  /* 0xd2511f5339b87825 */ /* 0x000fe200078e00ff */
[-C--:B------:R-:W-:Y:S02]  /*3b30*/  HMMA.16816.F32.BF16 R28, R60, R34.reuse, RZ ;  /* 0x000000223c1c723c */ /* 0x080fe400000418ff */
[----:B------:R-:W-:Y:S03]  /*3b40*/  @!P3 LOP3.LUT R0, R0, 0x6, RZ, 0xc0, !PT ;  /* 0x000000060000b812 */ /* 0x000fe600078ec0ff */
[----:B------:R-:W-:Y:S01]  /*3b50*/  LOP3.LUT R185, R185, UR5, R168, 0x96, !PT ;  /* 0x00000005b9b97c12 */ /* 0x000fe2000f8e96a8 */
[C---:B------:R-:W-:Y:S01]  /*3b60*/  HMMA.16816.F32.BF16 R32, R64.reuse, R34, RZ ;  /* 0x000000224020723c */ /* 0x040fe200000418ff */
[----:B------:R-:W-:Y:S01]  /*3b70*/  UIADD3 UR5, UR11, -0x126145ec, URZ ;  /* 0xed9eba140b057890 */ /* 0x000fe2000fffe03f */
[----:B------:R-:W-:Y:S03]  /*3b80*/  @!P3 VIADDMNMX R168, R166, R252, UR12, PT ;  /* 0x0000000ca6a8be46 */ /* 0x000fe6000b8001fc */
[----:B------:R-:W-:Y:S01]  /*3b90*/  @!P3 IMAD R0, R242, 0x40, R0 ;  /* 0x00000040f200b824 */ /* 0x000fe200078e0200 */
[-C--:B------:R-:W-:Y:S05]  /*3ba0*/  HMMA.16816.F32.BF16 R36, R64, R48.reuse, RZ ;  /* 0x000000304024723c */ /* 0x080fea00000418ff */
[----:B------:R-:W-:Y:S01]  /*3bb0*/  @!P3 IMAD R0, R53, 0x80, R0 ;  /* 0x000000803500b824 */ /* 0x000fe200078e0200 */
[C---:B------:R-:W-:Y:S05]  /*3bc0*/  HMMA.16816.F32.BF16 R40, R60.reuse, R48, RZ ;  /* 0x000000303c28723c */ /* 0x040fea00000418ff */
[----:B------:R-:W-:Y:S01]  /*3bd0*/  IMAD.WIDE.U32 R178, R178, -0x326172a9, RZ ;  /* 0xcd9e8d57b2b27825 */ /* 0x000fe200078e00ff */
[-C--:B------:R-:W-:Y:S05]  /*3be0*/  HMMA.16816.F32.BF16 R44, R60, R50.reuse, RZ ;  /* 0x000000323c2c723c */ /* 0x080fea00000418ff */
        /* <DEDUP_REMOVED lines=20> */
[----:B------:R-:W-:Y:S01]  /*3d30*/  HMMA.16816.F32.BF16 R64, R64, R102, RZ ;  /* 0x000000664040723c */ /* 0x000fe200000418ff */
[----:B------:R-:W3:Y:S02]  /*3d40*/  LDSM.16.M88.4 R100, [R149+-0x1c00] ;  /* 0xffe400009564783b */ /* 0x000ee40000000200 */
[-C--:B------:R-:W-:Y:S01]  /*3d50*/  @!P3 ISETP.GE.AND P4, PT, R162, R169.reuse, PT ;  /* 0x000000a9a200b20c */ /* 0x080fe20003f86270 */
[----:B------:R-:W-:Y:S01]  /*3d60*/  IMAD.WIDE.U32 R186, R163, -0x2daee0ad, RZ ;  /* 0xd2511f53a3ba7825 */ /* 0x000fe200078e00ff */
[----:B------:R-:W-:Y:S01]  /*3d70*/  @!P3 VIADDMNMX R166, R166, R250, UR12, PT ;  /* 0x0000000ca6a6be46 */ /* 0x000fe2000b8001fa */
[-C--:B-1----:R-:W-:Y:S05]  /*3d80*/  HMMA.16816.F32.BF16 R4, R104, R108.reuse, R4 ;  /* 0x0000006c6804723c */ /* 0x082fea0000041804 */
[----:B------:R-:W-:Y:S01]  /*3d90*/  LOP3.LUT R175, R187, UR5, R172, 0x96, !PT ;  /* 0x00000005bbaf7c12 */ /* 0x000fe2000f8e96ac */
[C---:B--2---:R-:W-:Y:S04]  /*3da0*/  HMMA.16816.F32.BF16 R8, R112.reuse, R108, R8 ;  /* 0x0000006c7008723c */ /* 0x044fe80000041808 */
[----:B------:R-:W-:Y:S01]  /*3db0*/  @!P3 ISETP.GE.AND P6, PT, R162, R166, PT ;  /* 0x000000a6a200b20c */ /* 0x000fe20003fc6270 */
[----:B------:R-:W-:Y:S01]  /*3dc0*/  FMUL.FTZ R163, R236, 1.4426950216293334961 ;  /* 0x3fb8aa3beca37820 */ /* 0x000fe20000410000 */
[----:B------:R-:W-:Y:S01]  /*3dd0*/  FSEL R164, R164, RZ, P2 ;  /* 0x000000ffa4a47208 */ /* 0x000fe20001000000 */
[-C--:B------:R-:W-:Y:S03]  /*3de0*/  HMMA.16816.F32.BF16 R12, R112, R110.reuse, R12 ;  /* 0x0000006e700c723c */ /* 0x080fe6000004180c */
[----:B------:R-:W-:Y:S01]  /*3df0*/  FSETP.NEU.FTZ.AND P2, PT, R237, -INF , PT ;  /* 0xff800000ed00780b */ /* 0x000fe20003f5d000 */
[C---:B------:R-:W-:Y:S01]  /*3e00*/  @!P3 VIADD R108, R0.reuse, 0x8 ;  /* 0x00000008006cb836 */ /* 0x040fe20000000000 */
[----:B------:R-:W-:Y:S01]  /*3e10*/  FSEL R163, R163, RZ, P0 ;  /* 0x000000ffa3a37208 */ /* 0x000fe20000000000 */
[C---:B------:R-:W-:Y:S04]  /*3e20*/  HMMA.16816.F32.BF16 R16, R104.reuse, R110, R16 ;  /* 0x0000006e6810723c */ /* 0x040fe80000041810 */
[C---:B------:R-:W-:Y:S01]  /*3e30*/  @!P3 ISETP.GE.AND P0, PT, R0.reuse, R169, PT ;  /* 0x000000a90000b20c */ /* 0x040fe20003f06270 */
[----:B------:R-:W-:Y:S01]  /*3e40*/  FMUL.FTZ R162, R237, 1.4426950216293334961 ;  /* 0x3fb8aa3beda27820 */ /* 0x000fe20000410000 */
[----:B------:R-:W-:Y:S01]  /*3e50*/  LOP3.LUT R172, R189, UR6, R170, 0x96, !PT ;  /* 0x00000006bdac7c12 */ /* 0x000fe2000f8e96aa */
[----:B------:R-:W-:Y:S01]  /*3e60*/  @!P3 VIADD R170, R0, 0x9 ;  /* 0x0000000900aab836 */ /* 0x000fe20000000000 */
[----:B------:R-:W-:Y:S02]  /*3e70*/  @!P3 FSEL R4, R4, -INF , !P0 ;  /* 0xff8000000404b808 */ /* 0x000fe40004000000 */
[-C--:B------:R-:W-:Y:S02]  /*3e80*/  @!P3 ISETP.GE.AND P0, PT, R0, R167.reuse, PT ;  /* 0x000000a70000b20c */ /* 0x080fe40003f06270 */
[----:B------:R-:W-:Y:S02]  /*3e90*/  FSEL R162, R162, RZ, P2 ;  /* 0x000000ffa2a27208 */ /* 0x000fe40001000000 */
[C---:B------:R-:W-:Y:S02]  /*3ea0*/  @!P3 ISETP.GE.AND P2, PT, R0.reuse, R168, PT ;  /* 0x000000a80000b20c */ /* 0x040fe40003f46270 */
[----:B------:R-:W-:Y:S01]  /*3eb0*/  @!P3 FSEL R5, R5, -INF , !P4 ;  /* 0xff8000000505b808 */ /* 0x000fe20006000000 */
[-C--:B---3--:R-:W-:Y:S03]  /*3ec0*/  HMMA.16816.F32.BF16 R20, R104, R100.reuse, R20 ;  /* 0x000000646814723c */ /* 0x088fe60000041814 */
[-C--:B------:R-:W-:Y:S01]  /*3ed0*/  @!P3 ISETP.GE.AND P4, PT, R0, R166.reuse, PT ;  /* 0x000000a60000b20c */ /* 0x080fe20003f86270 */
        /* <DEDUP_REMOVED lines=10> */
[----:B------:R-:W-:Y:S01]  /*3f80*/  @!P3 FSEL R8, R8, -INF , !P0 ;  /* 0xff8000000808b808 */ /* 0x000fe20004000000 */
[C---:B------:R-:W-:Y:S01]  /*3f90*/  HMMA.16816.F32.BF16 R32, R104.reuse, R102, R32 ;  /* 0x000000666820723c */ /* 0x040fe20000041820 */
[----:B------:R-:W-:Y:S03]  /*3fa0*/  MUFU.EX2 R211, R6 ;  /* 0x0000000600d37308 */ /* 0x000fe60000000800 */
[----:B------:R-:W-:Y:S01]  /*3fb0*/  @!P3 ISETP.GE.AND P0, PT, R108, R169, PT ;  /* 0x000000a96c00b20c */ /* 0x000fe20003f06270 */
[----:B------:R-:W-:Y:S01]  /*3fc0*/  @!P3 VIADD R100, R0, 0x11 ;  /* 0x000000110064b836 */ /* 0x000fe20000000000 */
[----:B------:R-:W-:Y:S01]  /*3fd0*/  @!P3 FSEL R9, R9, -INF , !P5 ;  /* 0xff8000000909b808 */ /* 0x000fe20006800000 */
[----:B------:R-:W-:Y:S01]  /*3fe0*/  FFMA.FTZ R7, R7, UR8, -R164 ;  /* 0x0000000807077c23 */ /* 0x000fe200080108a4 */
[----:B------:R-:W-:Y:S02]  /*3ff0*/  @!P3 ISETP.GE.AND P5, PT, R108, R168, PT ;  /* 0x000000a86c00b20c */ /* 0x000fe40003fa6270 */
[----:B------:R-:W2:Y:S01]  /*4000*/  LDSM.16.M88.4 R108, [R149+-0x1800] ;  /* 0xffe80000956c783b */ /* 0x000ea20000000200 */
[----:B------:R-:W-:Y:S01]  /*4010*/  @!P3 FSEL R10, R10, -INF , !P4 ;  /* 0xff8000000a0ab808 */ /* 0x000fe20006000000 */
[--C-:B------:R-:W-:Y:S01]  /*4020*/  FFMA.FTZ R8, R8, UR8, -R163.reuse ;  /* 0x0000000808087c23 */ /* 0x100fe200080108a3 */
[----:B------:R-:W-:Y:S01]  /*4030*/  @!P3 ISETP.GE.AND P4, PT, R170, R167, PT ;  /* 0x000000a7aa00b20c */ /* 0x000fe20003f86270 */
[--C-:B------:R-:W-:Y:S01]  /*4040*/  FFMA.FTZ R9, R9, UR8, -R163.reuse ;  /* 0x0000000809097c23 */ /* 0x100fe200080108a3 */
[----:B------:R-:W-:Y:S01]  /*4050*/  @!P3 FSEL R11, R11, -INF , !P6 ;  /* 0xff8000000b0bb808 */ /* 0x000fe20007000000 */
[--C-:B------:R-:W-:Y:S01]  /*4060*/  FFMA.FTZ R10, R10, UR8, -R162.reuse ;  /* 0x000000080a0a7c23 */ /* 0x100fe200080108a2 */
[----:B------:R-:W-:Y:S01]  /*4070*/  @!P3 FSEL R12, R12, -INF , !P2 ;  /* 0xff8000000c0cb808 */ /* 0x000fe20005000000 */
[----:B------:R3:W-:Y:S01]  /*4080*/  MUFU.EX2 R210, R7 ;  /* 0x0000000700d27308 */ /* 0x0007e20000000800 */
[----:B------:R-:W-:Y:S01]  /*4090*/  @!P3 FSEL R13, R13, -INF , !P4 ;  /* 0xff8000000d0db808 */ /* 0x000fe20006000000 */
[--C-:B------:R-:W-:Y:S01]  /*40a0*/  FFMA.FTZ R11, R11, UR8, -R162.reuse ;  /* 0x000000080b0b7c23 */ /* 0x100fe200080108a2 */
[----:B------:R-:W-:Y:S01]  /*40b0*/  @!P3 ISETP.GE.AND P6, PT, R170, R166, PT ;  /* 0x000000a6aa00b20c */ /* 0x000fe20003fc6270 */
[--C-:B------:R-:W-:Y:S01]  /*40c0*/  FFMA.FTZ R12, R12, UR8, -R163.reuse ;  /* 0x000000080c0c7c23 */ /* 0x100fe200080108a3 */
[CC--:B------:R-:W-:Y:S01]  /*40d0*/  @!P3 ISETP.GE.AND P2, PT, R170.reuse, R169.reuse, PT ;  /* 0x000000a9aa00b20c */ /* 0x0c0fe20003f46270 */
[----:B------:R-:W-:Y:S01]  /*40e0*/  FFMA.FTZ R13, R13, UR8, -R163 ;  /* 0x000000080d0d7c23 */ /* 0x000fe200080108a3 */
[-C--:B------:R-:W-:Y:S01]  /*40f0*/  @!P3 ISETP.GE.AND P4, PT, R170, R168.reuse, PT ;  /* 0x000000a8aa00b20c */ /* 0x080fe20003f86270 */
[----:B------:R-:W-:Y:S01]  /*4100*/  @!P3 VIADD R170, R0, 0x10 ;  /* 0x0000001000aab836 */ /* 0x000fe20000000000 */
[----:B------:R-:W-:Y:S01]  /*4110*/  @!P3 FSEL R14, R14, -INF , !P1 ;  /* 0xff8000000e0eb808 */ /* 0x000fe20004800000 */
[----:B------:R-:W-:Y:S01]  /*4120*/  MUFU.EX2 R214, R8 ;  /* 0x0000000800d67308 */ /* 0x000fe20000000800 */
[----:B------:R-:W-:Y:S01]  /*4130*/  @!P3 FSEL R18, R18, -INF , !P5 ;  /* 0xff8000001212b808 */ /* 0x000fe20006800000 */
[----:B-1----:R-:W-:Y:S01]  /*4140*/  @!P3 VIADD R5, R0, 0x29 ;  /* 0x000000290005b836 */ /* 0x002fe20000000000 */
[-C--:B------:R-:W-:Y:S01]  /*4150*/  @!P3 ISETP.GE.AND P1, PT, R170, R169.reuse, PT ;  /* 0x000000a9aa00b20c */ /* 0x080fe20003f26270 */
[----:B------:R-:W-:Y:S01]  /*4160*/  FFMA.FTZ R14, R14, UR8, -R162 ;  /* 0x000000080e0e7c23 */ /* 0x000fe200080108a2 */
[----:B------:R-:W-:Y:S01]  /*4170*/  @!P3 ISETP.GE.AND P5, PT, R100, R169, PT ;  /* 0x000000a96400b20c */ /* 0x000fe20003fa6270 */
[--C-:B------:R-:W-:Y:S01]  /*4180*/  FFMA.FTZ R18, R18, UR8, -R164.reuse ;  /* 0x0000000812127c23 */ /* 0x100fe200080108a4 */
[----:B------:R-:W-:Y:S03]  /*4190*/  @!P3 FSEL R19, R19, -INF , !P4 ;  /* 0xff8000001313b808 */ /* 0x000fe60006000000 */
[----:B------:R1:W-:Y:S01]  /*41a0*/  MUFU.EX2 R215, R9 ;  /* 0x0000000900d77308 */ /* 0x0003e20000000800 */
[----:B------:R-:W-:Y:S01]  /*41b0*/  @!P3 FSEL R20, R20, -INF , !P1 ;  /* 0xff8000001414b808 */ /* 0x000fe20004800000 */
[----:B---3--:R-:W-:Y:S01]  /*41c0*/  IMAD.WIDE.U32 R6, R191, -0x326172a9, RZ ;  /* 0xcd9e8d57bf067825 */ /* 0x008fe200078e00ff */
[----:B------:R-:W-:Y:S02]  /*41d0*/  @!P3 FSEL R21, R21, -INF , !P5 ;  /* 0xff8000001515b808 */ /* 0x000fe40006800000 */
[----:B------:R-:W-:Y:S01]  /*41e0*/  @!P3 FSEL R15, R15, -INF , !P6 ;  /* 0xff8000000f0fb808 */ /* 0x000fe20007000000 */
[----:B------:R-:W-:Y:S01]  /*41f0*/  FFMA.FTZ R19, R19, UR8, -R164 ;  /* 0x0000000813137c23 */ /* 0x000fe200080108a4 */
[----:B------:R-:W-:Y:S01]  /*4200*/  @!P3 FSEL R17, R17, -INF , !P2 ;  /* 0xff8000001111b808 */ /* 0x000fe20005000000 */
[--C-:B------:R-:W-:Y:S01]  /*4210*/  FFMA.FTZ R21, R21, UR8, -R165.reuse ;  /* 0x0000000815157c23 */ /* 0x100fe200080108a5 */
[C---:B------:R-:W-:Y:S01]  /*4220*/  @!P3 ISETP.GE.AND P4, PT, R100.reuse, R168, PT ;  /* 0x000000a86400b20c */ /* 0x040fe20003f86270 */
[----:B------:R-:W-:Y:S01]  /*4230*/  FFMA.FTZ R15, R15, UR8, -R162 ;  /* 0x000000080f0f7c23 */ /* 0x000fe200080108a2 */
[-C--:B------:R-:W-:Y:S01]  /*4240*/  @!P3 ISETP.GE.AND P1, PT, R100, R167.reuse, PT ;  /* 0x000000a76400b20c */ /* 0x080fe20003f26270 */
[--C-:B------:R-:W-:Y:S01]  /*4250*/  FFMA.FTZ R20, R20, UR8, -R165.reuse ;  /* 0x0000000814147c23 */ /* 0x100fe200080108a5 */
[----:B------:R-:W-:Y:S01]  /*4260*/  @!P3 ISETP.GE.AND P5, PT, R100, R166, PT ;  /* 0x000000a66400b20c */ /* 0x000fe20003fa6270 */
[----:B------:R-:W-:Y:S01]  /*4270*/  @!P3 VIADD R100, R0, 0x19 ;  /* 0x000000190064b836 */ /* 0x000fe20000000000 */
[C---:B------:R-:W-:Y:S01]  /*4280*/  @!P3 ISETP.GE.AND P6, PT, R170.reuse, R168, PT ;  /* 0x000000a8aa00b20c */ /* 0x040fe20003fc6270 */
[-C--:B--2---:R-:W-:Y:S01]  /*4290*/  HMMA.16816.F32.BF16 R36, R104, R108.reuse, R36 ;  /* 0x0000006c6824723c */ /* 0x084fe20000041824 */
[----:B------:R-:W-:Y:S02]  /*42a0*/  MUFU.EX2 R203, R18 ;  /* 0x0000001200cb7308 */ /* 0x000fe40000000800 */
[-C--:B------:R-:W-:Y:S01]  /*42b0*/  @!P3 ISETP.GE.AND P2, PT, R170, R166.reuse, PT ;  /* 0x000000a6aa00b20c */ /* 0x080fe20003f46270 */
[----:B-1----:R-:W-:Y:S01]  /*42c0*/  IMAD.WIDE.U32 R8, R173, -0x2daee0ad, RZ ;  /* 0xd2511f53ad087825 */ /* 0x002fe200078e00ff */
[----:B------:R-:W-:Y:S01]  /*42d0*/  @!P3 FSEL R16, R16, -INF , !P0 ;  /* 0xff8000001010b808 */ /* 0x000fe20004000000 */
[C---:B------:R-:W-:Y:S05]  /*42e0*/  HMMA.16816.F32.BF16 R40, R112.reuse, R108, R40 ;  /* 0x0000006c7028723c */ /* 0x040fea0000041828 */
[----:B------:R-:W1:Y:S01]  /*42f0*/  MUFU.EX2 R200, R19 ;  /* 0x0000001300c87308 */ /* 0x000e620000000800 */
[-C--:B------:R-:W-:Y:S01]  /*4300*/  @!P3 ISETP.GE.AND P0, PT, R170, R167.reuse, PT ;  /* 0x000000a7aa00b20c */ /* 0x080fe20003f06270 */
[--C-:B------:R-:W-:Y:S01]  /*4310*/  FFMA.FTZ R16, R16, UR8, -R165.reuse ;  /* 0x0000000810107c23 */ /* 0x100fe200080108a5 */
[----:B------:R-:W-:Y:S01]  /*4320*/  @!P3 FSEL R22, R22, -INF , !P6 ;  /* 0xff8000001616b808 */ /* 0x000fe20007000000 */
[-C--:B------:R-:W-:Y:S03]  /*4330*/  HMMA.16816.F32.BF16 R44, R112, R110.reuse, R44 ;  /* 0x0000006e702c723c */ /* 0x080fe6000004182c */
[-C--:B------:R-:W-:Y:S01]  /*4340*/  @!P3 ISETP.GE.AND P6, PT, R101, R167.reuse, PT ;  /* 0x000000a76500b20c */ /* 0x080fe20003fc6270 */
[----:B------:R-:W-:Y:S01]  /*4350*/  FFMA.FTZ R109, R4, UR8, -R165 ;  /* 0x00000008046d7c23 */ /* 0x000fe200080108a5 */
[----:B------:R-:W-:Y:S01]  /*4360*/  @!P3 FSEL R26, R26, -INF , !P2 ;  /* 0xff8000001a1ab808 */ /* 0x000fe20005000000 */
[C---:B------:R-:W-:Y:S01]  /*4370*/  HMMA.16816.F32.BF16 R48, R104.reuse, R110, R48 ;  /* 0x0000006e6830723c */ /* 0x040fe20000041830 */
[----:B------:R-:W-:Y:S03]  /*4380*/  MUFU.EX2 R219, R10 ;  /* 0x0000000a00db7308 */ /* 0x000fe60000000800 */
[----:B------:R-:W-:Y:S01]  /*4390*/  @!P3 ISETP.GE.AND P2, PT, R100, R167, PT ;  /* 0x000000a76400b20c */ /* 0x000fe20003f46270 */
[----:B------:R-:W-:Y:S01]  /*43a0*/  FFMA.FTZ R22, R22, UR8, -R164 ;  /* 0x0000000816167c23 */ /* 0x000fe200080108a4 */
[----:B------:R-:W-:Y:S01]  /*43b0*/  @!P3 FSEL R23, R23, -INF , !P4 ;  /* 0xff8000001717b808 */ /* 0x000fe20006000000 */
[----:B------:R-:W-:Y:S01]  /*43c0*/  FFMA.FTZ R26, R26, UR8, -R162 ;  /* 0x000000081a1a7c23 */ /* 0x000fe200080108a2 */
[----:B------:R-:W-:Y:S03]  /*43d0*/  @!P3 FSEL R24, R24, -INF , !P0 ;  /* 0xff8000001818b808 */ /* 0x000fe60004000000 */
[----:B------:R-:W-:Y:S01]  /*43e0*/  MUFU.EX2 R204, R109 ;  /* 0x0000006d00cc7308 */ /* 0x000fe20000000800 */
[----:B------:R-:W-:Y:S01]  /*43f0*/  @!P3 ISETP.GE.AND P4, PT, R101, R166, PT ;  /* 0x000000a66500b20c */ /* 0x000fe20003f86270 */
[----:B------:R-:W-:Y:S01]  /*4400*/  FFMA.FTZ R23, R23, UR8, -R164 ;  /* 0x0000000817177c23 */ /* 0x000fe200080108a4 */
[----:B------:R-:W-:Y:S01]  /*4410*/  @!P3 FSEL R25, R25, -INF , !P1 ;  /* 0xff8000001919b808 */ /* 0x000fe20004800000 */
[--C-:B------:R-:W-:Y:S01]  /*4420*/  FFMA.FTZ R24, R24, UR8, -R163.reuse ;  /* 0x0000000818187c23 */ /* 0x100fe200080108a3 */
[----:B------:R-:W-:Y:S01]  /*4430*/  @!P3 FSEL R27, R27, -INF , !P5 ;  /* 0xff8000001b1bb808 */ /* 0x000fe20006800000 */
[----:B------:R-:W-:Y:S01]  /*4440*/  IMAD.WIDE.U32 R110, R172, -0x2daee0ad, RZ ;  /* 0xd2511f53ac6e7825 */ /* 0x000fe200078e00ff */
[----:B------:R-:W-:Y:S03]  /*4450*/  @!P3 FSEL R28, R28, -INF , !P6 ;  /* 0xff8000001c1cb808 */ /* 0x000fe60007000000 */
[----:B------:R2:W-:Y:S01]  /*4460*/  MUFU.EX2 R218, R11 ;  /* 0x0000000b00da7308 */ /* 0x0005e20000000800 */
        /* <DEDUP_REMOVED lines=13> */
[----:B------:R-:W3:Y:S01]  /*4540*/  LDSM.16.M88.4 R100, [R149+-0x1400] ;  /* 0xffec00009564783b */ /* 0x000ee20000000200 */
        /* <DEDUP_REMOVED lines=13> */
[----:B--2---:R-:W-:Y:S01]  /*4620*/  IMAD.WIDE.U32 R10, R185, -0x326172a9, RZ ;  /* 0xcd9e8d57b90a7825 */ /* 0x004fe200078e00ff */
[----:B------:R-:W-:Y:S02]  /*4630*/  @!P3 FSEL R34, R34, -INF , !P1 ;  /* 0xff8000002222b808 */ /* 0x000fe40004800000 */
[----:B------:R-:W-:Y:S01]  /*4640*/  @!P3 ISETP.GE.AND P1, PT, R108, R169, PT ;  /* 0x000000a96c00b20c */ /* 0x000fe20003f26270 */
[----:B------:R-:W-:Y:S01]  /*4650*/  @!P3 VIADD R4, R0, 0x28 ;  /* 0x000000280004b836 */ /* 0x000fe20000000000 */
[----:B------:R-:W-:Y:S01]  /*4660*/  @!P3 FSEL R35, R35, -INF , !P2 ;  /* 0xff8000002323b808 */ /* 0x000fe20005000000 */
[--C-:B------:R-:W-:Y:S01]  /*4670*/  FFMA.FTZ R34, R34, UR8, -R164.reuse ;  /* 0x0000000822227c23 */ /* 0x100fe200080108a4 */
[----:B------:R-:W-:Y:S01]  /*4680*/  @!P3 ISETP.GE.AND P2, PT, R108, R168, PT ;  /* 0x000000a86c00b20c */ /* 0x000fe20003f46270 */
[----:B------:R-:W-:Y:S01]  /*4690*/  MUFU.EX2 R208, R27 ;  /* 0x0000001b00d07308 */ /* 0x000fe20000000800 */
[----:B------:R-:W-:Y:S01]  /*46a0*/  @!P3 FSEL R36, R36, -INF , !P4 ;  /* 0xff8000002424b808 */ /* 0x000fe20006000000 */
[--C-:B------:R-:W-:Y:S01]  /*46b0*/  FFMA.FTZ R35, R35, UR8, -R164.reuse ;  /* 0x0000000823237c23 */ /* 0x100fe200080108a4 */
[-C--:B------:R-:W-:Y:S02]  /*46c0*/  @!P3 ISETP.GE.AND P4, PT, R108, R167.reuse, PT ;  /* 0x000000a76c00b20c */ /* 0x080fe40003f86270 */
[----:B------:R-:W-:Y:S01]  /*46d0*/  @!P3 FSEL R37, R37, -INF , !P1 ;  /* 0xff8000002525b808 */ /* 0x000fe20004800000 */
[--C-:B------:R-:W-:Y:S01]  /*46e0*/  FFMA.FTZ R36, R36, UR8, -R165.reuse ;  /* 0x0000000824247c23 */ /* 0x100fe200080108a5 */
[-C--:B------:R-:W-:Y:S03]  /*46f0*/  @!P3 ISETP.GE.AND P1, PT, R108, R166.reuse, PT ;  /* 0x000000a66c00b20c */ /* 0x080fe60003f26270 */
[----:B------:R-:W-:Y:S01]  /*4700*/  MUFU.EX2 R217, R14 ;  /* 0x0000000e00d97308 */ /* 0x000fe20000000800 */
[----:B------:R-:W-:Y:S01]  /*4710*/  @!P3 FSEL R38, R38, -INF , !P5 ;  /* 0xff8000002626b808 */ /* 0x000fe20006800000 */
[----:B------:R-:W-:Y:S01]  /*4720*/  FFMA.FTZ R37, R37, UR8, -R165 ;  /* 0x0000000825257c23 */ /* 0x000fe200080108a5 */
[----:B------:R-:W-:Y:S01]  /*4730*/  @!P3 ISETP.GE.AND P5, PT, R4, R167, PT ;  /* 0x000000a70400b20c */ /* 0x000fe20003fa6270 */
[----:B------:R-:W-:Y:S01]  /*4740*/  IMAD.WIDE.U32 R108, R175, -0x326172a9, RZ ;  /* 0xcd9e8d57af6c7825 */ /* 0x000fe200078e00ff */
[----:B------:R-:W-:Y:S02]  /*4750*/  @!P3 FSEL R39, R39, -INF , !P2 ;  /* 0xff8000002727b808 */ /* 0x000fe40005000000 */
[----:B------:R-:W-:Y:S01]  /*4760*/  @!P3 FSEL R40, R40, -INF , !P0 ;  /* 0xff8000002828b808 */ /* 0x000fe20004000000 */
[--C-:B------:R-:W-:Y:S01]  /*4770*/  FFMA.FTZ R38, R38, UR8, -R164.reuse ;  /* 0x0000000826267c23 */ /* 0x100fe200080108a4 */
[----:B------:R-:W-:Y:S01]  /*4780*/  @!P3 FSEL R41, R41, -INF , !P4 ;  /* 0xff8000002929b808 */ /* 0x000fe20006000000 */
[-C--:B---3--:R-:W-:Y:S01]  /*4790*/  HMMA.16816.F32.BF16 R52, R104, R100.reuse, R52 ;  /* 0x000000646834723c */ /* 0x088fe20000041834 */
[----:B------:R-:W2:Y:S02]  /*47a0*/  MUFU.EX2 R199, R28 ;  /* 0x0000001c00c77308 */ /* 0x000ea40000000800 */
[C---:B------:R-:W-:Y:S01]  /*47b0*/  @!P3 ISETP.GE.AND P2, PT, R4.reuse, R166, PT ;  /* 0x000000a60400b20c */ /* 0x040fe20003f46270 */
[----:B------:R-:W-:Y:S01]  /*47c0*/  FFMA.FTZ R39, R39, UR8, -R164 ;  /* 0x0000000827277c23 */ /* 0x000fe200080108a4 */
[CC--:B------:R-:W-:Y:S01]  /*47d0*/  @!P3 ISETP.GE.AND P0, PT, R4.reuse, R169.reuse, PT ;  /* 0x000000a90400b20c */ /* 0x0c0fe20003f06270 */
[C---:B------:R-:W-:Y:S05]  /*47e0*/  HMMA.16816.F32.BF16 R56, R112.reuse, R100, R56 ;  /* 0x000000647038723c */ /* 0x040fea0000041838 */
[----:B------:R-:W3:Y:S01]  /*47f0*/  MUFU.EX2 R213, R12 ;  /* 0x0000000c00d57308 */ /* 0x000ee20000000800 */
        /* <DEDUP_REMOVED lines=32> */
[----:B------:R-:W-:Y:S01]  /*4a00*/  IMAD.U32 R104, RZ, RZ, UR4 ;  /* 0x00000004ff687e24 */ /* 0x000fe2000f8e00ff */
[----:B------:R-:W-:Y:S01]  /*4a10*/  @!P3 FSEL R45, R45, -INF , !P6 ;  /* 0xff8000002d2db808 */ /* 0x000fe20007000000 */
[----:B----4-:R-:W-:Y:S01]  /*4a20*/  IMAD.WIDE.U32 R12, R174, -0x326172a9, RZ ;  /* 0xcd9e8d57ae0c7825 */ /* 0x010fe200078e00ff */
[-C--:B------:R-:W-:Y:S03]  /*4a30*/  @!P3 ISETP.GE.AND P6, PT, R5, R168.reuse, PT ;  /* 0x000000a80500b20c */ /* 0x080fe60003fc6270 */
[----:B------:R-:W4:Y:S01]  /*4a40*/  MUFU.EX2 R216, R15 ;  /* 0x0000000f00d87308 */ /* 0x000f220000000800 */
[----:B------:R-:W-:Y:S01]  /*4a50*/  @!P3 ISETP.GE.AND P4, PT, R4, R169, PT ;  /* 0x000000a90400b20c */ /* 0x000fe20003f86270 */
[--C-:B------:R-:W-:Y:S01]  /*4a60*/  FFMA.FTZ R50, R50, UR8, -R164.reuse ;  /* 0x0000000832327c23 */ /* 0x100fe200080108a4 */
[----:B------:R-:W-:Y:S01]  /*4a70*/  @!P3 FSEL R51, R51, -INF , !P6 ;  /* 0xff8000003333b808 */ /* 0x000fe20007000000 */
[----:B------:R-:W-:Y:S01]  /*4a80*/  FFMA.FTZ R45, R45, UR8, -R163 ;  /* 0x000000082d2d7c23 */ /* 0x000fe200080108a3 */
[----:B------:R-:W-:Y:S02]  /*4a90*/  @!P3 FSEL R52, R52, -INF , !P2 ;  /* 0xff8000003434b808 */ /* 0x000fe40005000000 */
        /* <DEDUP_REMOVED lines=18> */
[----:B------:R-:W-:Y:S01]  /*4bc0*/  MUFU.EX2 R189, R20 ;  /* 0x0000001400bd7308 */ /* 0x000fe20000000800 */
        /* <DEDUP_REMOVED lines=8> */
[----:B------:R-:W4:Y:S01]  /*4c50*/  MUFU.EX2 R206, R31 ;  /* 0x0000001f00ce7308 */ /* 0x000f220000000800 */
[----:B------:R-:W-:Y:S01]  /*4c60*/  @!P3 FSEL R58, R58, -INF , !P5 ;  /* 0xff8000003a3ab808 */ /* 0x000fe20006800000 */
[----:B------:R-:W-:Y:S01]  /*4c70*/  IMAD.WIDE.U32 R16, R171, -0x2daee0ad, RZ ;  /* 0xd2511f53ab107825 */ /* 0x000fe200078e00ff */
[----:B------:R-:W-:Y:S02]  /*4c80*/  @!P3 FSEL R60, R60, -INF , !P1 ;  /* 0xff8000003c3cb808 */ /* 0x000fe40004800000 */
[----:B------:R-:W-:Y:S01]  /*4c90*/  @!P3 ISETP.GE.AND P0, PT, R4, R166, PT ;  /* 0x000000a60400b20c */ /* 0x000fe20003f06270 */
[----:B------:R-:W-:Y:S01]  /*4ca0*/  FFMA.FTZ R58, R58, UR8, -R162 ;  /* 0x000000083a3a7c23 */ /* 0x000fe200080108a2 */
[----:B------:R-:W-:Y:S01]  /*4cb0*/  @!P3 ISETP.GE.AND P5, PT, R4, R169, PT ;  /* 0x000000a90400b20c */ /* 0x000fe20003fa6270 */
[--C-:B------:R-:W-:Y:S01]  /*4cc0*/  FFMA.FTZ R60, R60, UR8, -R163.reuse ;  /* 0x000000083c3c7c23 */ /* 0x100fe200080108a3 */
[----:B------:R-:W-:Y:S01]  /*4cd0*/  @!P3 ISETP.GE.AND P1, PT, R4, R168, PT ;  /* 0x000000a80400b20c */ /* 0x000fe20003f26270 */
[----:B------:R-:W-:Y:S01]  /*4ce0*/  IMAD.WIDE.U32 R4, R190, -0x2daee0ad, RZ ;  /* 0xd2511f53be047825 */ /* 0x000fe200078e00ff */
[----:B------:R-:W-:Y:S01]  /*4cf0*/  LOP3.LUT R100, R9, UR5, R184, 0x96, !PT ;  /* 0x0000000509647c12 */ /* 0x000fe2000f8e96b8 */
[----:B------:R1:W4:Y:S01]  /*4d00*/  MUFU.EX2 R190, R0 ;  /* 0x0000000000be7308 */ /* 0x0003220000000800 */
[----:B------:R-:W-:Y:S01]  /*4d10*/  LOP3.LUT R14, R7, UR6, R176, 0x96, !PT ;  /* 0x00000006070e7c12 */ /* 0x000fe2000f8e96b0 */
[--C-:B------:R-:W-:Y:S01]  /*4d20*/  FFMA.FTZ R56, R56, UR8, -R163.reuse ;  /* 0x0000000838387c23 */ /* 0x100fe200080108a3 */
[----:B------:R-:W-:Y:S01]  /*4d30*/  LOP3.LUT R112, R11, UR6, R178, 0x96, !PT ;  /* 0x000000060b707c12 */ /* 0x000fe2000f8e96b2 */
[----:B------:R-:W-:Y:S01]  /*4d40*/  IMAD.WIDE.U32 R100, R100, -0x326172a9, RZ ;  /* 0xcd9e8d5764647825 */ /* 0x000fe200078e00ff */
[----:B------:R-:W-:Y:S01]  /*4d50*/  LOP3.LUT R7, R17, UR7, R180, 0x96, !PT ;  /* 0x0000000711077c12 */ /* 0x000fe2000f8e96b4 */
[----:B------:R-:W-:Y:S01]  /*4d60*/  UIADD3 UR6, UR13, -0x4ab325aa, URZ ;  /* 0xb54cda560d067890 */ /* 0x000fe2000fffe03f */
[----:B------:R-:W-:Y:S01]  /*4d70*/  @!P3 FSEL R65, R65, -INF , !P4 ;  /* 0xff8000004141b808 */ /* 0x000fe20006000000 */
[----:B------:R-:W-:Y:S01]  /*4d80*/  FFMA.FTZ R163, R61, UR8, -R163 ;  /* 0x000000083da37c23 */ /* 0x000fe200080108a3 */
[----:B------:R-:W-:Y:S01]  /*4d90*/  @!P3 FSEL R66, R66, -INF , !P1 ;  /* 0xff8000004242b808 */ /* 0x000fe20004800000 */
[----:B------:R-:W-:Y:S01]  /*4da0*/  IMAD.WIDE.U32 R112, R112, -0x2daee0ad, RZ ;  /* 0xd2511f5370707825 */ /* 0x000fe200078e00ff */
[----:B------:R-:W-:Y:S01]  /*4db0*/  @!P3 FSEL R62, R62, -INF , !P0 ;  /* 0xff8000003e3eb808 */ /* 0x000fe20004000000 */
[----:B------:R-:W-:Y:S01]  /*4dc0*/  MUFU.EX2 R176, R36 ;  /* 0x0000002400b07308 */ /* 0x000fe20000000800 */
[----:B------:R-:W-:Y:S01]  /*4dd0*/  @!P3 FSEL R63, R63, -INF , !P2 ;  /* 0xff8000003f3fb808 */ /* 0x000fe20005000000 */
[----:B------:R-:W-:Y:S01]  /*4de0*/  FFMA.FTZ R66, R66, UR8, -R164 ;  /* 0x0000000842427c23 */ /* 0x000fe200080108a4 */
[----:B------:R-:W-:Y:S01]  /*4df0*/  LOP3.LUT R113, R113, UR7, R8, 0x96, !PT ;  /* 0x0000000771717c12 */ /* 0x000fe2000f8e9608 */
[----:B------:R-:W-:Y:S01]  /*4e00*/  FFMA.FTZ R62, R62, UR8, -R162 ;  /* 0x000000083e3e7c23 */ /* 0x000fe200080108a2 */
[----:B-1----:R-:W-:Y:S01]  /*4e10*/  LOP3.LUT R0, R5, UR5, R192, 0x96, !PT ;  /* 0x0000000505007c12 */ /* 0x002fe2000f8e96c0 */
[----:B------:R-:W-:Y:S01]  /*4e20*/  UIADD3 UR5, UR13, 0x1715609d, URZ ;  /* 0x1715609d0d057890 */ /* 0x000fe2000fffe03f */
[----:B------:R-:W-:Y:S03]  /*4e30*/  @!P3 FSEL R64, R64, -INF , !P5 ;  /* 0xff8000004040b808 */ /* 0x000fe60006800000 */
[----:B------:R-:W-:Y:S01]  /*4e40*/  MUFU.EX2 R195, R22 ;  /* 0x0000001600c37308 */ /* 0x000fe20000000800 */
[----:B------:R-:W-:Y:S01]  /*4e50*/  @!P3 FSEL R67, R67, -INF , !P6 ;  /* 0xff8000004343b808 */ /* 0x000fe20007000000 */
[----:B------:R-:W-:Y:S01]  /*4e60*/  IMAD.WIDE.U32 R18, R0, -0x326172a9, RZ ;  /* 0xcd9e8d5700127825 */ /* 0x000fe200078e00ff */
[----:B------:R-:W-:Y:S02]  /*4e70*/  IADD3 R104, R153, 0x4000, R104 ;  /* 0x0000400099687810 */ /* 0x000fe40007ffe068 */
[----:B------:R-:W-:Y:S01]  /*4e80*/  LOP3.LUT R5, R109, UR5, R6, 0x96, !PT ;  /* 0x000000056d057c12 */ /* 0x000fe2000f8e9606 */
[--C-:B------:R-:W-:Y:S01]  /*4e90*/  FFMA.FTZ R64, R64, UR8, -R165.reuse ;  /* 0x0000000840407c23 */ /* 0x100fe200080108a5 */
[----:B------:R-:W-:Y:S01]  /*4ea0*/  LOP3.LUT R109, R111, UR7, R4, 0x96, !PT ;  /* 0x000000076f6d7c12 */ /* 0x000fe2000f8e9604 */
[----:B------:R-:W-:Y:S01]  /*4eb0*/  IMAD.IADD R104, R104, 0x1, R154 ;  /* 0x0000000168687824 */ /* 0x000fe200078e029a */
[----:B------:R-:W-:Y:S01]  /*4ec0*/  LOP3.LUT R166, R19, UR5, R188, 0x96, !PT ;  /* 0x0000000513a67c12 */ /* 0x000fe2000f8e96bc */
[----:B------:R-:W-:Y:S01]  /*4ed0*/  MUFU.EX2 R192, R23 ;  /* 0x0000001700c07308 */ /* 0x000fe20000000800 */
[----:B------:R-:W-:Y:S01]  /*4ee0*/  LOP3.LUT R9, R13, UR5, R182, 0x96, !PT ;  /* 0x000000050d097c12 */ /* 0x000fe2000f8e96b6 */
[----:B------:R-:W-:Y:S01]  /*4ef0*/  IMAD.WIDE.U32 R14, R14, -0x2daee0ad, RZ ;  /* 0xd2511f530e0e7825 */ /* 0x000fe200078e00ff */
[----:B------:R-:W-:Y:S01]  /*4f00*/  LOP3.LUT R167, R101, UR5, R10, 0x96, !PT ;  /* 0x0000000565a77c12 */ /* 0x000fe2000f8e960a */
[----:B------:R-:W-:Y:S02]  /*4f10*/  UIADD3 UR5, UR11, 0x646e171e, URZ ;  /* 0x646e171e0b057890 */ /* 0x000fe4000fffe03f */
[----:B------:R-:W-:Y:S01]  /*4f20*/  FFMA.FTZ R165, R65, UR8, -R165 ;  /* 0x0000000841a57c23 */ /* 0x000fe200080108a5 */
[----:B------:R-:W-:Y:S01]  /*4f30*/  IMAD.WIDE.U32 R6, R7, -0x326172a9, RZ ;  /* 0xcd9e8d5707067825 */ /* 0x000fe200078e00ff */
[----:B------:R-:W-:Y:S02]  /*4f40*/  LOP3.LUT R111, R15, UR7, R186, 0x96, !PT ;  /* 0x000000070f6f7c12 */ /* 0x000fe4000f8e96ba */
[----:B------:R1:W-:Y:S01]  /*4f50*/  MUFU.EX2 R188, R21 ;  /* 0x0000001500bc7308 */ /* 0x0003e20000000800 */
[----:B------:R-:W-:Y:S01]  /*4f60*/  FFMA.FTZ R164, R67, UR8, -R164 ;  /* 0x0000000843a47c23 */ /* 0x000fe200080108a4 */
[----:B------:R-:W-:Y:S01]  /*4f70*/  IMAD.WIDE.U32 R4, R5, -0x2daee0ad, RZ ;  /* 0xd2511f5305047825 */ /* 0x000fe200078e00ff */
[----:B------:R-:W-:Y:S02]  /*4f80*/  LOP3.LUT R12, R7, UR6, R12, 0x96, !PT ;  /* 0x00000006070c7c12 */ /* 0x000fe4000f8e960c */
[----:B------:R-:W-:Y:S01]  /*4f90*/  LOP3.LUT R17, R6, 0xff, RZ, 0xc0, !PT ;  /* 0x000000ff06117812 */ /* 0x000fe200078ec0ff */
[----:B------:R-:W-:Y:S01]  /*4fa0*/  FFMA.FTZ R162, R63, UR8, -R162 ;  /* 0x000000083fa27c23 */ /* 0x000fe200080108a2 */
[--C-:B------:R-:W-:Y:S03]  /*4fb0*/  SHF.R.U32.HI R15, RZ, 0x18, R6.reuse ;  /* 0x00000018ff0f7819 */ /* 0x100fe60000011606 */
[----:B------:R-:W-:Y:S01]  /*4fc0*/  MUFU.EX2 R173, R62 ;  /* 0x0000003e00ad7308 */ /* 0x000fe20000000800 */
[----:B------:R-:W-:Y:S01]  /*4fd0*/  SHF.R.U32.HI R101, RZ, 0x10, R6 ;  /* 0x00000010ff657819 */ /* 0x000fe20000011606 */
[----:B------:R-:W-:Y:S01]  /*4fe0*/  IMAD.WIDE.U32 R8, R9, -0x2daee0ad, RZ ;  /* 0xd2511f5309087825 */ /* 0x000fe200078e00ff */
[----:B------:R-:W-:Y:S02]  /*4ff0*/  ISETP.LE.U32.AND P2, PT, R15, UR9, PT ;  /* 0x000000090f007c0c */ /* 0x000fe4000bf43070 */
[----:B------:R-:W-:Y:S02]  /*5000*/  LOP3.LUT R13, R5, UR5, R14, 0x96, !PT ;  /* 0x00000005050d7c12 */ /* 0x000fe4000f8e960e */
[----:B------:R-:W-:Y:S03]  /*5010*/  LOP3.LUT R14, R4, 0xff, RZ, 0xc0, !PT ;  /* 0x000000ff040e7812 */ /* 0x000fe600078ec0ff */
[----:B------:R-:W-:Y:S01]  /*5020*/  MUFU.EX2 R175, R37 ;  /* 0x0000002500af7308 */ /* 0x000fe20000000800 */
[----:B-1----:R-:W-:Y:S01]  /*5030*/  LOP3.LUT R21, R6, 0xffff, RZ, 0xc0, !PT ;  /* 0x0000ffff06157812 */ /* 0x002fe200078ec0ff */
[----:B------:R-:W-:Y:S01]  /*5040*/  IMAD.WIDE.U32 R6, R109, -0x326172a9, RZ ;  /* 0xcd9e8d576d067825 */ /* 0x000fe200078e00ff */
[----:B------:R-:W-:Y:S02]  /*5050*/  ISETP.LE.U32.AND P5, PT, R14, UR9, PT ;  /* 0x000000090e007c0c */ /* 0x000fe4000bfa3070 */
[----:B------:R-:W-:Y:S01]  /*5060*/  SHF.R.U32.HI R20, RZ, 0x18, R4 ;  /* 0x00000018ff147819 */ /* 0x000fe20000011604 */
[----:B------:R-:W-:Y:S01]  /*5070*/  IMAD.U32 R109, RZ, RZ, UR21 ;  /* 0x00000015ff6d7e24 */ /* 0x000fe2000f8e00ff */
[----:B------:R-:W-:Y:S01]  /*5080*/  LOP3.LUT R10, R7, UR6, R18, 0x96, !PT ;  /* 0x00000006070a7c12 */ /* 0x000fe2000f8e9612 */
[----:B------:R-:W-:Y:S01]  /*5090*/  @!P2 FADD.FTZ R200, -R200, -RZ ;  /* 0x800000ffc8c8a221 */ /* 0x000fe20000010100 */
[----:B------:R-:W-:Y:S01]  /*50a0*/  LOP3.LUT R114, R4, 0xffff, RZ, 0xc0, !PT ;  /* 0x0000ffff04727812 */ /* 0x000fe200078ec0ff */
[----:B------:R-:W1:Y:S01]  /*50b0*/  MUFU.EX2 R180, R32 ;  /* 0x0000002000b47308 */ /* 0x000e620000000800 */
[----:B------:R-:W-:Y:S02]  /*50c0*/  SHF.R.U32.HI R22, RZ, 0x18, R6 ;  /* 0x00000018ff167819 */ /* 0x000fe40000011606 */
[----:B------:R-:W-:Y:S01]  /*50d0*/  SHF.R.U32.HI R115, RZ, 0x10, R4 ;  /* 0x00000010ff737819 */ /* 0x000fe20000011604 */
[----:B------:R-:W-:Y:S01]  /*50e0*/  IMAD.WIDE.U32 R4, R111, -0x326172a9, RZ ;  /* 0xcd9e8d576f047825 */ /* 0x000fe200078e00ff */
[----:B------:R-:W-:Y:S02]  /*50f0*/  SHF.R.U32.HI R24, RZ, 0x10, R6 ;  /* 0x00000010ff187819 */ /* 0x000fe40000011606 */
[----:B------:R-:W-:Y:S03]  /*5100*/  LOP3.LUT R11, R9, UR5, R16, 0x96, !PT ;  /* 0x00000005090b7c12 */ /* 0x000fe6000f8e9610 */
[----:B------:R-:W-:Y:S01]  /*5110*/  MUFU.EX2 R111, R60 ;  /* 0x0000003c006f7308 */ /* 0x000fe20000000800 */
[----:B------:R-:W-:Y:S01]  /*5120*/  LOP3.LUT R0, R5, UR6, R108, 0x96, !PT ;  /* 0x0000000605007c12 */ /* 0x000fe2000f8e966c */
[----:B------:R-:W-:Y:S01]  /*5130*/  IMAD.U32 R108, RZ, RZ, UR22 ;  /* 0x00000016ff6c7e24 */ /* 0x000fe2000f8e00ff */
[C---:B------:R-:W-:Y:S01]  /*5140*/  LOP3.LUT R16, R8.reuse, 0xff, RZ, 0xc0, !PT ;  /* 0x000000ff08107812 */ /* 0x040fe200078ec0ff */
[----:B--2---:R-:W-:Y:S01]  /*5150*/  @!P5 FADD.FTZ R199, -R199, -RZ ;  /* 0x800000ffc7c7d221 */ /* 0x004fe20000010100 */
[--C-:B------:R-:W-:Y:S02]  /*5160*/  SHF.R.U32.HI R19, RZ, 0x18, R8.reuse ;  /* 0x00000018ff137819 */ /* 0x100fe40000011608 */
[----:B------:R-:W-:Y:S03]  /*5170*/  LOP3.LUT R23, R8, 0xffff, RZ, 0xc0, !PT ;  /* 0x0000ffff08177812 */ /* 0x000fe600078ec0ff */
[----:B------:R-:W-:Y:S01]  /*5180*/  MUFU.EX2 R177, R38 ;  /* 0x0000002600b17308 */ /* 0x000fe20000000800 */
[----:B------:R-:W-:Y:S02]  /*5190*/  SHF.R.U32.HI R102, RZ, 0x10, R8 ;  /* 0x00000010ff667819 */ /* 0x000fe40000011608 */
[C---:B------:R-:W-:Y:S02]  /*51a0*/  LOP3.LUT R18, R6.reuse, 0xff, RZ, 0xc0, !PT ;  /* 0x000000ff06127812 */ /* 0x040fe400078ec0ff */
[----:B------:R-:W-:Y:S02]  /*51b0*/  LOP3.LUT R103, R6, 0xffff, RZ, 0xc0, !PT ;  /* 0x0000ffff06677812 */ /* 0x000fe400078ec0ff */
[----:B------:R-:W-:Y:S03]  /*51c0*/  LOP3.LUT R6, R4, 0xffff, RZ, 0xc0, !PT ;  /* 0x0000ffff04067812 */ /* 0x000fe600078ec0ff */
[----:B------:R-:W-:Y:S01]  /*51d0*/  MUFU.EX2 R182, R34 ;  /* 0x0000002200b67308 */ /* 0x000fe20000000800 */
[----:B------:R-:W-:Y:S02]  /*51e0*/  LOP3.LUT R5, R12, 0xff, RZ, 0xc0, !PT ;  /* 0x000000ff0c057812 */ /* 0x000fe400078ec0ff */
[----:B------:R-:W-:Y:S02]  /*51f0*/  LOP3.LUT R7, R4, 0xff, RZ, 0xc0, !PT ;  /* 0x000000ff04077812 */ /* 0x000fe400078ec0ff */
[--C-:B------:R-:W-:Y:S02]  /*5200*/  SHF.R.U32.HI R9, RZ, 0x10, R4.reuse ;  /* 0x00000010ff097819 */ /* 0x100fe40000011604 */
[----:B------:R-:W-:Y:S03]  /*5210*/  SHF.R.U32.HI R8, RZ, 0x18, R4 ;  /* 0x00000018ff087819 */ /* 0x000fe60000011604 */
[----:B------:R-:W-:Y:S01]  /*5220*/  MUFU.EX2 R174, R39 ;  /* 0x0000002700ae7308 */ /* 0x000fe20000000800 */
[----:B------:R-:W-:Y:S02]  /*5230*/  LOP3.LUT R4, R12, 0xffff, RZ, 0xc0, !PT ;  /* 0x0000ffff0c047812 */ /* 0x000fe400078ec0ff */
[----:B------:R-:W-:Y:S02]  /*5240*/  ISETP.LE.U32.AND P4, PT, R5, UR9, PT ;  /* 0x0000000905007c0c */ /* 0x000fe4000bf83070 */
[----:B------:R-:W-:Y:S02]  /*5250*/  SHF.R.U32.HI R5, RZ, 0x10, R12 ;  /* 0x00000010ff057819 */ /* 0x000fe4000001160c */
[----:B------:R-:W-:Y:S03]  /*5260*/  SHF.R.U32.HI R4, RZ, 0x8, R4 ;  /* 0x00000008ff047819 */ /* 0x000fe60000011604 */
[----:B------:R-:W2:Y:S01]  /*5270*/  MUFU.EX2 R181, R35 ;  /* 0x0000002300b57308 */ /* 0x000ea20000000800 */
[----:B------:R-:W-:Y:S02]  /*5280*/  SHF.R.U32.HI R12, RZ, 0x18, R12 ;  /* 0x00000018ff0c7819 */ /* 0x000fe4000001160c */
[----:B------:R-:W-:Y:S02]  /*5290*/  LOP3.LUT R4, R4, 0xffff, RZ, 0xc0, !PT ;  /* 0x0000ffff04047812 */ /* 0x000fe400078ec0ff */
[----:B------:R-:W-:Y:S02]  /*52a0*/  ISETP.LE.U32.AND P6, PT, R12, UR9, PT ;  /* 0x000000090c007c0c */ /* 0x000fe4000bfc3070 */
[----:B------:R-:W-:Y:S01]  /*52b0*/  LOP3.LUT R5, R5, 0xff, RZ, 0xc0, !PT ;  /* 0x000000ff05057812 */ /* 0x000fe200078ec0ff */
[----:B------:R-:W-:Y:S01]  /*52c0*/  @!P4 FADD.FTZ R204, -R204, -RZ ;  /* 0x800000ffccccc221 */ /* 0x000fe20000010100 */
[----:B------:R-:W-:Y:S01]  /*52d0*/  ISETP.LE.U32.AND P1, PT, R4, UR9, PT ;  /* 0x0000000904007c0c */ /* 0x000fe2000bf23070 */
[----:B------:R-:W-:Y:S01]  /*52e0*/  MUFU.EX2 R186, R41 ;  /* 0x0000002900ba7308 */ /* 0x000fe20000000800 */
[----:B------:R-:W-:Y:S02]  /*52f0*/  ISETP.LE.U32.AND P3, PT, R5, UR9, PT ;  /* 0x0000000905007c0c */ /* 0x000fe4000bf63070 */
[C---:B------:R-:W-:Y:S02]  /*5300*/  LOP3.LUT R4, R0.reuse, 0xffff, RZ, 0xc0, !PT ;  /* 0x0000ffff00047812 */ /* 0x040fe400078ec0ff */
[----:B------:R-:W-:Y:S02]  /*5310*/  LOP3.LUT R5, R0, 0xff, RZ, 0xc0, !PT ;  /* 0x000000ff00057812 */ /* 0x000fe400078ec0ff */
[----:B------:R-:W-:Y:S01]  /*5320*/  SHF.R.U32.HI R4, RZ, 0x8, R4 ;  /* 0x00000008ff047819 */ /* 0x000fe20000011604 */
[----:B------:R-:W-:Y:S01]  /*5330*/  @!P6 FADD.FTZ R210, -R210, -RZ ;  /* 0x800000ffd2d2e221 */ /* 0x000fe20000010100 */
[----:B------:R-:W-:Y:S01]  /*5340*/  ISETP.LE.U32.AND P4, PT, R5, UR9, PT ;  /* 0x0000000905007c0c */ /* 0x000fe2000bf83070 */
[----:B------:R-:W-:Y:S01]  /*5350*/  MUFU.EX2 R171, R48 ;  /* 0x0000003000ab7308 */ /* 0x000fe20000000800 */
[--C-:B------:R-:W-:Y:S01]  /*5360*/  SHF.R.U32.HI R5, RZ, 0x10, R0.reuse ;  /* 0x00000010ff057819 */ /* 0x100fe20000011600 */
[----:B------:R-:W-:Y:S01]  /*5370*/  @!P1 FADD.FTZ R205, -R205, -RZ ;  /* 0x800000ffcdcd9221 */ /* 0x000fe20000010100 */
[----:B------:R-:W-:Y:S01]  /*5380*/  LOP3.LUT R4, R4, 0xffff, RZ, 0xc0, !PT ;  /* 0x0000ffff04047812 */ /* 0x000fe200078ec0ff */
[----:B------:R-:W-:Y:S01]  /*5390*/  @!P3 FADD.FTZ R211, -R211, -RZ ;  /* 0x800000ffd3d3b221 */ /* 0x000fe20000010100 */
[----:B------:R-:W-:Y:S02]  /*53a0*/  LOP3.LUT R5, R5, 0xff, RZ, 0xc0, !PT ;  /* 0x000000ff05057812 */ /* 0x000fe400078ec0ff */
[----:B------:R-:W-:Y:S03]  /*53b0*/  ISETP.LE.U32.AND P1, PT, R4, UR9, PT ;  /* 0x0000000904007c0c */ /* 0x000fe6000bf23070 */
[----:B------:R-:W-:Y:S01]  /*53c0*/  MUFU.EX2 R197, R42 ;  /* 0x0000002a00c57308 */ /* 0x000fe20000000800 */
[----:B------:R-:W-:Y:S02]  /*53d0*/  SHF.R.U32.HI R0, RZ, 0x18, R0 ;  /* 0x00000018ff007819 */ /* 0x000fe40000011600 */
[----:B------:R-:W-:Y:S01]  /*53e0*/  ISETP.LE.U32.AND P3, PT, R5, UR9, PT ;  /* 0x0000000905007c0c */ /* 0x000fe2000bf63070 */
[----:B------:R-:W-:Y:S01]  /*53f0*/  @!P4 FADD.FTZ R214, -R214, -RZ ;  /* 0x800000ffd6d6c221 */ /* 0x000fe20000010100 */
[----:B------:R-:W-:Y:S02]  /*5400*/  ISETP.LE.U32.AND P6, PT, R0, UR9, PT ;  /* 0x0000000900007c0c */ /* 0x000fe4000bfc3070 */
[----:B------:R-:W-:Y:S03]  /*5410*/  SHF.R.U32.HI R0, RZ, 0x8, R6 ;  /* 0x00000008ff007819 */ /* 0x000fe60000011606 */
[----:B------:R-:W-:Y:S01]  /*5420*/  MUFU.EX2 R170, R49 ;  /* 0x0000003100aa7308 */ /* 0x000fe20000000800 */
[----:B------:R-:W-:Y:S02]  /*5430*/  LOP3.LUT R4, R9, 0xff, RZ, 0xc0, !PT ;  /* 0x000000ff09047812 */ /* 0x000fe400078ec0ff */
[----:B------:R-:W-:Y:S01]  /*5440*/  LOP3.LUT R0, R0, 0xffff, RZ, 0xc0, !PT ;  /* 0x0000ffff00007812 */ /* 0x000fe200078ec0ff */
[----:B------:R-:W-:Y:S01]  /*5450*/  @!P1 FADD.FTZ R215, -R215, -RZ ;  /* 0x800000ffd7d79221 */ /* 0x000fe20000010100 */
[----:B------:R-:W-:Y:S02]  /*5460*/  ISETP.LE.U32.AND P4, PT, R7, UR9, PT ;  /* 0x0000000907007c0c */ /* 0x000fe4000bf83070 */
[----:B------:R-:W-:Y:S01]  /*5470*/  ISETP.LE.U32.AND P1, PT, R0, UR9, PT ;  /* 0x0000000900007c0c */ /* 0x000fe2000bf23070 */
[----:B------:R-:W-:Y:S01]  /*5480*/  @!P3 FADD.FTZ R219, -R219, -RZ ;  /* 0x800000ffdbdbb221 */ /* 0x000fe20000010100 */
[----:B------:R-:W-:Y:S01]  /*5490*/  SHF.R.U32.HI R0, RZ, 0x8, R21 ;  /* 0x00000008ff007819 */ /* 0x000fe20000011615 */
[----:B------:R-:W-:Y:S01]  /*54a0*/  @!P6 FADD.FTZ R218, -R218, -RZ ;  /* 0x800000ffdadae221 */ /* 0x000fe20000010100 */
[----:B------:R-:W-:Y:S01]  /*54b0*/  ISETP.LE.U32.AND P3, PT, R4, UR9, PT ;  /* 0x0000000904007c0c */ /* 0x000fe2000bf63070 */
[----:B------:R-:W-:Y:S01]  /*54c0*/  MUFU.EX2 R187, R40 ;  /* 0x0000002800bb7308 */ /* 0x000fe20000000800 */
[----:B------:R-:W-:Y:S02]  /*54d0*/  LOP3.LUT R4, R101, 0xff, RZ, 0xc0, !PT ;  /* 0x000000ff65047812 */ /* 0x000fe400078ec0ff */
[----:B------:R-:W-:Y:S02]  /*54e0*/  LOP3.LUT R0, R0, 0xffff, RZ, 0xc0, !PT ;  /* 0x0000ffff00007812 */ /* 0x000fe400078ec0ff */
[----:B------:R-:W-:Y:S01]  /*54f0*/  ISETP.LE.U32.AND P6, PT, R8, UR9, PT ;  /* 0x0000000908007c0c */ /* 0x000fe2000bfc3070 */
[----:B---3--:R-:W-:Y:S01]  /*5500*/  @!P4 FADD.FTZ R213, -R213, -RZ ;  /* 0x800000ffd5d5c221 */ /* 0x008fe20000010100 */
[----:B------:R-:W-:Y:S01]  /*5510*/  ISETP.LE.U32.AND P4, PT, R20, UR9, PT ;  /* 0x0000000914007c0c */ /* 0x000fe2000bf83070 */
[----:B------:R-:W-:Y:S01]  /*5520*/  @!P1 FADD.FTZ R212, -R212, -RZ ;  /* 0x800000ffd4d49221 */ /* 0x000fe20000010100 */
[----:B------:R-:W-:Y:S01]  /*5530*/  ISETP.LE.U32.AND P1, PT, R4, UR9, PT ;  /* 0x0000000904007c0c */ /* 0x000fe2000bf23070 */
[----:B------:R-:W-:Y:S01]  /*5540*/  IMAD.WIDE.U32 R4, R113, -0x326172a9, RZ ;  /* 0xcd9e8d5771047825 */ /* 0x000fe200078e00ff */
[----:B------:R-:W-:Y:S01]  /*5550*/  LOP3.LUT R6, R11, 0xff, RZ, 0xc0, !PT ;  /* 0x000000ff0b067812 */ /* 0x000fe200078ec0ff */
[----:B------:R-:W-:Y:S01]  /*5560*/  MUFU.EX2 R169, R50 ;  /* 0x0000003200a97308 */ /* 0x000fe20000000800 */
[----:B------:R-:W-:Y:S01]  /*5570*/  ISETP.LE.U32.AND P0, PT, R17, UR9, PT ;  /* 0x0000000911007c0c */ /* 0x000fe2000bf03070 */
[----:B------:R-:W-:Y:S01]  /*5580*/  @!P3 FADD.FTZ R217, -R217, -RZ ;  /* 0x800000ffd9d9b221 */ /* 0x000fe20000010100 */
[----:B------:R-:W-:Y:S02]  /*5590*/  LOP3.LUT R14, R4, 0xff, RZ, 0xc0, !PT ;  /* 0x000000ff040e7812 */ /* 0x000fe400078ec0ff */
[----:B------:R-:W-:Y:S01]  /*55a0*/  ISETP.LE.U32.AND P3, PT, R0, UR9, PT ;  /* 0x0000000900007c0c */ /* 0x000fe2000bf63070 */
[----:B----4-:R-:W-:Y:S01]  /*55b0*/  @!P6 FADD.FTZ R216, -R216, -RZ ;  /* 0x800000ffd8d8e221 */ /* 0x010fe20000010100 */
[----:B------:R-:W-:Y:S01]  /*55c0*/  LOP3.LUT R15, R4, 0xffff, RZ, 0xc0, !PT ;  /* 0x0000ffff040f7812 */ /* 0x000fe200078ec0ff */
[----:B------:R-:W-:Y:S01]  /*55d0*/  @!P4 FADD.FTZ R206, -R206, -RZ ;  /* 0x800000ffcecec221 */ /* 0x000fe20000010100 */
[----:B------:R-:W-:Y:S01]  /*55e0*/  LOP3.LUT R0, R11, 0xffff, RZ, 0xc0, !PT ;  /* 0x0000ffff0b007812 */ /* 0x000fe200078ec0ff */
[----:B------:R-:W-:Y:S01]  /*55f0*/  @!P1 FADD.FTZ R203, -R203, -RZ ;  /* 0x800000ffcbcb9221 */ /* 0x000fe20000010100 */
[----:B------:R-:W-:Y:S01]  /*5600*/  SHF.R.U32.HI R20, RZ, 0x18, R4 ;  /* 0x00000018ff147819 */ /* 0x000fe20000011604 */
[----:B------:R-:W-:Y:S01]  /*5610*/  MUFU.EX2 R196, R43 ;  /* 0x0000002b00c47308 */ /* 0x000fe20000000800 */
[----:B------:R-:W-:Y:S01]  /*5620*/  SHF.R.U32.HI R0, RZ, 0x8, R0 ;  /* 0x00000008ff007819 */ /* 0x000fe20000011600 */
[----:B------:R-:W-:Y:S01]  /*5630*/  @!P0 FADD.FTZ R191, -R191, -RZ ;  /* 0x800000ffbfbf8221 */ /* 0x000fe20000010100 */
[----:B------:R-:W-:Y:S02]  /*5640*/  ISETP.LE.U32.AND P6, PT, R16, UR9, PT ;  /* 0x0000000910007c0c */ /* 0x000fe4000bfc3070 */
[----:B------:R-:W-:Y:S01]  /*5650*/  LOP3.LUT R0, R0, 0xffff, RZ, 0xc0, !PT ;  /* 0x0000ffff00007812 */ /* 0x000fe200078ec0ff */
[----:B------:R-:W-:Y:S01]  /*5660*/  @!P3 FADD.FTZ R190, -R190, -RZ ;  /* 0x800000ffbebeb221 */ /* 0x000fe20000010100 */
[----:B------:R-:W-:Y:S03]  /*5670*/  SHF.R.U32.HI R16, RZ, 0x10, R4 ;  /* 0x00000010ff107819 */ /* 0x000fe60000011604 */
[----:B------:R-:W-:Y:S01]  /*5680*/  MUFU.EX2 R168, R51 ;  /* 0x0000003300a87308 */ /* 0x000fe20000000800 */
[----:B------:R-:W-:Y:S02]  /*5690*/  ISETP.LE.U32.AND P1, PT, R0, UR9, PT ;  /* 0x0000000900007c0c */ /* 0x000fe4000bf23070 */
[C---:B------:R-:W-:Y:S02]  /*56a0*/  LOP3.LUT R4, R13.reuse, 0xff, RZ, 0xc0, !PT ;  /* 0x000000ff0d047812 */ /* 0x040fe400078ec0ff */
[--C-:B------:R-:W-:Y:S02]  /*56b0*/  SHF.R.U32.HI R0, RZ, 0x10, R11.reuse ;  /* 0x00000010ff007819 */ /* 0x100fe4000001160b */
[----:B------:R-:W-:Y:S01]  /*56c0*/  ISETP.LE.U32.AND P3, PT, R6, UR9, PT ;  /* 0x0000000906007c0c */ /* 0x000fe2000bf63070 */
[----:B-1----:R-:W-:Y:S01]  /*56d0*/  @!P6 FADD.FTZ R180, -R180, -RZ ;  /* 0x800000ffb4b4e221 */ /* 0x002fe20000010100 */
[----:B------:R-:W-:Y:S01]  /*56e0*/  LOP3.LUT R0, R0, 0xff, RZ, 0xc0, !PT ;  /* 0x000000ff00007812 */ /* 0x000fe200078ec0ff */
[----:B------:R-:W-:Y:S01]  /*56f0*/  MUFU.EX2 R194, R46 ;  /* 0x0000002e00c27308 */ /* 0x000fe20000000800 */
[----:B------:R-:W-:Y:S01]  /*5700*/  SHF.R.U32.HI R11, RZ, 0x18, R11 ;  /* 0x00000018ff0b7819 */ /* 0x000fe2000001160b */
[----:B------:R-:W-:Y:S01]  /*5710*/  IMAD.WIDE.U32 R6, R166, -0x2daee0ad, RZ ;  /* 0xd2511f53a6067825 */ /* 0x000fe200078e00ff */
[----:B------:R-:W-:Y:S02]  /*5720*/  ISETP.LE.U32.AND P2, PT, R0, UR9, PT ;  /* 0x0000000900007c0c */ /* 0x000fe4000bf43070 */
[----:B------:R-:W-:Y:S01]  /*5730*/  LOP3.LUT R0, R13, 0xffff, RZ, 0xc0, !PT ;  /* 0x0000ffff0d007812 */ /* 0x000fe200078ec0ff */
[----:B------:R-:W-:Y:S01]  /*5740*/  @!P1 FADD.FTZ R188, -R188, -RZ ;  /* 0x800000ffbcbc9221 */ /* 0x000fe20000010100 */
[----:B------:R-:W-:Y:S03]  /*5750*/  ISETP.LE.U32.AND P1, PT, R4, UR9, PT ;  /* 0x0000000904007c0c */ /* 0x000fe6000bf23070 */
[----:B------:R-:W-:Y:S01]  /*5760*/  MUFU.EX2 R179, R33 ;  /* 0x0000002100b37308 */ /* 0x000fe20000000800 */
[----:B------:R-:W-:Y:S01]  /*5770*/  LOP3.LUT R12, R6, 0xff, RZ, 0xc0, !PT ;  /* 0x000000ff060c7812 */ /* 0x000fe200078ec0ff */
[----:B------:R-:W-:Y:S01]  /*5780*/  @!P3 FADD.FTZ R189, -R189, -RZ ;  /* 0x800000ffbdbdb221 */ /* 0x000fe20000010100 */
[--C-:B------:R-:W-:Y:S02]  /*5790*/  SHF.R.U32.HI R4, RZ, 0x10, R13.reuse ;  /* 0x00000010ff047819 */ /* 0x100fe4000001160d */
[----:B------:R-:W-:Y:S02]  /*57a0*/  SHF.R.U32.HI R13, RZ, 0x18, R13 ;  /* 0x00000018ff0d7819 */ /* 0x000fe4000001160d */
[----:B------:R-:W-:Y:S01]  /*57b0*/  ISETP.LE.U32.AND P3, PT, R11, UR9, PT ;  /* 0x000000090b007c0c */ /* 0x000fe2000bf63070 */
[----:B------:R-:W-:Y:S01]  /*57c0*/  @!P2 FADD.FTZ R195, -R195, -RZ ;  /* 0x800000ffc3c3a221 */ /* 0x000fe20000010100 */
[----:B------:R-:W-:Y:S01]  /*57d0*/  SHF.R.U32.HI R11, RZ, 0x8, R114 ;  /* 0x00000008ff0b7819 */ /* 0x000fe20000011672 */
[----:B------:R-:W-:Y:S01]  /*57e0*/  MUFU.EX2 R193, R47 ;  /* 0x0000002f00c17308 */ /* 0x000fe20000000800 */
[----:B------:R-:W-:Y:S01]  /*57f0*/  SHF.R.U32.HI R0, RZ, 0x8, R0 ;  /* 0x00000008ff007819 */ /* 0x000fe20000011600 */
[----:B------:R-:W-:Y:S01]  /*5800*/  @!P1 FADD.FTZ R201, -R201, -RZ ;  /* 0x800000ffc9c99221 */ /* 0x000fe20000010100 */
[----:B------:R-:W-:Y:S02]  /*5810*/  ISETP.LE.U32.AND P1, PT, R13, UR9, PT ;  /* 0x000000090d007c0c */ /* 0x000fe4000bf23070 */
[----:B------:R-:W-:Y:S02]  /*5820*/  LOP3.LUT R0, R0, 0xffff, RZ, 0xc0, !PT ;  /* 0x0000ffff00007812 */ /* 0x000fe400078ec0ff */
[--C-:B------:R-:W-:Y:S03]  /*5830*/  SHF.R.U32.HI R13, RZ, 0x18, R6.reuse ;  /* 0x00000018ff0d7819 */ /* 0x100fe60000011606 */
[----:B------:R-:W-:Y:S01]  /*5840*/  MUFU.EX2 R164, R164 ;  /* 0x000000a400a47308 */ /* 0x000fe20000000800 */
[----:B------:R-:W-:Y:S01]  /*5850*/  LOP3.LUT R11, R11, 0xffff, RZ, 0xc0, !PT ;  /* 0x0000ffff0b0b7812 */ /* 0x000fe200078ec0ff */
[----:B------:R-:W-:Y:S01]  /*5860*/  @!P3 FADD.FTZ R192, -R192, -RZ ;  /* 0x800000ffc0c0b221 */ /* 0x000fe20000010100 */
[----:B------:R-:W-:Y:S02]  /*5870*/  SHF.R.U32.HI R21, RZ, 0x10, R6 ;  /* 0x00000010ff157819 */ /* 0x000fe40000011606 */
[----:B------:R-:W-:Y:S02]  /*5880*/  ISETP.LE.U32.AND P2, PT, R0, UR9, PT ;  /* 0x0000000900007c0c */ /* 0x000fe4000bf43070 */
[----:B------:R-:W-:Y:S01]  /*5890*/  LOP3.LUT R9, R5, UR6, R100, 0x96, !PT ;  /* 0x0000000605097c12 */ /* 0x000fe2000f8e9664 */
[----:B------:R-:W-:Y:S01]  /*58a0*/  @!P1 FADD.FTZ R208, -R208, -RZ ;  /* 0x800000ffd0d09221 */ /* 0x000fe20000010100 */
[----:B------:R-:W-:Y:S01]  /*58b0*/  ISETP.LE.U32.AND P1, PT, R11, UR9, PT ;  /* 0x000000090b007c0c */ /* 0x000fe2000bf23070 */
[----:B------:R-:W1:Y:S01]  /*58c0*/  MUFU.EX2 R209, R26 ;  /* 0x0000001a00d17308 */ /* 0x000e620000000800 */
[----:B------:R-:W-:Y:S02]  /*58d0*/  LOP3.LUT R11, R115, 0xff, RZ, 0xc0, !PT ;  /* 0x000000ff730b7812 */ /* 0x000fe400078ec0ff */
[----:B------:R-:W-:Y:S01]  /*58e0*/  LOP3.LUT R0, R4, 0xff, RZ, 0xc0, !PT ;  /* 0x000000ff04007812 */ /* 0x000fe200078ec0ff */
[----:B------:R-:W-:Y:S01]  /*58f0*/  IMAD.WIDE.U32 R4, R167, -0x2daee0ad, RZ ;  /* 0xd2511f53a7047825 */ /* 0x000fe200078e00ff */
[----:B------:R-:W-:Y:S02]  /*5900*/  ISETP.LE.U32.AND P5, PT, R11, UR9, PT ;  /* 0x000000090b007c0c */ /* 0x000fe4000bfa3070 */
[----:B------:R-:W-:Y:S01]  /*5910*/  LOP3.LUT R17, R6, 0xffff, RZ, 0xc0, !PT ;  /* 0x0000ffff06117812 */ /* 0x000fe200078ec0ff */
[----:B------:R-:W-:Y:S01]  /*5920*/  @!P2 FADD.FTZ R202, -R202, -RZ ;  /* 0x800000ffcacaa221 */ /* 0x000fe20000010100 */
[----:B------:R-:W-:Y:S01]  /*5930*/  SHF.R.U32.HI R6, RZ, 0x8, R23 ;  /* 0x00000008ff067819 */ /* 0x000fe20000011617 */
[----:B------:R-:W-:Y:S01]  /*5940*/  MUFU.EX2 R163, R163 ;  /* 0x000000a300a37308 */ /* 0x000fe20000000800 */
[----:B------:R-:W-:Y:S01]  /*5950*/  ISETP.LE.U32.AND P0, PT, R19, UR9, PT ;  /* 0x0000000913007c0c */ /* 0x000fe2000bf03070 */
[----:B------:R-:W-:Y:S01]  /*5960*/  @!P1 FADD.FTZ R198, -R198, -RZ ;  /* 0x800000ffc6c69221 */ /* 0x000fe20000010100 */
[----:B------:R-:W-:Y:S02]  /*5970*/  ISETP.LE.U32.AND P3, PT, R0, UR9, PT ;  /* 0x0000000900007c0c */ /* 0x000fe4000bf63070 */
[----:B------:R-:W-:Y:S02]  /*5980*/  LOP3.LUT R8, R7, UR5, R110, 0x96, !PT ;  /* 0x0000000507087c12 */ /* 0x000fe4000f8e966e */
[----:B------:R-:W-:Y:S03]  /*5990*/  ISETP.LE.U32.AND P2, PT, R18, UR9, PT ;  /* 0x0000000912007c0c */ /* 0x000fe6000bf43070 */
[----:B------:R-:W-:Y:S01]  /*59a0*/  MUFU.EX2 R110, R66 ;  /* 0x00000042006e7308 */ /* 0x000fe20000000800 */
[----:B------:R-:W-:Y:S01]  /*59b0*/  LOP3.LUT R0, R5, UR5, R112, 0x96, !PT ;  /* 0x0000000505007c12 */ /* 0x000fe2000f8e9670 */
[----:B------:R-:W-:Y:S01]  /*59c0*/  @!P5 FADD.FTZ R207, -R207, -RZ ;  /* 0x800000ffcfcfd221 */ /* 0x000fe20000010100 */
[----:B------:R-:W-:Y:S02]  /*59d0*/  LOP3.LUT R19, R4, 0xffff, RZ, 0xc0, !PT ;  /* 0x0000ffff04137812 */ /* 0x000fe400078ec0ff */
[----:B------:R-:W-:Y:S01]  /*59e0*/  LOP3.LUT R5, R6, 0xffff, RZ, 0xc0, !PT ;  /* 0x0000ffff06057812 */ /* 0x000fe200078ec0ff */
[----:B--2---:R-:W-:Y:S01]  /*59f0*/  @!P0 FADD.FTZ R181, -R181, -RZ ;  /* 0x800000ffb5b58221 */ /* 0x004fe20000010100 */
[----:B------:R-:W-:Y:S03]  /*5a00*/  LOP3.LUT R11, R4, 0xff, RZ, 0xc0, !PT ;  /* 0x000000ff040b7812 */ /* 0x000fe600078ec0ff */
[----:B------:R-:W-:Y:S01]  /*5a10*/  MUFU.EX2 R112, R64 ;  /* 0x0000004000707308 */ /* 0x000fe20000000800 */
[----:B------:R-:W-:Y:S01]  /*5a20*/  ISETP.LE.U32.AND P1, PT, R5, UR9, PT ;  /* 0x0000000905007c0c */ /* 0x000fe2000bf23070 */
[----:B-1----:R-:W-:Y:S01]  /*5a30*/  @!P3 FADD.FTZ R209, -R209, -RZ ;  /* 0x800000ffd1d1b221 */ /* 0x002fe20000010100 */
[--C-:B------:R-:W-:Y:S01]  /*5a40*/  SHF.R.U32.HI R18, RZ, 0x18, R4.reuse ;  /* 0x00000018ff127819 */ /* 0x100fe20000011604 */
[----:B------:R-:W-:Y:S01]  /*5a50*/  @!P2 FADD.FTZ R171, -R171, -RZ ;  /* 0x800000ffababa221 */ /* 0x000fe20000010100 */
[----:B------:R-:W-:Y:S02]  /*5a60*/  LOP3.LUT R5, R10, 0xff, RZ, 0xc0, !PT ;  /* 0x000000ff0a057812 */ /* 0x000fe400078ec0ff */
[----:B------:R-:W-:Y:S03]  /*5a70*/  SHF.R.U32.HI R7, RZ, 0x10, R4 ;  /* 0x00000010ff077819 */ /* 0x000fe60000011604 */
[----:B------:R-:W-:Y:S01]  /*5a80*/  MUFU.EX2 R167, R52 ;  /* 0x0000003400a77308 */ /* 0x000fe20000000800 */
[----:B------:R-:W-:Y:S02]  /*5a90*/  ISETP.LE.U32.AND P4, PT, R5, UR9, PT ;  /* 0x0000000905007c0c */ /* 0x000fe4000bf83070 */
[----:B------:R-:W-:Y:S02]  /*5aa0*/  LOP3.LUT R4, R102, 0xff, RZ, 0xc0, !PT ;  /* 0x000000ff66047812 */ /* 0x000fe400078ec0ff */
[----:B------:R-:W-:Y:S01]  /*5ab0*/  SHF.R.U32.HI R5, RZ, 0x18, R10 ;  /* 0x00000018ff057819 */ /* 0x000fe2000001160a */
[----:B------:R-:W-:Y:S01]  /*5ac0*/  @!P1 FADD.FTZ R179, -R179, -RZ ;  /* 0x800000ffb3b39221 */ /* 0x000fe20000010100 */
[----:B------:R-:W-:Y:S03]  /*5ad0*/  ISETP.LE.U32.AND P5, PT, R4, UR9, PT ;  /* 0x0000000904007c0c */ /* 0x000fe6000bfa3070 */
[----:B------:R-:W-:Y:S01]  /*5ae0*/  MUFU.EX2 R166, R53 ;  /* 0x0000003500a67308 */ /* 0x000fe20000000800 */
[----:B------:R-:W-:Y:S02]  /*5af0*/  LOP3.LUT R4, R10, 0xffff, RZ, 0xc0, !PT ;  /* 0x0000ffff0a047812 */ /* 0x000fe400078ec0ff */
[----:B------:R-:W-:Y:S02]  /*5b00*/  ISETP.LE.U32.AND P6, PT, R5, UR9, PT ;  /* 0x0000000905007c0c */ /* 0x000fe4000bfc3070 */
[----:B------:R-:W-:Y:S01]  /*5b10*/  SHF.R.U32.HI R4, RZ, 0x8, R4 ;  /* 0x00000008ff047819 */ /* 0x000fe20000011604 */
[----:B------:R-:W-:Y:S01]  /*5b20*/  @!P4 FADD.FTZ R176, -R176, -RZ ;  /* 0x800000ffb0b0c221 */ /* 0x000fe20000010100 */
[----:B------:R-:W-:Y:S03]  /*5b30*/  SHF.R.U32.HI R5, RZ, 0x10, R10 ;  /* 0x00000010ff057819 */ /* 0x000fe6000001160a */
[----:B------:R-:W-:Y:S01]  /*5b40*/  MUFU.EX2 R114, R55 ;  /* 0x0000003700727308 */ /* 0x000fe20000000800 */
[----:B------:R-:W-:Y:S02]  /*5b50*/  LOP3.LUT R4, R4, 0xffff, RZ, 0xc0, !PT ;  /* 0x0000ffff04047812 */ /* 0x000fe400078ec0ff */
[----:B------:R-:W-:Y:S01]  /*5b60*/  LOP3.LUT R5, R5, 0xff, RZ, 0xc0, !PT ;  /* 0x000000ff05057812 */ /* 0x000fe200078ec0ff */
[----:B------:R-:W-:Y:S01]  /*5b70*/  @!P5 FADD.FTZ R182, -R182, -RZ ;  /* 0x800000ffb6b6d221 */ /* 0x000fe20000010100 */
[----:B------:R-:W-:Y:S02]  /*5b80*/  ISETP.LE.U32.AND P5, PT, R4, UR9, PT ;  /* 0x0000000904007c0c */ /* 0x000fe4000bfa3070 */
[----:B------:R-:W-:Y:S01]  /*5b90*/  LOP3.LUT R4, R9, 0xffff, RZ, 0xc0, !PT ;  /* 0x0000ffff09047812 */ /* 0x000fe200078ec0ff */
[----:B------:R-:W-:Y:S01]  /*5ba0*/  @!P6 FADD.FTZ R174, -R174, -RZ ;  /* 0x800000ffaeaee221 */ /* 0x000fe20000010100 */
[----:B------:R-:W-:Y:S01]  /*5bb0*/  ISETP.LE.U32.AND P0, PT, R5, UR9, PT ;  /* 0x0000000905007c0c */ /* 0x000fe2000bf03070 */
[----:B------:R-:W-:Y:S01]  /*5bc0*/  MUFU.EX2 R113, R57 ;  /* 0x0000003900717308 */ /* 0x000fe20000000800 */
[----:B------:R-:W-:Y:S02]  /*5bd0*/  LOP3.LUT R5, R9, 0xff, RZ, 0xc0, !PT ;  /* 0x000000ff09057812 */ /* 0x000fe400078ec0ff */
[----:B------:R-:W-:Y:S02]  /*5be0*/  SHF.R.U32.HI R4, RZ, 0x8, R4 ;  /* 0x00000008ff047819 */ /* 0x000fe40000011604 */
[----:B------:R-:W-:Y:S02]  /*5bf0*/  ISETP.LE.U32.AND P4, PT, R5, UR9, PT ;  /* 0x0000000905007c0c */ /* 0x000fe4000bf83070 */
[----:B------:R-:W-:Y:S01]  /*5c00*/  LOP3.LUT R5, R4, 0xffff, RZ, 0xc0, !PT ;  /* 0x0000ffff04057812 */ /* 0x000fe200078ec0ff */
[----:B------:R-:W-:Y:S01]  /*5c10*/  @!P5 FADD.FTZ R175, -R175, -RZ ;  /* 0x800000ffafafd221 */ /* 0x000fe20000010100 */
[--C-:B------:R-:W-:Y:S01]  /*5c20*/  SHF.R.U32.HI R6, RZ, 0x10, R9.reuse ;  /* 0x00000010ff067819 */ /* 0x100fe20000011609 */
[----:B------:R-:W-:Y:S01]  /*5c30*/  MUFU.EX2 R183, R58 ;  /* 0x0000003a00b77308 */ /* 0x000fe20000000800 */
[----:B------:R-:W-:Y:S01]  /*5c40*/  ISETP.LE.U32.AND P5, PT, R5, UR9, PT ;  /* 0x0000000905007c0c */ /* 0x000fe2000bfa3070 */
[----:B------:R-:W-:Y:S01]  /*5c50*/  @!P0 FADD.FTZ R177, -R177, -RZ ;  /* 0x800000ffb1b18221 */ /* 0x000fe20000010100 */
[----:B------:R-:W-:Y:S02]  /*5c60*/  LOP3.LUT R4, R6, 0xff, RZ, 0xc0, !PT ;  /* 0x000000ff06047812 */ /* 0x000fe400078ec0ff */
[----:B------:R-:W-:Y:S02]  /*5c70*/  SHF.R.U32.HI R9, RZ, 0x18, R9 ;  /* 0x00000018ff097819 */ /* 0x000fe40000011609 */
[----:B------:R-:W-:Y:S01]  /*5c80*/  ISETP.LE.U32.AND P0, PT, R4, UR9, PT ;  /* 0x0000000904007c0c */ /* 0x000fe2000bf03070 */
[----:B------:R-:W-:Y:S01]  /*5c90*/  @!P4 FADD.FTZ R187, -R187, -RZ ;  /* 0x800000ffbbbbc221 */ /* 0x000fe20000010100 */
[----:B------:R-:W-:Y:S01]  /*5ca0*/  SHF.R.U32.HI R4, RZ, 0x8, R15 ;  /* 0x00000008ff047819 */ /* 0x000fe2000001160f */
[----:B------:R-:W1:Y:S01]  /*5cb0*/  MUFU.EX2 R184, R44 ;  /* 0x0000002c00b87308 */ /* 0x000e620000000800 */
[----:B------:R-:W-:Y:S02]  /*5cc0*/  ISETP.LE.U32.AND P6, PT, R9, UR9, PT ;  /* 0x0000000909007c0c */ /* 0x000fe4000bfc3070 */
[----:B------:R-:W-:Y:S01]  /*5cd0*/  LOP3.LUT R4, R4, 0xffff, RZ, 0xc0, !PT ;  /* 0x0000ffff04047812 */ /* 0x000fe200078ec0ff */
[----:B------:R-:W-:Y:S01]  /*5ce0*/  @!P5 FADD.FTZ R186, -R186, -RZ ;  /* 0x800000ffbabad221 */ /* 0x000fe20000010100 */
[----:B------:R-:W-:Y:S02]  /*5cf0*/  ISETP.LE.U32.AND P4, PT, R20, UR9, PT ;  /* 0x0000000914007c0c */ /* 0x000fe4000bf83070 */
[----:B------:R-:W-:Y:S03]  /*5d00*/  ISETP.LE.U32.AND P5, PT, R4, UR9, PT ;  /* 0x0000000904007c0c */ /* 0x000fe6000bfa3070 */
[----:B------:R-:W-:Y:S01]  /*5d10*/  MUFU.EX2 R165, R165 ;  /* 0x000000a500a57308 */ /* 0x000fe20000000800 */
[----:B------:R-:W-:Y:S01]  /*5d20*/  LOP3.LUT R5, R24, 0xff, RZ, 0xc0, !PT ;  /* 0x000000ff18057812 */ /* 0x000fe200078ec0ff */
[----:B------:R-:W-:Y:S01]  /*5d30*/  @!P0 FADD.FTZ R197, -R197, -RZ ;  /* 0x800000ffc5c58221 */ /* 0x000fe20000010100 */
[----:B------:R-:W-:Y:S02]  /*5d40*/  LOP3.LUT R4, R16, 0xff, RZ, 0xc0, !PT ;  /* 0x000000ff10047812 */ /* 0x000fe400078ec0ff */
[----:B------:R-:W-:Y:S01]  /*5d50*/  ISETP.LE.U32.AND P3, PT, R22, UR9, PT ;  /* 0x0000000916007c0c */ /* 0x000fe2000bf63070 */
[----:B------:R-:W-:Y:S01]  /*5d60*/  @!P6 FADD.FTZ R196, -R196, -RZ ;  /* 0x800000ffc4c4e221 */ /* 0x000fe20000010100 */
[----:B------:R-:W-:Y:S03]  /*5d70*/  ISETP.LE.U32.AND P0, PT, R4, UR9, PT ;  /* 0x0000000904007c0c */ /* 0x000fe6000bf03070 */
[----:B------:R-:W2:Y:S01]  /*5d80*/  MUFU.EX2 R185, R45 ;  /* 0x0000002d00b97308 */ /* 0x000ea20000000800 */
[----:B------:R-:W-:Y:S01]  /*5d90*/  ISETP.LE.U32.AND P1, PT, R14, UR9, PT ;  /* 0x000000090e007c0c */ /* 0x000fe2000bf23070 */
[----:B------:R-:W-:Y:S01]  /*5da0*/  @!P4 FADD.FTZ R193, -R193, -RZ ;  /* 0x800000ffc1c1c221 */ /* 0x000fe20000010100 */
[----:B------:R-:W-:Y:S02]  /*5db0*/  SHF.R.U32.HI R4, RZ, 0x8, R103 ;  /* 0x00000008ff047819 */ /* 0x000fe40000011667 */
[----:B------:R-:W-:Y:S02]  /*5dc0*/  ISETP.LE.U32.AND P6, PT, R5, UR9, PT ;  /* 0x0000000905007c0c */ /* 0x000fe4000bfc3070 */
[----:B------:R-:W-:Y:S03]  /*5dd0*/  LOP3.LUT R5, R4, 0xffff, RZ, 0xc0, !PT ;  /* 0x0000ffff04057812 */ /* 0x000fe600078ec0ff */
[----:B------:R-:W-:Y:S01]  /*5de0*/  MUFU.EX2 R115, R54 ;  /* 0x0000003600737308 */ /* 0x000fe20000000800 */
[----:B------:R-:W-:Y:S01]  /*5df0*/  LOP3.LUT R4, R8, 0xff, RZ, 0xc0, !PT ;  /* 0x000000ff08047812 */ /* 0x000fe200078ec0ff */
[----:B------:R-:W-:Y:S01]  /*5e00*/  @!P3 FADD.FTZ R168, -R168, -RZ ;  /* 0x800000ffa8a8b221 */ /* 0x000fe20000010100 */
[----:B------:R-:W-:Y:S01]  /*5e10*/  @!P0 FADD.FTZ R194, -R194, -RZ ;  /* 0x800000ffc2c28221 */ /* 0x000fe20000010100 */
[----:B------:R-:W-:Y:S01]  /*5e20*/  ISETP.LE.U32.AND P0, PT, R5, UR9, PT ;  /* 0x0000000905007c0c */ /* 0x000fe2000bf03070 */
[----:B-1----:R-:W-:Y:S01]  /*5e30*/  @!P1 FADD.FTZ R184, -R184, -RZ ;  /* 0x800000ffb8b89221 */ /* 0x002fe20000010100 */
[----:B------:R-:W-:Y:S04]  /*5e40*/  ISETP.LE.U32.AND P4, PT, R4, UR9, PT ;  /* 0x0000000904007c0c */ /* 0x000fe8000bf83070 */
[----:B------:R-:W1:Y:S01]  /*5e50*/  MUFU.EX2 R172, R56 ;  /* 0x0000003800ac7308 */ /* 0x000e620000000800 */
[--C-:B------:R-:W-:Y:S01]  /*5e60*/  SHF.R.U32.HI R4, RZ, 0x18, R8.reuse ;  /* 0x00000018ff047819 */ /* 0x100fe20000011608 */
[----:B------:R-:W-:Y:S01]  /*5e70*/  @!P6 FADD.FTZ R169, -R169, -RZ ;  /* 0x800000ffa9a9e221 */ /* 0x000fe20000010100 */
[----:B------:R-:W-:Y:S01]  /*5e80*/  LOP3.LUT R5, R8, 0xffff, RZ, 0xc0, !PT ;  /* 0x0000ffff08057812 */ /* 0x000fe200078ec0ff */
[----:B--2---:R-:W-:Y:S01]  /*5e90*/  @!P5 FADD.FTZ R185, -R185, -RZ ;  /* 0x800000ffb9b9d221 */ /* 0x004fe20000010100 */
[----:B------:R-:W-:Y:S02]  /*5ea0*/  ISETP.LE.U32.AND P2, PT, R4, UR9, PT ;  /* 0x0000000904007c0c */ /* 0x000fe4000bf43070 */
[----:B------:R-:W-:Y:S03]  /*5eb0*/  LOP3.LUT R4, R0, 0xff, RZ, 0xc0, !PT ;  /* 0x000000ff00047812 */ /* 0x000fe600078ec0ff */
[----:B------:R-:W2:Y:S01]  /*5ec0*/  MUFU.EX2 R178, R59 ;  /* 0x0000003b00b27308 */ /* 0x000ea20000000800 */
[----:B------:R-:W-:Y:S01]  /*5ed0*/  SHF.R.U32.HI R6, RZ, 0x8, R5 ;  /* 0x00000008ff067819 */ /* 0x000fe20000011605 */
[----:B------:R-:W-:Y:S01]  /*5ee0*/  @!P0 FADD.FTZ R170, -R170, -RZ ;  /* 0x800000ffaaaa8221 */ /* 0x000fe20000010100 */
[----:B------:R-:W-:Y:S01]  /*5ef0*/  ISETP.LE.U32.AND P0, PT, R4, UR9, PT ;  /* 0x0000000904007c0c */ /* 0x000fe2000bf03070 */
[----:B------:R-:W-:Y:S01]  /*5f00*/  @!P4 FADD.FTZ R167, -R167, -RZ ;  /* 0x800000ffa7a7c221 */ /* 0x000fe20000010100 */
[----:B------:R-:W-:Y:S02]  /*5f10*/  LOP3.LUT R4, R6, 0xffff, RZ, 0xc0, !PT ;  /* 0x0000ffff06047812 */ /* 0x000fe400078ec0ff */
[----:B------:R-:W-:Y:S03]  /*5f20*/  SHF.R.U32.HI R5, RZ, 0x10, R8 ;  /* 0x00000010ff057819 */ /* 0x000fe60000011608 */
[----:B------:R-:W3:Y:S01]  /*5f30*/  MUFU.EX2 R162, R162 ;  /* 0x000000a200a27308 */ /* 0x000ee20000000800 */
[----:B------:R-:W-:Y:S01]  /*5f40*/  LOP3.LUT R6, R0, 0xffff, RZ, 0xc0, !PT ;  /* 0x0000ffff00067812 */ /* 0x000fe200078ec0ff */
[----:B------:R-:W-:Y:S01]  /*5f50*/  @!P2 FADD.FTZ R114, -R114, -RZ ;  /* 0x800000ff7272a221 */ /* 0x000fe20000010100 */
[----:B------:R-:W-:Y:S02]  /*5f60*/  LOP3.LUT R5, R5, 0xff, RZ, 0xc0, !PT ;  /* 0x000000ff05057812 */ /* 0x000fe400078ec0ff */
[----:B------:R-:W-:Y:S02]  /*5f70*/  ISETP.LE.U32.AND P6, PT, R4, UR9, PT ;  /* 0x0000000904007c0c */ /* 0x000fe4000bfc3070 */
[----:B------:R-:W-:Y:S01]  /*5f80*/  ISETP.LE.U32.AND P3, PT, R5, UR9, PT ;  /* 0x0000000905007c0c */ /* 0x000fe2000bf63070 */
[----:B-1----:R-:W-:Y:S01]  /*5f90*/  @!P0 FADD.FTZ R172, -R172, -RZ ;  /* 0x800000ffacac8221 */ /* 0x002fe20000010100 */
[----:B------:R-:W-:Y:S02]  /*5fa0*/  SHF.R.U32.HI R4, RZ, 0x8, R6 ;  /* 0x00000008ff047819 */ /* 0x000fe40000011606 */
[----:B------:R-:W-:Y:S02]  /*5fb0*/  ISETP.LE.U32.AND P1, PT, R12, UR9, PT ;  /* 0x000000090c007c0c */ /* 0x000fe4000bf23070 */
[----:B------:R-:W-:Y:S02]  /*5fc0*/  LOP3.LUT R4, R4, 0xffff, RZ, 0xc0, !PT ;  /* 0x0000ffff04047812 */ /* 0x000fe400078ec0ff */
[--C-:B------:R-:W-:Y:S02]  /*5fd0*/  SHF.R.U32.HI R5, RZ, 0x10, R0.reuse ;  /* 0x00000010ff057819 */ /* 0x100fe40000011600 */
[----:B------:R-:W-:Y:S01]  /*5fe0*/  ISETP.LE.U32.AND P4, PT, R4, UR9, PT ;  /* 0x0000000904007c0c */ /* 0x000fe2000bf83070 */
[----:B------:R-:W-:Y:S01]  /*5ff0*/  @!P6 FADD.FTZ R166, -R166, -RZ ;  /* 0x800000ffa6a6e221 */ /* 0x000fe20000010100 */
[----:B------:R-:W-:Y:S01]  /*6000*/  LOP3.LUT R4, R5, 0xff, RZ, 0xc0, !PT ;  /* 0x000000ff05047812 */ /* 0x000fe200078ec0ff */
[----:B------:R-:W-:Y:S01]  /*6010*/  @!P3 FADD.FTZ R115, -R115, -RZ ;  /* 0x800000ff7373b221 */ /* 0x000fe20000010100 */
[----:B------:R-:W-:Y:S02]  /*6020*/  SHF.R.U32.HI R5, RZ, 0x8, R17 ;  /* 0x00000008ff057819 */ /* 0x000fe40000011611 */
[----:B------:R-:W-:Y:S01]  /*6030*/  ISETP.LE.U32.AND P6, PT, R4, UR9, PT ;  /* 0x0000000904007c0c */ /* 0x000fe2000bfc3070 */
[----:B------:R-:W-:Y:S01]  /*6040*/  @!P1 FADD.FTZ R112, -R112, -RZ ;  /* 0x800000ff70709221 */ /* 0x000fe20000010100 */
[----:B------:R-:W-:Y:S02]  /*6050*/  LOP3.LUT R4, R5, 0xffff, RZ, 0xc0, !PT ;  /* 0x0000ffff05047812 */ /* 0x000fe400078ec0ff */
[----:B------:R-:W-:Y:S02]  /*6060*/  SHF.R.U32.HI R0, RZ, 0x18, R0 ;  /* 0x00000018ff007819 */ /* 0x000fe40000011600 */
[----:B------:R-:W-:Y:S01]  /*6070*/  ISETP.LE.U32.AND P2, PT, R4, UR9, PT ;  /* 0x0000000904007c0c */ /* 0x000fe2000bf43070 */
[----:B------:R-:W-:Y:S01]  /*6080*/  @!P4 FADD.FTZ R113, -R113, -RZ ;  /* 0x800000ff7171c221 */ /* 0x000fe20000010100 */
[----:B------:R-:W-:Y:S02]  /*6090*/  ISETP.LE.U32.AND P4, PT, R0, UR9, PT ;  /* 0x0000000900007c0c */ /* 0x000fe4000bf83070 */
[----:B------:R-:W-:Y:S02]  /*60a0*/  LOP3.LUT R4, R21, 0xff, RZ, 0xc0, !PT ;  /* 0x000000ff15047812 */ /* 0x000fe400078ec0ff */
[----:B------:R-:W-:Y:S01]  /*60b0*/  SHF.R.U32.HI R0, RZ, 0x8, R19 ;  /* 0x00000008ff007819 */ /* 0x000fe20000011613 */
[----:B------:R-:W-:Y:S01]  /*60c0*/  @!P6 FADD.FTZ R183, -R183, -RZ ;  /* 0x800000ffb7b7e221 */ /* 0x000fe20000010100 */
[----:B------:R-:W-:Y:S02]  /*60d0*/  ISETP.LE.U32.AND P6, PT, R4, UR9, PT ;  /* 0x0000000904007c0c */ /* 0x000fe4000bfc3070 */
[----:B------:R-:W-:Y:S02]  /*60e0*/  LOP3.LUT R4, R0, 0xffff, RZ, 0xc0, !PT ;  /* 0x0000ffff00047812 */ /* 0x000fe400078ec0ff */
[----:B------:R-:W-:Y:S01]  /*60f0*/  F2FP.RELU.BF16.F32.PACK_AB R0, R205, R204 ;  /* 0x000000cccd00723e */ /* 0x000fe200000018ff */
[----:B------:R-:W-:Y:S01]  /*6100*/  @!P2 FADD.FTZ R165, -R165, -RZ ;  /* 0x800000ffa5a5a221 */ /* 0x000fe20000010100 */
[----:B------:R-:W-:Y:S01]  /*6110*/  LOP3.LUT R5, R7, 0xff, RZ, 0xc0, !PT ;  /* 0x000000ff07057812 */ /* 0x000fe200078ec0ff */
[----:B--2---:R-:W-:Y:S01]  /*6120*/  @!P4 FADD.FTZ R178, -R178, -RZ ;  /* 0x800000ffb2b2c221 */ /* 0x004fe20000010100 */
[----:B------:R-:W-:Y:S01]  /*6130*/  ISETP.LE.U32.AND P2, PT, R4, UR9, PT ;  /* 0x0000000904007c0c */ /* 0x000fe2000bf43070 */
[----:B------:R1:W-:Y:S01]  /*6140*/  STS [R221+0x10000], R0 ;  /* 0x01000000dd007388 */ /* 0x0003e20000000800 */
[----:B------:R-:W-:Y:S02]  /*6150*/  ISETP.LE.U32.AND P1, PT, R5, UR9, PT ;  /* 0x0000000905007c0c */ /* 0x000fe4000bf23070 */
        /* <DEDUP_REMOVED lines=8> */
[----:B------:R-:W-:Y:S01]  /*61e0*/  ISETP.LE.U32.AND P0, PT, R18, UR9, PT ;  /* 0x0000000912007c0c */ /* 0x000fe2000bf03070 */
[----:B------:R-:W-:Y:S01]  /*61f0*/  @!P2 FADD.FTZ R163, -R163, -RZ ;  /* 0x800000ffa3a3a221 */ /* 0x000fe20000010100 */
[----:B------:R-:W-:Y:S01]  /*6200*/  ISETP.LE.U32.AND P3, PT, R11, UR9, PT ;  /* 0x000000090b007c0c */ /* 0x000fe2000bf63070 */
[----:B------:R-:W-:Y:S01]  /*6210*/  @!P1 FADD.FTZ R173, -R173, -RZ ;  /* 0x800000ffadad9221 */ /* 0x000fe20000010100 */
[----:B------:R-:W-:Y:S02]  /*6220*/  FSETP.GE.FTZ.AND P2, PT, R190, RZ, PT ;  /* 0x000000ffbe00720b */ /* 0x000fe40003f56000 */
[----:B------:R-:W-:Y:S02]  /*6230*/  FSETP.GE.FTZ.AND P4, PT, R205, RZ, PT ;  /* 0x000000ffcd00720b */ /* 0x000fe40003f96000 */
[----:B------:R-:W-:Y:S03]  /*6240*/  FSETP.GE.FTZ.AND P1, PT, R189, RZ, PT ;  /* 0x000000ffbd00720b */ /* 0x000fe60003f36000 */
[----:B------:R-:W-:Y:S01]  /*6250*/  @!P5 FADD.FTZ R164, -R164, -RZ ;  /* 0x800000ffa4a4d221 */ /* 0x000fe20000010100 */
[----:B-1----:R-:W-:Y:S01]  /*6260*/  F2FP.RELU.BF16.F32.PACK_AB R0, R200, R203 ;  /* 0x000000cbc800723e */ /* 0x002fe200000018ff */
[----:B---3--:R-:W-:Y:S01]  /*6270*/  @!P0 FADD.FTZ R162, -R162, -RZ ;  /* 0x800000ffa2a28221 */ /* 0x008fe20000010100 */
[----:B------:R-:W-:Y:S01]  /*6280*/  LEA R108, P0, R235, R108, 0x2 ;  /* 0x0000006ceb6c7211 */ /* 0x000fe200078010ff */
[----:B------:R-:W-:Y:S01]  /*6290*/  @!P3 FADD.FTZ R111, -R111, -RZ ;  /* 0x800000ff6f6fb221 */ /* 0x000fe20000010100 */
[----:B------:R-:W-:Y:S01]  /*62a0*/  FSETP.GE.FTZ.AND P3, PT, R191, RZ, PT ;  /* 0x000000ffbf00720b */ /* 0x000fe20003f76000 */
[----:B------:R1:W-:Y:S01]  /*62b0*/  STS [R223+0x10400], R0 ;  /* 0x01040000df007388 */ /* 0x0003e20000000800 */
[----:B------:R-:W-:Y:S02]  /*62c0*/  LEA.HI.X.SX32 R109, R235, R109, 0x2, P0 ;  /* 0x0000006deb6d7211 */ /* 0x000fe400000f16ff */
[----:B--2---:R-:W-:Y:S01]  /*62d0*/  F2FP.RELU.BF16.F32.PACK_AB R5, R218, R219 ;  /* 0x000000dbda05723e */ /* 0x004fe200000018ff */
[----:B------:R2:W-:Y:S01]  /*62e0*/  STS [R221+0x12000], R6 ;  /* 0x01200006dd007388 */ /* 0x0005e20000000800 */
[----:B------:R-:W-:Y:S02]  /*62f0*/  FSETP.GE.FTZ.AND P0, PT, R204, RZ, PT ;  /* 0x000000ffcc00720b */ /* 0x000fe40003f16000 */
[----:B----4-:R-:W-:Y:S01]  /*6300*/  F2FP.RELU.BF16.F32.PACK_AB R4, R212, R213 ;  /* 0x000000d5d404723e */ /* 0x010fe200000018ff */
        /* <DEDUP_REMOVED lines=49> */
[----:B------:R1:W-:Y:S04]  /*6620*/  STS [R224+0x12400], R0 ;  /* 0x01240000e0007388 */ /* 0x0003e80000000800 */
[----:B------:R-:W-:Y:S04]  /*6630*/  STS [R224+0x12000], R4 ;  /* 0x01200004e0007388 */ /* 0x000fe80000000800 */
[----:B------:R-:W2:Y:S08]  /*6640*/  LDSM.16.M88.4 R64, [R153+UR4+0x4000] ;  /* 0x004000049940783b */ /* 0x000eb00008000200 */
[----:B------:R-:W3:Y:S08]  /*6650*/  LDSM.16.M88.4 R60, [R153+UR4+0x5000] ;  /* 0x00500004993c783b */ /* 0x000ef00008000200 */
[----:B------:R-:W4:Y:S08]  /*6660*/  LDSM.16.M88.4 R100, [R104] ;  /* 0x000000006864783b */ /* 0x000f300000000200 */
[----:B------:R-:W4:Y:S08]  /*6670*/  LDSM.16.M88.4 R104, [R104+0x1000] ;  /* 0x001000006868783b */ /* 0x000f300000000200 */
[----:B-1----:R1:W5:Y:S01]  /*6680*/  LDG.E R0, desc[UR14][R108.64+0x120] ;  /* 0x0001200e6c007981 */ /* 0x002362000c1e1900 */
        /* <DEDUP_REMOVED lines=30> */
[-C--:B------:R-:W-:Y:S01]  /*6870*/  HMMA.16816.F32.BF16 R60, R104, R146.reuse, R60 ;  /* 0x00000092683c723c */ /* 0x080fe2000004183c */
[----:B------:R-:W2:Y:S04]  /*6880*/  LDG.E R106, desc[UR14][R108.64] ;  /* 0x0000000e6c6a7981 */ /* 0x000ea8000c1e1900 */
[----:B------:R-:W3:Y:S01]  /*6890*/  LDG.E R105, desc[UR14][R108.64+0x20] ;  /* 0x0000200e6c697981 */ /* 0x000ee2000c1e1900 */
[----:B------:R-:W-:Y:S03]  /*68a0*/  HMMA.16816.F32.BF16 R64, R100, R146, R64 ;  /* 0x000000926440723c */ /* 0x000fe60000041840 */
[----:B------:R1:W5:Y:S02]  /*68b0*/  LDG.E R104, desc[UR14][R108.64+0x100] ;  /* 0x0001000e6c687981 */ /* 0x000364000c1e1900 */
[C---:B--2---:R-:W-:Y:S01]  /*68c0*/  FADD.FTZ R4, -R106.reuse, R4 ;  /* 0x000000046a047221 */ /* 0x044fe20000010100 */
[C---:B------:R-:W-:Y:S01]  /*68d0*/  FADD.FTZ R16, -R106.reuse, R16 ;  /* 0x000000106a107221 */ /* 0x040fe20000010100 */
[C---:B------:R-:W-:Y:S01]  /*68e0*/  FADD.FTZ R5, -R106.reuse, R5 ;  /* 0x000000056a057221 */ /* 0x040fe20000010100 */
[C---:B------:R-:W-:Y:S03]  /*68f0*/  FADD.FTZ R21, -R106.reuse, R21 ;  /* 0x000000156a157221 */ /* 0x040fe60000010100 */
[----:B------:R-:W-:Y:S01]  /*6900*/  FADD.FTZ R20, -R106, R20 ;  /* 0x000000146a147221 */ /* 0x000fe20000010100 */
[-C--:B------:R-:W-:Y:S01]  /*6910*/  FSEL R4, R4, R106.reuse, P0 ;  /* 0x0000006a04047208 */ /* 0x080fe20000000000 */
[----:B------:R-:W-:Y:S01]  /*6920*/  FADD.FTZ R53, -R106, R53 ;  /* 0x000000356a357221 */ /* 0x000fe20000010100 */
[----:B------:R-:W-:Y:S01]  /*6930*/  FSETP.GE.FTZ.AND P0, PT, R188, RZ, PT ;  /* 0x000000ffbc00720b */ /* 0x000fe20003f16000 */
[----:B------:R-:W-:Y:S01]  /*6940*/  FADD.FTZ R52, -R106, R52 ;  /* 0x000000346a347221 */ /* 0x000fe20000010100 */
[----:B------:R-:W-:Y:S01]  /*6950*/  FSEL R16, R16, R106, P3 ;  /* 0x0000006a10107208 */ /* 0x000fe20001800000 */
[----:B------:R-:W-:Y:S01]  /*6960*/  FMUL.FTZ R107, R204, R4 ;  /* 0x00000004cc6b7220 */ /* 0x000fe20000410000 */
[-C--:B------:R-:W-:Y:S01]  /*6970*/  FSEL R5, R5, R106.reuse, P4 ;  /* 0x0000006a05057208 */ /* 0x080fe20002000000 */
[----:B------:R-:W-:Y:S01]  /*6980*/  FADD.FTZ R4, -R106, R17 ;  /* 0x000000116a047221 */ /* 0x000fe20000010100 */
[----:B------:R-:W-:Y:S01]  /*6990*/  FSEL R21, R21, R106, P0 ;  /* 0x0000006a15157208 */ /* 0x000fe20000000000 */
[----:B------:R-:W-:Y:S01]  /*69a0*/  FMUL.FTZ R191, R191, R16 ;  /* 0x00000010bfbf7220 */ /* 0x000fe20000410000 */
[----:B------:R-:W-:Y:S01]  /*69b0*/  FSETP.GE.FTZ.AND P0, PT, R175, RZ, PT ;  /* 0x000000ffaf00720b */ /* 0x000fe20003f16000 */
[----:B------:R-:W-:Y:S01]  /*69c0*/  FMUL.FTZ R5, R205, R5 ;  /* 0x00000005cd057220 */ /* 0x000fe20000410000 */
[-C--:B------:R-:W-:Y:S01]  /*69d0*/  FSEL R4, R4, R106.reuse, P2 ;  /* 0x0000006a04047208 */ /* 0x080fe20001000000 */
[----:B------:R-:W-:Y:S01]  /*69e0*/  FMUL.FTZ R188, R188, R21 ;  /* 0x00000015bcbc7220 */ /* 0x000fe20000410000 */
[----:B------:R-:W-:Y:S01]  /*69f0*/  FSEL R20, R20, R106, P1 ;  /* 0x0000006a14147208 */ /* 0x000fe20000800000 */
[----:B------:R-:W-:Y:S01]  /*6a00*/  FADD.FTZ R17, -R106, R33 ;  /* 0x000000216a117221 */ /* 0x000fe20000010100 */
[----:B------:R-:W-:Y:S01]  /*6a10*/  F2FP.BF16.F32.PACK_AB R16, R5, R107 ;  /* 0x0000006b0510723e */ /* 0x000fe200000010ff */
[----:B------:R-:W-:Y:S01]  /*6a20*/  FMUL.FTZ R4, R190, R4 ;  /* 0x00000004be047220 */ /* 0x000fe20000410000 */
[----:B------:R-:W-:Y:S01]  /*6a30*/  FSETP.GE.FTZ.AND P1, PT, R176, RZ, PT ;  /* 0x000000ffb000720b */ /* 0x000fe20003f36000 */
[----:B------:R-:W-:Y:S01]  /*6a40*/  FADD.FTZ R5, -R106, R36 ;  /* 0x000000246a057221 */ /* 0x000fe20000010100 */
[----:B------:R-:W-:Y:S01]  /*6a50*/  FSETP.GE.FTZ.AND P3, PT, R180, RZ, PT ;  /* 0x000000ffb400720b */ /* 0x000fe20003f76000 */
[----:B------:R-:W-:Y:S01]  /*6a60*/  FMUL.FTZ R189, R189, R20 ;  /* 0x00000014bdbd7220 */ /* 0x000fe20000410000 */
[----:B------:R-:W-:Y:S01]  /*6a70*/  F2FP.BF16.F32.PACK_AB R21, R4, R191 ;  /* 0x000000bf0415723e */ /* 0x000fe200000010ff */
[C---:B------:R-:W-:Y:S01]  /*6a80*/  FADD.FTZ R4, -R106.reuse, R37 ;  /* 0x000000256a047221 */ /* 0x040fe20000010100 */
[-C--:B------:R-:W-:Y:S01]  /*6a90*/  FSEL R5, R5, R106.reuse, P1 ;  /* 0x0000006a05057208 */ /* 0x080fe20000800000 */
[C---:B------:R-:W-:Y:S01]  /*6aa0*/  FADD.FTZ R20, -R106.reuse, R32 ;  /* 0x000000206a147221 */ /* 0x040fe20000010100 */
[----:B------:R-:W-:Y:S01]  /*6ab0*/  FSETP.GE.FTZ.AND P2, PT, R179, RZ, PT ;  /* 0x000000ffb300720b */ /* 0x000fe20003f56000 */
[----:B------:R-:W-:Y:S01]  /*6ac0*/  FADD.FTZ R64, -R106, R64 ;  /* 0x000000406a407221 */ /* 0x000fe20000010100 */
        /* <DEDUP_REMOVED lines=8> */
[-C--:B------:R-:W-:Y:S01]  /*6b50*/  FSEL R17, R17, R106.reuse, P2 ;  /* 0x0000006a11117208 */ /* 0x080fe20001000000 */
[----:B---3--:R-:W-:Y:S01]  /*6b60*/  FADD.FTZ R6, -R105, R6 ;  /* 0x0000000669067221 */ /* 0x008fe20000010100 */
[----:B------:R-:W-:Y:S01]  /*6b70*/  FSEL R53, R53, R106, P1 ;  /* 0x0000006a35357208 */ /* 0x000fe20000800000 */
[----:B------:R-:W-:Y:S01]  /*6b80*/  FMUL.FTZ R20, R180, R20 ;  /* 0x00000014b4147220 */ /* 0x000fe20000410000 */
[----:B------:R-:W-:Y:S01]  /*6b90*/  FSETP.GE.FTZ.AND P4, PT, R171, RZ, PT ;  /* 0x000000ffab00720b */ /* 0x000fe20003f96000 */
[----:B------:R-:W-:Y:S01]  /*6ba0*/  FMUL.FTZ R17, R179, R17 ;  /* 0x00000011b3117220 */ /* 0x000fe20000410000 */
[----:B------:R-:W-:Y:S01]  /*6bb0*/  FSETP.GE.FTZ.AND P3, PT, R170, RZ, PT ;  /* 0x000000ffaa00720b */ /* 0x000fe20003f76000 */
[----:B------:R-:W-:Y:S01]  /*6bc0*/  FMUL.FTZ R166, R166, R53 ;  /* 0x00000035a6a67220 */ /* 0x000fe20000410000 */
[----:B------:R-:W-:Y:S01]  /*6bd0*/  FSETP.GE.FTZ.AND P2, PT, R167, RZ, PT ;  /* 0x000000ffa700720b */ /* 0x000fe20003f56000 */
[----:B------:R-:W-:Y:S01]  /*6be0*/  FADD.FTZ R7, -R105, R7 ;  /* 0x0000000769077221 */ /* 0x000fe20000010100 */
[----:B------:R-:W-:Y:S02]  /*6bf0*/  FSETP.GE.FTZ.AND P1, PT, R112, RZ, PT ;  /* 0x000000ff7000720b */ /* 0x000fe40003f36000 */
[-C--:B------:R-:W-:Y:S02]  /*6c00*/  FSEL R5, R5, R106.reuse, P4 ;  /* 0x0000006a05057208 */ /* 0x080fe40002000000 */
[-C--:B------:R-:W-:Y:S02]  /*6c10*/  FSEL R4, R4, R106.reuse, P3 ;  /* 0x0000006a04047208 */ /* 0x080fe40001800000 */
[-C--:B------:R-:W-:Y:S01]  /*6c20*/  FSEL R52, R52, R106.reuse, P2 ;  /* 0x0000006a34347208 */ /* 0x080fe20001000000 */
        /* <DEDUP_REMOVED lines=39> */
.L_x_267:
[----:B------:R2:W-:Y:S01]  /*6ea0*/  STS [R221+0x8000], R16 ;  /* 0x00800010dd007388 */ /* 0x0005e20000000800 */
[----:B------:R-:W-:Y:S01]  /*6eb0*/  FADD.FTZ R22, -R105, R22 ;  /* 0x0000001669167221 */ /* 0x000fe20000010100 */
[----:B------:R-:W-:Y:S01]  /*6ec0*/  FMUL.FTZ R6, R211, R6 ;  /* 0x00000006d3067220 */ /* 0x000fe20000410000 */
[----:B-1----:R-:W-:Y:S01]  /*6ed0*/  FMUL.FTZ R5, R210, R7 ;  /* 0x00000007d2057220 */ /* 0x002fe20000410000 */
[C---:B------:R-:W-:Y:S01]  /*6ee0*/  FADD.FTZ R18, -R105.reuse, R18 ;  /* 0x0000001269127221 */ /* 0x040fe20000010100 */
[----:B------:R-:W-:Y:S01]  /*6ef0*/  FADD.FTZ R19, -R105, R19 ;  /* 0x0000001369137221 */ /* 0x000fe20000010100 */
[----:B------:R-:W-:Y:S01]  /*6f00*/  FSETP.GE.FTZ.AND P1, PT, R195, RZ, PT ;  /* 0x000000ffc300720b */ /* 0x000fe20003f36000 */
[----:B------:R-:W-:Y:S01]  /*6f10*/  FADD.FTZ R4, -R105, R34 ;  /* 0x0000002269047221 */ /* 0x000fe20000010100 */
[----:B------:R-:W-:Y:S01]  /*6f20*/  FSETP.GE.FTZ.AND P3, PT, R203, RZ, PT ;  /* 0x000000ffcb00720b */ /* 0x000fe20003f76000 */
[C---:B------:R-:W-:Y:S01]  /*6f30*/  FADD.FTZ R35, -R105.reuse, R35 ;  /* 0x0000002369237221 */ /* 0x040fe20000010100 */
[----:B------:R-:W-:Y:S01]  /*6f40*/  FSETP.GE.FTZ.AND P2, PT, R200, RZ, PT ;  /* 0x000000ffc800720b */ /* 0x000fe20003f56000 */
[C---:B------:R-:W-:Y:S01]  /*6f50*/  FADD.FTZ R17, -R105.reuse, R38 ;  /* 0x0000002669117221 */ /* 0x040fe20000010100 */
[-C--:B------:R-:W-:Y:S01]  /*6f60*/  FSEL R22, R22, R105.reuse, P1 ;  /* 0x0000006916167208 */ /* 0x080fe20000800000 */
[----:B------:R-:W-:Y:S01]  /*6f70*/  FADD.FTZ R50, -R105, R50 ;  /* 0x0000003269327221 */ /* 0x000fe20000010100 */
[----:B------:R-:W-:Y:S01]  /*6f80*/  F2FP.BF16.F32.PACK_AB R5, R5, R6 ;  /* 0x000000060505723e */ /* 0x000fe200000010ff */
[----:B------:R-:W-:Y:S01]  /*6f90*/  FADD.FTZ R6, -R105, R23 ;  /* 0x0000001769067221 */ /* 0x000fe20000010100 */
[-C--:B------:R-:W-:Y:S01]  /*6fa0*/  FSEL R18, R18, R105.reuse, P3 ;  /* 0x0000006912127208 */ /* 0x080fe20001800000 */
[----:B-----5:R-:W-:Y:S01]  /*6fb0*/  FADD.FTZ R25, -R104, R25 ;  /* 0x0000001968197221 */ /* 0x020fe20000010100 */
[----:B------:R-:W-:Y:S01]  /*6fc0*/  FSEL R19, R19, R105, P2 ;  /* 0x0000006913137208 */ /* 0x000fe20001000000 */
[----:B------:R1:W-:Y:S01]  /*6fd0*/  STS [R221+0x8400], R5 ;  /* 0x00840005dd007388 */ /* 0x0003e20000000800 */
[----:B------:R-:W-:Y:S01]  /*6fe0*/  FSETP.GE.FTZ.AND P1, PT, R182, RZ, PT ;  /* 0x000000ffb600720b */ /* 0x000fe20003f36000 */
[----:B------:R-:W-:Y:S01]  /*6ff0*/  FMUL.FTZ R20, R203, R18 ;  /* 0x00000012cb147220 */ /* 0x000fe20000410000 */
[----:B------:R-:W-:Y:S01]  /*7000*/  FSETP.GE.FTZ.AND P2, PT, R192, RZ, PT ;  /* 0x000000ffc000720b */ /* 0x000fe20003f56000 */
[----:B------:R3:W-:Y:S01]  /*7010*/  STS [R223+0x8000], R21 ;  /* 0x00800015df007388 */ /* 0x0007e20000000800 */
[----:B------:R-:W-:Y:S01]  /*7020*/  FSETP.GE.FTZ.AND P3, PT, R181, RZ, PT ;  /* 0x000000ffb500720b */ /* 0x000fe20003f76000 */
[----:B------:R-:W-:Y:S01]  /*7030*/  FMUL.FTZ R19, R200, R19 ;  /* 0x00000013c8137220 */ /* 0x000fe20000410000 */
[-C--:B------:R-:W-:Y:S01]  /*7040*/  FSEL R4, R4, R105.reuse, P1 ;  /* 0x0000006904047208 */ /* 0x080fe20000800000 */
[C---:B--2---:R-:W-:Y:S01]  /*7050*/  FADD.FTZ R16, -R105.reuse, R39 ;  /* 0x0000002769107221 */ /* 0x044fe20000010100 */
[-C--:B------:R-:W-:Y:S01]  /*7060*/  FSEL R6, R6, R105.reuse, P2 ;  /* 0x0000006906067208 */ /* 0x080fe20001000000 */
[----:B------:R-:W-:Y:S01]  /*7070*/  FADD.FTZ R51, -R105, R51 ;  /* 0x0000003369337221 */ /* 0x000fe20000010100 */
[----:B------:R-:W-:Y:S01]  /*7080*/  FSETP.GE.FTZ.AND P1, PT, R174, RZ, PT ;  /* 0x000000ffae00720b */ /* 0x000fe20003f36000 */
[----:B------:R-:W-:Y:S01]  /*7090*/  FMUL.FTZ R7, R182, R4 ;  /* 0x00000004b6077220 */ /* 0x000fe20000410000 */
[-C--:B------:R-:W-:Y:S01]  /*70a0*/  FSEL R35, R35, R105.reuse, P3 ;  /* 0x0000006923237208 */ /* 0x080fe20001800000 */
[----:B------:R-:W-:Y:S01]  /*70b0*/  FMUL.FTZ R18, R192, R6 ;  /* 0x00000006c0127220 */ /* 0x000fe20000410000 */
[----:B------:R-:W-:Y:S01]  /*70c0*/  F2FP.BF16.F32.PACK_AB R4, R19, R20 ;  /* 0x000000141304723e */ /* 0x000fe200000010ff */
[----:B------:R-:W-:Y:S01]  /*70d0*/  FADD.FTZ R24, -R104, R24 ;  /* 0x0000001868187221 */ /* 0x000fe20000010100 */
        /* <DEDUP_REMOVED lines=9> */
[----:B------:R-:W-:Y:S01]  /*7170*/  FADD.FTZ R6, -R105, R66 ;  /* 0x0000004269067221 */ /* 0x000fe20000010100 */
        /* <DEDUP_REMOVED lines=9> */
[----:B------:R-:W-:Y:S01]  /*7210*/  FMUL.FTZ R22, R195, R22 ;  /* 0x00000016c3167220 */ /* 0x000fe20000410000 */
[-C--:B------:R-:W-:Y:S01]  /*7220*/  FSEL R50, R50, R105.reuse, P6 ;  /* 0x0000006932327208 */ /* 0x080fe20003000000 */
[----:B------:R-:W-:Y:S01]  /*7230*/  FADD.FTZ R29, -R104, R29 ;  /* 0x0000001d681d7221 */ /* 0x000fe20000010100 */
[----:B------:R-:W-:Y:S01]  /*7240*/  FSEL R51, R51, R105, P5 ;  /* 0x0000006933337208 */ /* 0x000fe20002800000 */
[----:B------:R-:W-:Y:S01]  /*7250*/  FMUL.FTZ R17, R177, R17 ;  /* 0x00000011b1117220 */ /* 0x000fe20000410000 */
[-C--:B------:R-:W-:Y:S01]  /*7260*/  FSEL R54, R54, R105.reuse, P4 ;  /* 0x0000006936367208 */ /* 0x080fe20002000000 */
[----:B------:R-:W-:Y:S01]  /*7270*/  FMUL.FTZ R16, R174, R16 ;  /* 0x00000010ae107220 */ /* 0x000fe20000410000 */
        /* <DEDUP_REMOVED lines=9> */
[----:B------:R-:W-:Y:S01]  /*7310*/  FADD.FTZ R6, -R104, R40 ;  /* 0x0000002868067221 */ /* 0x000fe20000010100 */
[----:B------:R-:W-:Y:S01]  /*7320*/  FSETP.GE.FTZ.AND P1, PT, R212, RZ, PT ;  /* 0x000000ffd400720b */ /* 0x000fe20003f36000 */
[----:B------:R-:W-:Y:S01]  /*7330*/  FADD.FTZ R30, -R0, R30 ;  /* 0x0000001e001e7221 */ /* 0x000fe20000010100 */
[----:B-1----:R-:W-:Y:S01]  /*7340*/  FSEL R5, R9, R104, P3 ;  /* 0x0000006809057208 */ /* 0x002fe20001800000 */
[----:B------:R-:W-:Y:S01]  /*7350*/  FMUL.FTZ R8, R214, R8 ;  /* 0x00000008d6087220 */ /* 0x000fe20000410000 */
[-C--:B------:R-:W-:Y:S01]  /*7360*/  FSEL R13, R13, R104.reuse, P1 ;  /* 0x000000680d0d7208 */ /* 0x080fe20000800000 */
[----:B------:R-:W-:Y:S01]  /*7370*/  FADD.FTZ R42, -R0, R42 ;  /* 0x0000002a002a7221 */ /* 0x000fe20000010100 */
[----:B------:R-:W-:Y:S01]  /*7380*/  FSETP.GE.FTZ.AND P1, PT, R201, RZ, PT ;  /* 0x000000ffc900720b */ /* 0x000fe20003f36000 */
[----:B------:R-:W-:Y:S01]  /*7390*/  FMUL.FTZ R5, R215, R5 ;  /* 0x00000005d7057220 */ /* 0x000fe20000410000 */
[----:B------:R-:W-:Y:S01]  /*73a0*/  FSETP.GE.FTZ.AND P5, PT, R202, RZ, PT ;  /* 0x000000ffca00720b */ /* 0x000fe20003fb6000 */
[----:B------:R-:W-:Y:S01]  /*73b0*/  FMUL.FTZ R13, R212, R13 ;  /* 0x0000000dd40d7220 */ /* 0x000fe20000410000 */
[----:B------:R-:W-:Y:S01]  /*73c0*/  FSETP.GE.FTZ.AND P2, PT, R213, RZ, PT ;  /* 0x000000ffd500720b */ /* 0x000fe20003f56000 */
[----:B------:R-:W-:Y:S01]  /*73d0*/  FADD.FTZ R27, -R0, R27 ;  /* 0x0000001b001b7221 */ /* 0x000fe20000010100 */
[-C--:B------:R-:W-:Y:S01]  /*73e0*/  FSEL R24, R24, R104.reuse, P1 ;  /* 0x0000006818187208 */ /* 0x080fe20000800000 */
[C---:B------:R-:W-:Y:S01]  /*73f0*/  FADD.FTZ R31, -R0.reuse, R31 ;  /* 0x0000001f001f7221 */ /* 0x040fe20000010100 */
[-C--:B------:R-:W-:Y:S01]  /*7400*/  FSEL R7, R25, R104.reuse, P5 ;  /* 0x0000006819077208 */ /* 0x080fe20002800000 */
[----:B------:R-:W-:Y:S01]  /*7410*/  FADD.FTZ R58, -R0, R58 ;  /* 0x0000003a003a7221 */ /* 0x000fe20000010100 */
[----:B------:R-:W-:Y:S01]  /*7420*/  FSEL R12, R12, R104, P2 ;  /* 0x000000680c0c7208 */ /* 0x000fe20001000000 */
[----:B---3--:R-:W-:Y:S01]  /*7430*/  FMUL.FTZ R21, R201, R24 ;  /* 0x00000018c9157220 */ /* 0x008fe20000410000 */
[----:B--2---:R-:W-:Y:S01]  /*7440*/  F2FP.BF16.F32.PACK_AB R4, R5, R8 ;  /* 0x000000080504723e */ /* 0x004fe200000010ff */
[C---:B------:R-:W-:Y:S01]  /*7450*/  FADD.FTZ R8, -R104.reuse, R28 ;  /* 0x0000001c68087221 */ /* 0x040fe20000010100 */
[----:B------:R-:W-:Y:S01]  /*7460*/  FSETP.GE.FTZ.AND P2, PT, R187, RZ, PT ;  /* 0x000000ffbb00720b */ /* 0x000fe20003f56000 */
[----:B------:R-:W-:Y:S01]  /*7470*/  FADD.FTZ R5, -R104, R41 ;  /* 0x0000002968057221 */ /* 0x000fe20000010100 */
[----:B------:R-:W-:Y:S01]  /*7480*/  FSETP.GE.FTZ.AND P4, PT, R199, RZ, PT ;  /* 0x000000ffc700720b */ /* 0x000fe20003f96000 */
[----:B------:R1:W-:Y:S01]  /*7490*/  STS [R221+0xa000], R4 ;  /* 0x00a00004dd007388 */ /* 0x0003e20000000800 */
[----:B------:R-:W-:Y:S01]  /*74a0*/  FSETP.GE.FTZ.AND P1, PT, R186, RZ, PT ;  /* 0x000000ffba00720b */ /* 0x000fe20003f36000 */
[----:B------:R-:W-:Y:S01]  /*74b0*/  FMUL.FTZ R7, R202, R7 ;  /* 0x00000007ca077220 */ /* 0x000fe20000410000 */
[----:B------:R-:W-:Y:S01]  /*74c0*/  FSEL R6, R6, R104, P2 ;  /* 0x0000006806067208 */ /* 0x000fe20001000000 */
[----:B------:R-:W-:Y:S01]  /*74d0*/  FMUL.FTZ R12, R213, R12 ;  /* 0x0000000cd50c7220 */ /* 0x000fe20000410000 */
[-C--:B------:R-:W-:Y:S01]  /*74e0*/  FSEL R8, R8, R104.reuse, P4 ;  /* 0x0000006808087208 */ /* 0x080fe20002000000 */
[----:B------:R-:W-:Y:S01]  /*74f0*/  FADD.FTZ R43, -R0, R43 ;  /* 0x0000002b002b7221 */ /* 0x000fe20000010100 */
[----:B------:R-:W-:Y:S01]  /*7500*/  FSEL R5, R5, R104, P1 ;  /* 0x0000006805057208 */ /* 0x000fe20000800000 */
[----:B------:R-:W-:Y:S01]  /*7510*/  FMUL.FTZ R9, R187, R6 ;  /* 0x00000006bb097220 */ /* 0x000fe20000410000 */
[----:B------:R-:W-:Y:S01]  /*7520*/  FSETP.GE.FTZ.AND P3, PT, R198, RZ, PT ;  /* 0x000000ffc600720b */ /* 0x000fe20003f76000 */
[----:B------:R-:W-:Y:S01]  /*7530*/  FADD.FTZ R6, -R104, R57 ;  /* 0x0000003968067221 */ /* 0x000fe20000010100 */
[----:B------:R-:W-:Y:S01]  /*7540*/  FSETP.GE.FTZ.AND P1, PT, R163, RZ, PT ;  /* 0x000000ffa300720b */ /* 0x000fe20003f36000 */
[----:B------:R-:W-:Y:S01]  /*7550*/  FMUL.FTZ R169, R169, R50 ;  /* 0x00000032a9a97220 */ /* 0x000fe20000410000 */
[----:B------:R-:W-:Y:S01]  /*7560*/  F2FP.BF16.F32.PACK_AB R33, R18, R22 ;  /* 0x000000161221723e */ /* 0x000fe200000010ff */
[----:B------:R-:W-:Y:S01]  /*7570*/  FMUL.FTZ R168, R168, R51 ;  /* 0x00000033a8a87220 */ /* 0x000fe20000410000 */
[----:B------:R-:W-:Y:S01]  /*7580*/  F2FP.BF16.F32.PACK_AB R21, R7, R21 ;  /* 0x000000150715723e */ /* 0x000fe200000010ff */
[C---:B------:R-:W-:Y:S01]  /*7590*/  FADD.FTZ R7, -R104.reuse, R56 ;  /* 0x0000003868077221 */ /* 0x040fe20000010100 */
[----:B------:R-:W-:Y:S01]  /*75a0*/  F2FP.BF16.F32.PACK_AB R22, R13, R12 ;  /* 0x0000000c0d16723e */ /* 0x000fe200000010ff */
[----:B------:R-:W-:Y:S01]  /*75b0*/  FMUL.FTZ R12, R199, R8 ;  /* 0x00000008c70c7220 */ /* 0x000fe20000410000 */
[----:B------:R-:W-:Y:S01]  /*75c0*/  FSEL R29, R29, R104, P3 ;  /* 0x000000681d1d7208 */ /* 0x000fe20001800000 */
[----:B------:R-:W-:Y:S01]  /*75d0*/  FADD.FTZ R8, -R104, R45 ;  /* 0x0000002d68087221 */ /* 0x000fe20000010100 */
[----:B------:R-:W-:Y:S01]  /*75e0*/  FSETP.GE.FTZ.AND P4, PT, R172, RZ, PT ;  /* 0x000000ffac00720b */ /* 0x000fe20003f96000 */
[----:B------:R-:W-:Y:S01]  /*75f0*/  FMUL.FTZ R115, R115, R54 ;  /* 0x0000003673737220 */ /* 0x000fe20000410000 */
[----:B------:R-:W-:Y:S01]  /*7600*/  FSETP.GE.FTZ.AND P3, PT, R113, RZ, PT ;  /* 0x000000ff7100720b */ /* 0x000fe20003f76000 */
[----:B------:R-:W-:Y:S01]  /*7610*/  FMUL.FTZ R114, R114, R55 ;  /* 0x0000003772727220 */ /* 0x000fe20000410000 */
[----:B------:R-:W-:Y:S01]  /*7620*/  F2FP.BF16.F32.PACK_AB R23, R16, R17 ;  /* 0x000000111017723e */ /* 0x000fe200000010ff */
[----:B------:R-:W-:Y:S01]  /*7630*/  FMUL.FTZ R16, R186, R5 ;  /* 0x00000005ba107220 */ /* 0x000fe20000410000 */
[----:B------:R-:W-:Y:S01]  /*7640*/  FSETP.GE.FTZ.AND P6, PT, R184, RZ, PT ;  /* 0x000000ffb800720b */ /* 0x000fe20003fd6000 */
[----:B------:R-:W-:Y:S01]  /*7650*/  FADD.FTZ R5, -R104, R60 ;  /* 0x0000003c68057221 */ /* 0x000fe20000010100 */
[----:B------:R-:W-:Y:S01]  /*7660*/  FSETP.GE.FTZ.AND P5, PT, R185, RZ, PT ;  /* 0x000000ffb900720b */ /* 0x000fe20003fb6000 */
[----:B------:R-:W-:Y:S01]  /*7670*/  FMUL.FTZ R17, R198, R29 ;  /* 0x0000001dc6117220 */ /* 0x000fe20000410000 */
[-C--:B------:R-:W-:Y:S01]  /*7680*/  FSEL R7, R7, R104.reuse, P4 ;  /* 0x0000006807077208 */ /* 0x080fe20002000000 */
[----:B-1----:R-:W-:Y:S01]  /*7690*/  FADD.FTZ R4, -R0, R62 ;  /* 0x0000003e00047221 */ /* 0x002fe20000010100 */
[-C--:B------:R-:W-:Y:S01]  /*76a0*/  FSEL R6, R6, R104.reuse, P3 ;  /* 0x0000006806067208 */ /* 0x080fe20001800000 */
[----:B------:R-:W-:Y:S01]  /*76b0*/  FMUL.FTZ R105, R164, R105 ;  /* 0x00000069a4697220 */ /* 0x000fe20000410000 */
[----:B------:R-:W-:Y:S01]  /*76c0*/  FSETP.GE.FTZ.AND P2, PT, R111, RZ, PT ;  /* 0x000000ff6f00720b */ /* 0x000fe20003f56000 */
[----:B------:R-:W-:Y:S01]  /*76d0*/  FMUL.FTZ R7, R172, R7 ;  /* 0x00000007ac077220 */ /* 0x000fe20000410000 */
[----:B------:R-:W-:Y:S01]  /*76e0*/  FSEL R44, R44, R104, P6 ;  /* 0x000000682c2c7208 */ /* 0x000fe20003000000 */
[----:B------:R-:W-:Y:S01]  /*76f0*/  FMUL.FTZ R6, R113, R6 ;  /* 0x0000000671067220 */ /* 0x000fe20000410000 */
[-C--:B------:R-:W-:Y:S01]  /*7700*/  FSEL R8, R8, R104.reuse, P5 ;  /* 0x0000006808087208 */ /* 0x080fe20002800000 */
[----:B------:R-:W-:Y:S01]  /*7710*/  IMAD.MOV.U32 R52, RZ, RZ, R234 ;  /* 0x000000ffff347224 */ /* 0x000fe200078e00ea */
[----:B------:R-:W-:Y:S01]  /*7720*/  FSEL R5, R5, R104, P2 ;  /* 0x0000006805057208 */ /* 0x000fe20001000000 */
[----:B------:R-:W-:Y:S01]  /*7730*/  @P1 FADD.FTZ R104, -R104, R61 ;  /* 0x0000003d68681221 */ /* 0x000fe20000010100 */
[----:B------:R-:W-:Y:S01]  /*7740*/  FMUL.FTZ R13, R184, R44 ;  /* 0x0000002cb80d7220 */ /* 0x000fe20000410000 */
[----:B------:R-:W-:Y:S01]  /*7750*/  FMUL.FTZ R8, R185, R8 ;  /* 0x00000008b9087220 */ /* 0x000fe20000410000 */
[----:B------:R-:W-:Y:S01]  /*7760*/  F2FP.BF16.F32.PACK_AB R17, R17, R12 ;  /* 0x0000000c1111723e */ /* 0x000fe200000010ff */
[----:B------:R-:W-:Y:S01]  /*7770*/  FMUL.FTZ R5, R111, R5 ;  /* 0x000000056f057220 */ /* 0x000fe20000410000 */
[----:B------:R-:W-:Y:S01]  /*7780*/  FMUL.FTZ R18, R163, R104 ;  /* 0x00000068a3127220 */ /* 0x000fe20000410000 */
[----:B------:R-:W-:Y:S01]  /*7790*/  F2FP.BF16.F32.PACK_AB R12, R6, R7 ;  /* 0x00000007060c723e */ /* 0x000fe200000010ff */
[----:B------:R-:W-:Y:S01]  /*77a0*/  FADD.FTZ R6, -R0, R14 ;  /* 0x0000000e00067221 */ /* 0x000fe20000010100 */
[----:B------:R-:W-:Y:S01]  /*77b0*/  F2FP.BF16.F32.PACK_AB R13, R8, R13 ;  /* 0x0000000d080d723e */ /* 0x000fe200000010ff */
[C---:B------:R-:W-:Y:S01]  /*77c0*/  FADD.FTZ R8, -R0.reuse, R10 ;  /* 0x0000000a00087221 */ /* 0x040fe20000010100 */
[----:B------:R-:W-:Y:S01]  /*77d0*/  FSETP.GE.FTZ.AND P2, PT, R217, RZ, PT ;  /* 0x000000ffd900720b */ /* 0x000fe20003f56000 */
[----:B------:R-:W-:Y:S01]  /*77e0*/  FADD.FTZ R7, -R0, R11 ;  /* 0x0000000b00077221 */ /* 0x000fe20000010100 */
[----:B------:R-:W-:Y:S01]  /*77f0*/  F2FP.BF16.F32.PACK_AB R18, R18, R5 ;  /* 0x000000051212723e */ /* 0x000fe200000010ff */
[----:B------:R-:W-:Y:S01]  /*7800*/  FADD.FTZ R5, -R0, R15 ;  /* 0x0000000f00057221 */ /* 0x000fe20000010100 */
[----:B------:R-:W-:Y:S01]  /*7810*/  FSETP.GE.FTZ.AND P4, PT, R219, RZ, PT ;  /* 0x000000ffdb00720b */ /* 0x000fe20003f96000 */
[----:B------:R-:W-:Y:S01]  /*7820*/  IMAD.MOV.U32 R53, RZ, RZ, R233 ;  /* 0x000000ffff357224 */ /* 0x000fe200078e00e9 */
        /* <DEDUP_REMOVED lines=35> */
[C---:B------:R-:W-:Y:S01]  /*7a60*/  FSETP.GE.FTZ.AND P4, PT, R183.reuse, RZ, PT ;  /* 0x000000ffb700720b */ /* 0x040fe20003f96000 */
        /* <DEDUP_REMOVED lines=35> */
[----:B------:R-:W-:Y:S01]  /*7ca0*/  LEA R59, R244, UR4, 0x1 ;  /* 0x00000004f43b7c11 */ /* 0x000fe2000f8e08ff */
[----:B------:R-:W-:Y:S01]  /*7cb0*/  STS [R222+0x8000], R170 ;  /* 0x008000aade007388 */ /* 0x000fe20000000800 */
[----:B------:R-:W-:Y:S03]  /*7cc0*/  @P1 FADD.FTZ R0, -R0, R63 ;  /* 0x0000003f00001221 */ /* 0x000fe60000010100 */
        /* <DEDUP_REMOVED lines=93> */
.L_x_268:
[----:B------:R-:W-:Y:S01]  /*82a0*/  LDSM.16.M88.4 R16, [R150] ;  /* 0x000000009610783b */ /* 0x000fe20000000200 */
[----:B------:R-:W-:Y:S01]  /*82b0*/  IMAD.U32 R58, RZ, RZ, UR32 ;  /* 0x00000020ff3a7e24 */ /* 0x000fe2000f8e00ff */
[----:B------:R-:W-:Y:S01]  /*82c0*/  ULOP3.LUT UR5, UR10, 0x1, URZ, 0xc0, !UPT ;  /* 0x000000010a057892 */ /* 0x000fe2000f8ec03f */
[----:B------:R-:W-:Y:S01]  /*82d0*/  IMAD.U32 R57, RZ, RZ, UR31 ;  /* 0x0000001fff397e24 */ /* 0x000fe2000f8e00ff */
[----:B------:R-:W1:Y:S01]  /*82e0*/  LDSM.16.MT88.4 R20, [R0+0x6000] ;  /* 0x006000000014783b */ /* 0x000e620000004200 */
[----:B------:R-:W-:Y:S01]  /*82f0*/  IMAD.U32 R56, RZ, RZ, UR30 ;  /* 0x0000001eff387e24 */ /* 0x000fe2000f8e00ff */
[----:B------:R-:W-:Y:S01]  /*8300*/  UISETP.NE.U32.AND UP0, UPT, UR5, 0x1, UPT ;  /* 0x000000010500788c */ /* 0x000fe2000bf05070 */
[----:B------:R-:W-:Y:S01]  /*8310*/  IMAD.U32 R55, RZ, RZ, UR29 ;  /* 0x0000001dff377e24 */ /* 0x000fe2000f8e00ff */
[----:B------:R-:W2:Y:S01]  /*8320*/  LDSM.16.M88.4 R12, [R150+0x2000] ;  /* 0x00200000960c783b */ /* 0x000ea20000000200 */
        /* <DEDUP_REMOVED lines=211> */
[----:B------:R-:W-:Y:S02]  /*9060*/  UISETP.NE.AND UP0, UPT, UR42, -0x1, UPT ;  /* 0xffffffff2a00788c */ /* 0x000fe4000bf05270 */
[----:B------:R-:W-:-:S03]  /*9070*/  USHF.L.U32 UR19, UR20, 0x7, URZ ;  /* 0x0000000714137899 */ /* 0x000fc6000800063f */
        /* <DEDUP_REMOVED lines=37> */
[----:B------:R-:W-:Y:S01]  /*92d0*/  F2FP.BF16.F32.PACK_AB R15, R15, R88 ;  /* 0x000000580f0f723e */ /* 0x000fe200000010ff */
[----:B------:R-:W-:Y:S01]  /*92e0*/  STS [R246+0x200], R16 ;  /* 0x00020010f6007388 */ /* 0x000fe20000000800 */
[----:B------:R-:W-:Y:S01]  /*92f0*/  F2FP.BF16.F32.PACK_AB R14, R14, R90 ;  /* 0x0000005a0e0e723e */ /* 0x000fe200000010ff */
[----:B------:R-:W-:Y:S01]  /*9300*/  @UP0 UIADD3 UR5, UR41, UR42, URZ ;  /* 0x0000002a29050290 */ /* 0x000fe2000fffe03f */
[----:B------:R-:W-:Y:S01]  /*9310*/  F2FP.BF16.F32.PACK_AB R11, R11, R92 ;  /* 0x0000005c0b0b723e */ /* 0x000fe200000010ff */
[----:B------:R-:W-:Y:S01]  /*9320*/  STS [R247], R13 ;  /* 0x0000000df7007388 */ /* 0x000fe20000000800 */
[----:B------:R-:W-:Y:S01]  /*9330*/  F2FP.BF16.F32.PACK_AB R10, R10, R94 ;  /* 0x0000005e0a0a723e */ /* 0x000fe200000010ff */
[----:B------:R-:W-:Y:S01]  /*9340*/  FMUL.FTZ R76, R76, UR6 ;  /* 0x000000064c4c7c20 */ /* 0x000fe20008410000 */
[----:B------:R-:W-:Y:S01]  /*9350*/  F2FP.BF16.F32.PACK_AB R9, R9, R68 ;  /* 0x000000440909723e */ /* 0x000fe200000010ff */
[----:B------:R-:W-:Y:S01]  /*9360*/  STS [R247+0x200], R12 ;  /* 0x0002000cf7007388 */ /* 0x000fe20000000800 */
[----:B------:R-:W-:Y:S01]  /*9370*/  F2FP.BF16.F32.PACK_AB R8, R8, R70 ;  /* 0x000000460808723e */ /* 0x000fe200000010ff */
[----:B------:R-:W-:Y:S01]  /*9380*/  FMUL.FTZ R3, R77, UR6 ;  /* 0x000000064d037c20 */ /* 0x000fe20008410000 */
[----:B------:R-:W-:Y:S01]  /*9390*/  F2FP.BF16.F32.PACK_AB R5, R5, R80 ;  /* 0x000000500505723e */ /* 0x000fe200000010ff */
[----:B-1----:R-:W1:Y:S01]  /*93a0*/  S2R R17, SR_TID.X ;  /* 0x0000000000117919 */ /* 0x002e620000002100 */
[----:B------:R-:W-:Y:S01]  /*93b0*/  F2FP.BF16.F32.PACK_AB R4, R4, R82 ;  /* 0x000000520404723e */ /* 0x000fe200000010ff */
[----:B------:R-:W-:Y:S01]  /*93c0*/  @UP0 ULDC.64 UR6, c[0x0][0x450] ;  /* 0x0001140000060ab9 */ /* 0x000fe20000000a00 */
[----:B------:R-:W-:Y:S01]  /*93d0*/  F2FP.BF16.F32.PACK_AB R7, R7, R72 ;  /* 0x000000480707723e */ /* 0x000fe200000010ff */
[----:B------:R-:W-:Y:S01]  /*93e0*/  STS [R246+0x1000], R15 ;  /* 0x0010000ff6007388 */ /* 0x000fe20000000800 */
[----:B------:R-:W-:Y:S01]  /*93f0*/  F2FP.BF16.F32.PACK_AB R6, R6, R74 ;  /* 0x0000004a0606723e */ /* 0x000fe200000010ff */
[----:B------:R-:W-:Y:S01]  /*9400*/  @UP0 UIMAD.WIDE.U32 UR8, UR5, UR6, URZ ;  /* 0x00000006050802a5 */ /* 0x000fe2000f8e003f */
[----:B------:R-:W-:Y:S01]  /*9410*/  F2FP.BF16.F32.PACK_AB R0, R0, R78 ;  /* 0x0000004e0000723e */ /* 0x000fe200000010ff */
[----:B------:R-:W-:Y:S01]  /*9420*/  STS [R246+0x1200], R14 ;  /* 0x0012000ef6007388 */ /* 0x000fe20000000800 */
[----:B------:R-:W-:Y:S01]  /*9430*/  PLOP3.LUT P0, PT, PT, PT, UP0, 0x80, 0x0 ;  /* 0x000000000000781c */ /* 0x000fe20003f0f008 */
[----:B------:R-:W-:Y:S01]  /*9440*/  @UP0 UIMAD UR5, UR5, UR7, URZ ;  /* 0x00000007050502a4 */ /* 0x000fe2000f8e023f */
[----:B------:R-:W-:Y:S01]  /*9450*/  F2FP.BF16.F32.PACK_AB R3, R3, R76 ;  /* 0x0000004c0303723e */ /* 0x000fe200000010ff */
[----:B------:R-:W-:Y:S01]  /*9460*/  STS [R247+0x1000], R11 ;  /* 0x0010000bf7007388 */ /* 0x000fe20000000800 */
[----:B------:R-:W-:Y:S01]  /*9470*/  @UP0 UMOV UR13, UR8 ;  /* 0x00000008000d0c82 */ /* 0x000fe20008000000 */
[----:B------:R-:W-:-:S02]  /*9480*/  @UP0 UIADD3 UR21, UR9, UR5, URZ ;  /* 0x0000000509150290 */ /* 0x000fc4000fffe03f */
        /* <DEDUP_REMOVED lines=8> */
[----:B------:R1:W-:Y:S02]  /*9510*/  STS [R247+0x3000], R3 ;  /* 0x00300003f7007388 */ /* 0x0003e40000000800 */
[----:B-1----:R-:W-:Y:S01]  /*9520*/  SHF.R.S32.HI R3, RZ, 0x1f, R17 ;  /* 0x0000001fff037819 */ /* 0x002fe20000011411 */
[----:B------:R-:W-:Y:S06]  /*9530*/  @P0 BRA `(.L_x_270) ;  /* 0x0000000000340947 */ /* 0x000fec0003800000 */
        /* <DEDUP_REMOVED lines=13> */
.L_x_270:
[----:B------:R-:W-:Y:S01]  /*9610*/  @UP0 UIADD3 UR5, UR41, UR42, URZ ;  /* 0x0000002a29050290 */ /* 0x000fe2000fffe03f */
[----:B------:R-:W-:Y:S01]  /*9620*/  LEA.HI R3, R3, R17, RZ, 0x2 ;  /* 0x0000001103037211 */ /* 0x000fe200078f10ff */
[----:B------:R-:W-:Y:S02]  /*9630*/  @UP0 ULDC.64 UR8, c[0x0][0x458] ;  /* 0x0001160000080ab9 */ /* 0x000fe40000000a00 */
[----:B------:R-:W-:Y:S01]  /*9640*/  @UP0 UIMAD.WIDE.U32 UR10, UR5, UR8, URZ ;  /* 0x00000008050a02a5 */ /* 0x000fe2000f8e003f */
[----:B------:R-:W-:Y:S01]  /*9650*/  LOP3.LUT R0, R3, 0xfffffffc, RZ, 0xc0, !PT ;  /* 0xfffffffc03007812 */ /* 0x000fe200078ec0ff */
        /* <DEDUP_REMOVED lines=16> */
.L_x_271:
        /* <DEDUP_REMOVED lines=39> */
.L_x_273:
[----:B------:R-:W-:Y:S05]  /*99d0*/  BSYNC B0 ;  /* 0x0000000000007941 */ /* 0x000fea0003800000 */
.L_x_272:
        /* <DEDUP_REMOVED lines=13> */
.L_x_275:
[----:B------:R-:W-:Y:S05]  /*9ab0*/  BSYNC B0 ;  /* 0x0000000000007941 */ /* 0x000fea0003800000 */
.L_x_274:
        /* <DEDUP_REMOVED lines=27> */
.L_x_277:
[----:B------:R-:W-:Y:S05]  /*9c70*/  BSYNC B0 ;  /* 0x0000000000007941 */ /* 0x000fea0003800000 */
.L_x_276:
        /* <DEDUP_REMOVED lines=13> */
.L_x_266:
[----:B------:R-:W-:Y:S05]  /*9d50*/  BSYNC B1 ;  /* 0x0000000000017941 */ /* 0x000fea0003800000 */
.L_x_252:
[----:B------:R-:W-:Y:S01]  /*9d60*/  R2UR UR6, R248 ;  /* 0x00000000f80672ca */ /* 0x000fe200000e0000 */
[----:B------:R-:W-:Y:S02]  /*9d70*/  ULDC UR5, c[0x0][0xc] ;  /* 0x0000030000057ab9 */ /* 0x000fe40000000800 */
[----:B------:R-:W-:-:S10]  /*9d80*/  UIADD3 UR20, UR5, UR20, URZ ;  /* 0x0000001405147290 */ /* 0x000fd4000fffe03f */
[----:B------:R-:W-:-:S06]  /*9d90*/  UISETP.GE.AND UP0, UPT, UR20, UR6, UPT ;  /* 0x000000061400728c */ /* 0x000fcc000bf06270 */
[----:B------:R-:W-:-:S13]  /*9da0*/  PLOP3.LUT P0, PT, PT, PT, UP0, 0x80, 0x0 ;  /* 0x000000000000781c */ /* 0x000fda0003f0f008 */
[----:B------:R-:W-:Y:S05]  /*9db0*/  @P0 BRA `(.L_x_278) ;  /* 0x0000000000040947 */ /* 0x000fea0003800000 */
[----:B------:R-:W-:Y:S05]  /*9dc0*/  BRA `(.L_x_279) ;  /* 0xffffff6c006c7947 */ /* 0x000fea000383ffff */
.L_x_278:
[----:B------:R-:W-:Y:S05]  /*9dd0*/  EXIT ;  /* 0x000000000000794d */ /* 0x000fea0003800000 */
.L_x_280:
        /* <DEDUP_REMOVED lines=10> */
.L_x_697:


//--------------------- .text._ZN5flash44flash_bwd_dq_dk_dv_loop_seqk_parallel_kernelI23Flash_bwd_kernel_traitsILi32ELi128ELi128ELi8ELi4ELi4ELi4ELb1ELb0EN7cutlass10bfloat16_tE19Flash_kernel_traitsILi32ELi128ELi128ELi8ES3_EELb0ELb1ELb0ELb0ELb0ELb1ELb1EEEvNS_16Flash_bwd_paramsE --------------------------
	.section	.text._ZN5flash44flash_bwd_dq_dk_dv_loop_seqk_parallel_kernelI23Flash_bwd_kernel_traitsILi32ELi128ELi128ELi8ELi4ELi4ELi4ELb1ELb0EN7cutlass10bfloat16_tE19Flash_kernel_traitsILi32ELi128ELi128ELi8ES3_EELb0ELb1ELb0ELb0ELb0ELb1ELb1EEEvNS_16Flash_bwd_paramsE,"ax",@progbits
	.align	128
        .global         _ZN5flash44flash_bwd_dq_dk_dv_loop_seqk_parallel_kernelI23Flash_bwd_kernel_traitsILi32ELi128ELi128ELi8ELi4ELi4ELi4ELb1ELb0EN7cutlass10bfloat16_tE19Flash_kernel_traitsILi32ELi128ELi128ELi8ES3_EELb0ELb1ELb0ELb0ELb0ELb1ELb1EEEvNS_16Flash_bwd_paramsE
        .type           _ZN5flash44flash_bwd_dq_dk_dv_loop_seqk_parallel_kernelI23Flash_bwd_kernel_traitsILi32ELi128ELi128ELi8ELi4ELi4ELi4ELb1ELb0EN7cutlass10bfloat16_tE19Flash_kernel_traitsILi32ELi128ELi128ELi8ES3_EELb0ELb1ELb0ELb0ELb0ELb1ELb1EEEvNS_16Flash_bwd_paramsE,@function
        .size           _ZN5flash44flash_bwd_dq_dk_dv_loop_seqk_parallel_kernelI23Flash_bwd_kernel_traitsILi32ELi128ELi128ELi8ELi4ELi4ELi4ELb1ELb0EN7cutlass10bfloat16_tE19Flash_kernel_traitsILi32ELi128ELi128ELi8ES3_EELb0ELb1ELb0ELb0ELb0ELb1ELb1EEEvNS_16Flash_bwd_paramsE,(.L_x_698 - _ZN5flash44flash_bwd_dq_dk_dv_loop_seqk_parallel_kernelI23Flash_bwd_kernel_traitsILi32ELi128ELi128ELi8ELi4ELi4ELi4ELb1ELb0EN7cutlass10bfloat16_tE19Flash_kernel_traitsILi32ELi128ELi128ELi8ES3_EELb0ELb1ELb0ELb0ELb0ELb1ELb1EEEvNS_16Flash_bwd_paramsE)
        .other          _ZN5flash44flash_bwd_dq_dk_dv_loop_seqk_parallel_kernelI23Flash_bwd_kernel_traitsILi32ELi128ELi128ELi8ELi4ELi4ELi4ELb1ELb0EN7cutlass10bfloat16_tE19Flash_kernel_traitsILi32ELi128ELi128ELi8ES3_EELb0ELb1ELb0ELb0ELb0ELb1ELb1EEEvNS_16Flash_bwd_paramsE,@"STO_CUDA_ENTRY STV_DEFAULT"
_ZN5flash44flash_bwd_dq_dk_dv_loop_seqk_parallel_kernelI23Flash_bwd_kernel_traitsILi32ELi128ELi128ELi8ELi4ELi4ELi4ELb1ELb0EN7cutlass10bfloat16_tE19Flash_kernel_traitsILi32ELi128ELi128ELi8ES3_EELb0ELb1ELb0ELb0ELb0ELb1ELb1EEEvNS_16Flash_bwd_paramsE:
.text._ZN5flash44flash_bwd_dq_dk_dv_loop_seqk_parallel_kernelI23Flash_bwd_kernel_traitsILi32ELi128ELi128ELi8ELi4ELi4ELi4ELb1ELb0EN7cutlass10bfloat16_tE19Flash_kernel_traitsILi32ELi128ELi128ELi8ES3_EELb0ELb1ELb0ELb0ELb0ELb1ELb1EEEvNS_16Flash_bwd_paramsE:
        /* <DEDUP_REMOVED lines=18> */
[----:B------:R-:W-:Y:S02]  /*0120*/  IMAD.MOV.U32 R155, RZ, RZ, 0x20 ;  /* 0x00000020ff9b7424 */ /* 0x000fe400078e00ff */
[----:B------:R-:W-:Y:S02]  /*0130*/  IMAD.MOV.U32 R152, RZ, RZ, 0x40 ;  /* 0x00000040ff987424 */ /* 0x000fe400078e00ff */
[----:B------:R-:W-:Y:S08]  /*0140*/  S2UR UR59, SR_CTAID.Z ;  /* 0x00000000003b79c3 */ /* 0x000ff00000002700 */
[----:B------:R-:W4:Y:S01]  /*0150*/  S2UR UR4, SR_CgaCtaId ;  /* 0x00000000000479c3 */ /* 0x000f220000008800 */
[----:B---3--:R-:W-:Y:S01]  /*0160*/  USHF.L.U32 UR6, UR51, 0x7, URZ ;  /* 0x0000000733067899 */ /* 0x008fe2000800063f */
[----:B--2---:R-:W-:-:S04]  /*0170*/  SHF.R.S32.HI R11, RZ, 0x1f, R21 ;  /* 0x0000001fff0b7819 */ /* 0x004fc80000011415 */
[CC--:B------:R-:W-:Y:S02]  /*0180*/  LEA.HI R3, R11.reuse, R21.reuse, RZ, 0x2 ;  /* 0x000000150b037211 */ /* 0x0c0fe400078f10ff */
[----:B------:R-:W-:Y:S02]  /*0190*/  LEA.HI R10, R11, R21, RZ, 0x5 ;  /* 0x000000150b0a7211 */ /* 0x000fe400078f28ff */
[--C-:B------:R-:W-:Y:S01]  /*01a0*/  SHF.R.S32.HI R4, RZ, 0x2, R3.reuse ;  /* 0x00000002ff047819 */ /* 0x100fe20000011403 */
[----:B----4-:R-:W-:Y:S01]  /*01b0*/  ULEA UR4, UR4, UR5, 0x18 ;  /* 0x0000000504047291 */ /* 0x010fe2000f8ec03f */
[----:B-1----:R-:W-:Y:S01]  /*01c0*/  SHF.R.S32.HI R0, RZ, 0x1f, R3 ;  /* 0x0000001fff007819 */ /* 0x002fe20000011403 */
[----:B------:R-:W-:Y:S01]  /*01d0*/  USHF.R.S32.HI UR5, URZ, 0x1f, UR59 ;  /* 0x0000001f3f057899 */ /* 0x000fe2000801143b */
        /* <DEDUP_REMOVED lines=36> */
[----:B------:R-:W-:Y:S01]  /*0420*/  LOP3.LUT R2, R2, 0xfffffffc, RZ, 0xc0, !PT ;  /* 0xfffffffc02027812 */ /* 0x000fe200078ec0ff */
[----:B------:R-:W-:Y:S01]  /*0430*/  IMAD.SHL.U32 R21, R21, 0x2, RZ ;  /* 0x0000000215157824 */ /* 0x000fe200078e00ff */
[----:B------:R-:W-:-:S02]  /*0440*/  LOP3.LUT R3, R10, 0x3fffffe, RZ, 0xc0, !PT ;  /* 0x03fffffe0a037812 */ /* 0x000fc400078ec0ff */
[----:B------:R-:W-:Y:S01]  /*0450*/  SHF.R.S32.HI R11, RZ, 0x7, R11 ;  /* 0x00000007ff0b7819 */ /* 0x000fe2000001140b */
[----:B------:R-:W-:Y:S01]  /*0460*/  IMAD.IADD R161, R4, 0x1, -R2 ;  /* 0x0000000104a17824 */ /* 0x000fe200078e0a02 */
[----:B------:R-:W-:Y:S01]  /*0470*/  SHF.R.S32.HI R15, RZ, 0x1f, R0 ;  /* 0x0000001fff0f7819 */ /* 0x000fe20000011400 */
[----:B------:R-:W-:Y:S01]  /*0480*/  IMAD.IADD R4, R8, 0x1, -R3 ;  /* 0x0000000108047824 */ /* 0x000fe200078e0a03 */
[-C--:B------:R-:W-:Y:S01]  /*0490*/  LEA.HI R2, R0, R0.reuse, RZ, 0x1 ;  /* 0x0000000000027211 */ /* 0x080fe200078f08ff */
[----:B------:R-:W-:Y:S01]  /*04a0*/  IMAD R3, R11, 0x8, R14 ;  /* 0x000000080b037824 */ /* 0x000fe200078e020e */
[----:B------:R-:W-:Y:S01]  /*04b0*/  LEA.HI R12, R15, R0, RZ, 0x3 ;  /* 0x000000000f0c7211 */ /* 0x000fe200078f18ff */
[----:B------:R1:W-:Y:S01]  /*04c0*/  STL [R1+0x5c], R6 ;  /* 0x00005c0601007387 */ /* 0x0003e20000100800 */
        /* <DEDUP_REMOVED lines=20> */
[C---:B------:R-:W-:Y:S01]  /*0610*/  LOP3.LUT P5, RZ, R7.reuse, 0x2, RZ, 0xc0, !PT ;  /* 0x0000000207ff7812 */ /* 0x040fe200078ac0ff */
[----:B------:R-:W-:Y:S01]  /*0620*/  IMAD.IADD R10, R7, 0x1, -R0 ;  /* 0x00000001070a7824 */ /* 0x000fe200078e0a00 */
[C---:B------:R-:W-:Y:S01]  /*0630*/  LOP3.LUT P0, RZ, R2.reuse, 0x2, RZ, 0xc0, !PT ;  /* 0x0000000202ff7812 */ /* 0x040fe2000780c0ff */
[----:B-1----:R-:W-:Y:S01]  /*0640*/  IMAD.SHL.U32 R6, R2, 0x40, RZ ;  /* 0x0000004002067824 */ /* 0x002fe200078e00ff */
[----:B------:R-:W-:Y:S01]  /*0650*/  LOP3.LUT R2, R3, 0x1c0, RZ, 0xc0, !PT ;  /* 0x000001c003027812 */ /* 0x000fe200078ec0ff */
[----:B------:R-:W-:Y:S01]  /*0660*/  IMAD.SHL.U32 R0, R161, 0x10, RZ ;  /* 0x00000010a1007824 */ /* 0x000fe200078e00ff */
[----:B------:R-:W-:Y:S01]  /*0670*/  LOP3.LUT P4, RZ, R7, 0x4, RZ, 0xc0, !PT ;  /* 0x0000000407ff7812 */ /* 0x000fe2000788c0ff */
[----:B------:R-:W-:Y:S01]  /*0680*/  IMAD.SHL.U32 R3, R161, 0x400, RZ ;  /* 0x00000400a1037824 */ /* 0x000fe200078e00ff */
[----:B------:R-:W-:Y:S02]  /*0690*/  SHF.R.S32.HI R4, RZ, 0x3, R12 ;  /* 0x00000003ff047819 */ /* 0x000fe4000001140c */
[----:B------:R-:W-:-:S02]  /*06a0*/  LEA.HI.SX32 R7, R20, R0, 0x1e ;  /* 0x0000000014077211 */ /* 0x000fc400078ff2ff */
[----:B------:R-:W-:Y:S01]  /*06b0*/  LOP3.LUT R5, R9, 0x30, R0, 0xf8, !PT ;  /* 0x0000003009057812 */ /* 0x000fe200078ef800 */
[----:B------:R-:W-:Y:S01]  /*06c0*/  IMAD R12, R4, 0x200, R3 ;  /* 0x00000200040c7824 */ /* 0x000fe200078e0203 */
[----:B------:R-:W-:Y:S01]  /*06d0*/  LEA.HI R2, R2, R2, RZ, 0x1d ;  /* 0x0000000202027211 */ /* 0x000fe200078fe8ff */
[----:B------:R1:W-:Y:S01]  /*06e0*/  STL [R1+0x64], R7 ;  /* 0x0000640701007387 */ /* 0x0003e20000100800 */
[----:B------:R-:W-:Y:S01]  /*06f0*/  LOP3.LUT R0, R6, 0xc0, RZ, 0xc0, !PT ;  /* 0x000000c006007812 */ /* 0x000fe200078ec0ff */
[----:B------:R-:W-:Y:S01]  /*0700*/  IMAD R17, R4, 0x8, R17 ;  /* 0x0000000804117824 */ /* 0x000fe200078e0211 */
[----:B------:R-:W-:Y:S01]  /*0710*/  IADD3 R19, R2, R19, R3 ;  /* 0x0000001302137210 */ /* 0x000fe20007ffe003 */
[----:B------:R-:W-:Y:S01]  /*0720*/  IMAD.SHL.U32 R4, R16, 0x40, RZ ;  /* 0x0000004010047824 */ /* 0x000fe200078e00ff */
[----:B------:R-:W-:Y:S01]  /*0730*/  LOP3.LUT R3, R0, 0x8, R22, 0xf8, !PT ;  /* 0x0000000800037812 */ /* 0x000fe200078ef816 */
[----:B------:R-:W-:Y:S01]  /*0740*/  IMAD.SHL.U32 R6, R14, 0x8, RZ ;  /* 0x000000080e067824 */ /* 0x000fe200078e00ff */
[----:B------:R-:W-:Y:S01]  /*0750*/  SHF.R.U32.HI R149, RZ, 0x3, R0 ;  /* 0x00000003ff957819 */ /* 0x000fe20000011600 */
[----:B------:R-:W-:Y:S01]  /*0760*/  IMAD R0, R161, 0x200, R8 ;  /* 0x00000200a1007824 */ /* 0x000fe200078e0208 */
[----:B------:R-:W-:-:S02]  /*0770*/  LOP3.LUT R5, R5, 0x8, R22, 0xf8, !PT ;  /* 0x0000000805057812 */ /* 0x000fc400078ef816 */
[----:B------:R-:W-:Y:S01]  /*0780*/  SHF.R.U32.HI R2, RZ, 0x3, R9 ;  /* 0x00000003ff027819 */ /* 0x000fe20000011609 */
[----:B------:R-:W-:Y:S01]  /*0790*/  IMAD R10, R10, 0x20, R0 ;  /* 0x000000200a0a7824 */ /* 0x000fe200078e0200 */
[----:B------:R-:W-:Y:S01]  /*07a0*/  LOP3.LUT R149, R3, R149, RZ, 0x3c, !PT ;  /* 0x0000009503957212 */ /* 0x000fe200078e3cff */
[----:B------:R-:W-:Y:S01]  /*07b0*/  IMAD.SHL.U32 R0, R11, 0x8, RZ ;  /* 0x000000080b007824 */ /* 0x000fe200078e00ff */
[----:B------:R-:W-:Y:S01]  /*07c0*/  LOP3.LUT R3, R5, R2, RZ, 0x3c, !PT ;  /* 0x0000000205037212 */ /* 0x000fe200078e3cff */
[----:B------:R-:W-:Y:S01]  /*07d0*/  IMAD.SHL.U32 R9, R14, 0x10, RZ ;  /* 0x000000100e097824 */ /* 0x000fe200078e00ff */
[----:B------:R-:W-:Y:S01]  /*07e0*/  LOP3.LUT R2, R21, 0x6, RZ, 0xc0, !PT ;  /* 0x0000000615027812 */ /* 0x000fe200078ec0ff */
[----:B------:R-:W-:Y:S01]  /*07f0*/  IMAD.U32 R149, R18, 0x20, R149 ;  /* 0x0000002012957824 */ /* 0x000fe200078e0095 */
[----:B------:R-:W-:Y:S01]  /*0800*/  R2P PR, R16, 0x6 ;  /* 0x0000000610007804 */ /* 0x000fe20000000000 */
[----:B------:R-:W-:Y:S01]  /*0810*/  IMAD R3, R14, 0x200, R3 ;  /* 0x000002000e037824 */ /* 0x000fe200078e0203 */
[----:B------:R-:W-:Y:S01]  /*0820*/  LOP3.LUT R4, R4, 0x1c0, RZ, 0xc0, !PT ;  /* 0x000001c004047812 */ /* 0x000fe200078ec0ff */
[----:B------:R-:W-:Y:S01]  /*0830*/  IMAD R2, R11, 0x40, R2 ;  /* 0x000000400b027824 */ /* 0x000fe200078e0202 */
[----:B------:R-:W-:-:S02]  /*0840*/  LOP3.LUT R6, R6, 0x8, RZ, 0xc0, !PT ;  /* 0x0000000806067812 */ /* 0x000fc400078ec0ff */
[----:B-1----:R-:W-:Y:S02]  /*0850*/  LOP3.LUT R7, R0, 0x8, RZ, 0xc0, !PT ;  /* 0x0000000800077812 */ /* 0x002fe400078ec0ff */
[----:B------:R-:W-:Y:S01]  /*0860*/  SHF.R.S32.HI R0, RZ, 0x1, R13 ;  /* 0x00000001ff007819 */ /* 0x000fe2000001140d */
[----:B------:R1:W-:Y:S01]  /*0870*/  STL [R1+0x60], R2 ;  /* 0x0000600201007387 */ /* 0x0003e20000100800 */
[----:B------:R-:W-:Y:S02]  /*0880*/  SHF.R.U32.HI R151, RZ, 0x3, R4 ;  /* 0x00000003ff977819 */ /* 0x000fe40000011604 */
[C---:B------:R-:W-:Y:S01]  /*0890*/  LOP3.LUT P3, RZ, R0.reuse, 0x2, RZ, 0xc0, !PT ;  /* 0x0000000200ff7812 */ /* 0x040fe2000786c0ff */
[----:B------:R-:W-:Y:S01]  /*08a0*/  IMAD.SHL.U32 R0, R0, 0x40, RZ ;  /* 0x0000004000007824 */ /* 0x000fe200078e00ff */
[----:B------:R-:W-:Y:S02]  /*08b0*/  LOP3.LUT R9, R7, 0x10, R9, 0xf8, !PT ;  /* 0x0000001007097812 */ /* 0x000fe400078ef809 */
[----:B------:R-:W-:Y:S01]  /*08c0*/  LOP3.LUT R151, R151, R4, R6, 0x1e, !PT ;  /* 0x0000000497977212 */ /* 0x000fe200078e1e06 */
[----:B------:R-:W-:Y:S01]  /*08d0*/  IMAD.U32 R4, RZ, RZ, UR5 ;  /* 0x00000005ff047e24 */ /* 0x000fe2000f8e00ff */
[----:B------:R-:W-:Y:S01]  /*08e0*/  LOP3.LUT R0, R0, 0xc0, RZ, 0xc0, !PT ;  /* 0x000000c000007812 */ /* 0x000fe200078ec0ff */
[----:B------:R-:W-:Y:S01]  /*08f0*/  USHF.R.S32.HI UR5, URZ, 0x1f, UR51 ;  /* 0x0000001f3f057899 */ /* 0x000fe20008011433 */
[----:B------:R-:W-:Y:S01]  /*0900*/  LEA R243, R19, UR4, 0x1 ;  /* 0x0000000413f37c11 */ /* 0x000fe2000f8e08ff */
[----:B------:R-:W-:Y:S01]  /*0910*/  IMAD.IADD R151, R12, 0x1, R151 ;  /* 0x000000010c977824 */ /* 0x000fe200078e0297 */
[----:B------:R-:W-:-:S02]  /*0920*/  SHF.R.U32.HI R8, RZ, 0x3, R0 ;  /* 0x00000003ff087819 */ /* 0x000fc40000011600 */
[----:B------:R-:W-:Y:S01]  /*0930*/  SEL R239, R239, 0x10, !P6 ;  /* 0x00000010efef7807 */ /* 0x000fe20007000000 */
[----:B------:R-:W-:Y:S01]  /*0940*/  VIADD R238, R243, 0x40 ;  /* 0x00000040f3ee7836 */ /* 0x000fe20000000000 */
[----:B------:R-:W-:Y:S01]  /*0950*/  LOP3.LUT R8, R8, R0, R7, 0x1e, !PT ;  /* 0x0000000008087212 */ /* 0x000fe200078e1e07 */
[----:B------:R-:W-:Y:S01]  /*0960*/  IMAD.SHL.U32 R0, R17, 0x20, RZ ;  /* 0x0000002011007824 */ /* 0x000fe200078e00ff */
[----:B------:R-:W-:Y:S01]  /*0970*/  SEL R240, R155, 0xffffffe0, !P5 ;  /* 0xffffffe09bf07807 */ /* 0x000fe20006800000 */
[----:B------:R-:W-:Y:S01]  /*0980*/  @P4 VIADD R238, R243, 0xffffffc0 ;  /* 0xffffffc0f3ee4836 */ /* 0x000fe20000000000 */
[----:B------:R-:W-:Y:S01]  /*0990*/  SEL R152, R152, 0xffffffc0, !P2 ;  /* 0xffffffc098987807 */ /* 0x000fe20005000000 */
[----:B------:R-:W-:Y:S01]  /*09a0*/  IMAD R161, R161, 0x200, R0 ;  /* 0x00000200a1a17824 */ /* 0x000fe200078e0200 */
[----:B------:R-:W-:Y:S01]  /*09b0*/  SEL R150, R155, 0xffffffe0, !P0 ;  /* 0xffffffe09b967807 */ /* 0x000fe20004000000 */
[----:B------:R-:W-:Y:S01]  /*09c0*/  IMAD.IADD R8, R8, 0x1, R10 ;  /* 0x0000000108087824 */ /* 0x000fe200078e020a */
[----:B------:R-:W-:Y:S01]  /*09d0*/  LEA R149, R149, UR4, 0x1 ;  /* 0x0000000495957c11 */ /* 0x000fe2000f8e08ff */
[C---:B-1----:R-:W-:Y:S01]  /*09e0*/  IMAD.SHL.U32 R2, R15.reuse, 0x40, RZ ;  /* 0x000000400f027824 */ /* 0x042fe200078e00ff */
[----:B------:R-:W-:Y:S01]  /*09f0*/  LOP3.LUT P0, RZ, R15, 0x2, RZ, 0xc0, !PT ;  /* 0x000000020fff7812 */ /* 0x000fe2000780c0ff */
[----:B------:R-:W-:-:S02]  /*0a00*/  IMAD.IADD R244, R243, 0x1, R239 ;  /* 0x00000001f3f47824 */ /* 0x000fc400078e02ef */
[----:B------:R-:W-:Y:S01]  /*0a10*/  IMAD.IADD R239, R239, 0x1, R238 ;  /* 0x00000001efef7824 */ /* 0x000fe200078e02ee */
[----:B------:R-:W-:Y:S01]  /*0a20*/  LOP3.LUT R2, R2, 0xc0, RZ, 0xc0, !PT ;  /* 0x000000c002027812 */ /* 0x000fe200078ec0ff */
[--C-:B------:R-:W-:Y:S01]  /*0a30*/  IMAD.IADD R245, R243, 0x1, R240.reuse ;  /* 0x00000001f3f57824 */ /* 0x100fe200078e02f0 */
[----:B------:R-:W-:Y:S01]  /*0a40*/  SEL R155, R155, 0xffffffe0, !P0 ;  /* 0xffffffe09b9b7807 */ /* 0x000fe20004000000 */
[----:B------:R-:W-:Y:S01]  /*0a50*/  IMAD.IADD R242, R244, 0x1, R240 ;  /* 0x00000001f4f27824 */ /* 0x000fe200078e02f0 */
[----:B------:R-:W-:Y:S01]  /*0a60*/  SHF.R.U32.HI R5, RZ, 0x3, R2 ;  /* 0x00000003ff057819 */ /* 0x000fe20000011602 */
[----:B------:R-:W-:Y:S02]  /*0a70*/  IMAD.IADD R241, R240, 0x1, R238 ;  /* 0x00000001f0f17824 */ /* 0x000fe400078e02ee */
[----:B------:R-:W-:Y:S01]  /*0a80*/  IMAD.IADD R150, R150, 0x1, R149 ;  /* 0x0000000196967824 */ /* 0x000fe200078e0295 */
[C---:B------:R-:W-:Y:S01]  /*0a90*/  LOP3.LUT R6, R5.reuse, R2, R6, 0x1e, !PT ;  /* 0x0000000205067212 */ /* 0x040fe200078e1e06 */
[----:B------:R-:W-:Y:S01]  /*0aa0*/  IMAD.IADD R240, R240, 0x1, R239 ;  /* 0x00000001f0f07824 */ /* 0x000fe200078e02ef */
        /* <DEDUP_REMOVED lines=23> */
.L_x_309:
        /* <DEDUP_REMOVED lines=29> */
[----:B----4-:R-:W2:Y:S02]  /*0df0*/  @P1 LDG.E R8, desc[UR8][R6.64] ;  /* 0x0000000806081981 */ /* 0x010ea4000c1e1900 */
[----:B------:R-:W-:-:S02]  /*0e00*/  UISETP.EQ.OR.EX UP4, UPT, UR7, URZ, !UP1, UP4 ;  /* 0x0000003f0700728c */ /* 0x000fc4000cf82740 */
        /* <DEDUP_REMOVED lines=36> */
.L_x_281:
        /* <DEDUP_REMOVED lines=22> */
[----:B------:R-:W-:Y:S02]  /*11b0*/  @!UP1 UIMAD.WIDE.U32 UR34, UR51, UR6, URZ ;  /* 0x00000006332292a5 */ /* 0x000fe4000f8e003f */
[----:B------:R-:W-:Y:S01]  /*11c0*/  UIMAD UR22, UR5, UR43, URZ ;  /* 0x0000002b051672a4 */ /* 0x000fe2000f8e023f */
[----:B-1----:R-:W-:Y:S01]  /*11d0*/  IABS R7, R8 ;  /* 0x0000000800077213 */ /* 0x002fe20000000000 */
[----:B------:R-:W-:Y:S01]  /*11e0*/  UIADD3 UR53, UR17, UR31, URZ ;  /* 0x0000001f11357290 */ /* 0x000fe2000fffe03f */
[----:B------:R-:W-:Y:S01]  /*11f0*/  ISETP.NE.AND P3, PT, R8, RZ, PT ;  /* 0x000000ff0800720c */ /* 0x000fe20003f65270 */
[----:B------:R-:W-:Y:S01]  /*1200*/  USHF.L.U64.HI UR19, UR51, 0x7, UR61 ;  /* 0x0000000733137899 */ /* 0x000fe2000801023d */
[----:B------:R-:W1:Y:S01]  /*1210*/  I2F.RP R4, R7 ;  /* 0x0000000700047306 */ /* 0x000e620000209400 */
[----:B------:R-:W-:Y:S01]  /*1220*/  ULDC.U8 UR26, c[0x0][0x3d8] ;  /* 0x0000f600001a7ab9 */ /* 0x000fe20000000000 */
[----:B------:R-:W-:-:S02]  /*1230*/  UISETP.NE.AND UP0, UPT, UR37, -0x1, UPT ;  /* 0xffffffff2500788c */ /* 0x000fc4000bf05270 */
[----:B--2---:R-:W-:Y:S02]  /*1240*/  UIMAD.WIDE.U32 UR24, UR11, UR12, URZ ;  /* 0x0000000c0b1872a5 */ /* 0x004fe4000f8e003f */
[----:B------:R-:W-:Y:S02]  /*1250*/  UISETP.NE.AND UP3, UPT, UR26, URZ, UPT ;  /* 0x0000003f1a00728c */ /* 0x000fe4000bf65270 */
[----:B------:R-:W-:Y:S02]  /*1260*/  UIMAD UR45, UR11, UR13, UR25 ;  /* 0x0000000d0b2d72a4 */ /* 0x000fe4000f8e0219 */
[----:B------:R-:W-:Y:S01]  /*1270*/  @!UP1 UIMAD UR11, UR61, UR6, URZ ;  /* 0x000000063d0b92a4 */ /* 0x000fe2000f8e023f */
[----:B------:R-:W-:Y:S01]  /*1280*/  @UP1 ULDC.64 UR12, c[0x0][0x420] ;  /* 0x00010800000c1ab9 */ /* 0x000fe20000000a00 */
[----:B------:R-:W-:Y:S01]  /*1290*/  USEL UR25, UR14, URZ, UP2 ;  /* 0x0000003f0e197287 */ /* 0x000fe20009000000 */
        /* <DEDUP_REMOVED lines=8> */
[----:B------:R-:W-:Y:S01]  /*1320*/  UIMAD.WIDE.U32 UR14, UR5, UR42, URZ ;  /* 0x0000002a050e72a5 */ /* 0x000fe2000f8e003f */
[----:B-1----:R-:W-:Y:S01]  /*1330*/  VIADD R4, R4, 0xffffffe ;  /* 0x0ffffffe04047836 */ /* 0x002fe20000000000 */
[----:B------:R-:W-:Y:S02]  /*1340*/  UIMAD.WIDE UR6, UR28, UR44, URZ ;  /* 0x0000002c1c0672a5 */ /* 0x000fe4000f8e023f */
[----:B------:R-:W-:Y:S01]  /*1350*/  UIMAD.WIDE.U32 UR12, UR51, UR48, URZ ;  /* 0x00000030330c72a5 */ /* 0x000fe2000f8e003f */
[----:B------:R-:W1:Y:S01]  /*1360*/  F2I.FTZ.U32.TRUNC.NTZ R5, R4 ;  /* 0x0000000400057305 */ /* 0x000e62000021f000 */
[----:B------:R-:W-:Y:S02]  /*1370*/  UIMAD UR11, UR61, UR48, UR11 ;  /* 0x000000303d0b72a4 */ /* 0x000fe4000f8e020b */
[----:B------:R-:W-:Y:S02]  /*1380*/  USEL UR60, UR16, UR14, !UP1 ;  /* 0x0000000e103c7287 */ /* 0x000fe4000c800000 */
[----:B------:R-:W-:-:S02]  /*1390*/  UIMAD.WIDE.U32 UR16, UR6, UR12, URZ ;  /* 0x0000000c061072a5 */ /* 0x000fc4000f8e003f */
[----:B------:R-:W-:Y:S02]  /*13a0*/  UIMAD UR14, UR7, UR12, URZ ;  /* 0x0000000c070e72a4 */ /* 0x000fe4000f8e023f */
[----:B------:R-:W-:Y:S02]  /*13b0*/  UIADD3 UR11, UR13, UR11, URZ ;  /* 0x0000000b0d0b7290 */ /* 0x000fe4000fffe03f */
[----:B------:R-:W-:Y:S02]  /*13c0*/  @UP1 UIADD3 UR53, UR15, UR22, URZ ;  /* 0x000000160f351290 */ /* 0x000fe4000fffe03f */
[----:B------:R-:W-:Y:S01]  /*13d0*/  UIMAD.WIDE.U32 UR12, UR6, UR5, URZ ;  /* 0x00000005060c72a5 */ /* 0x000fe2000f8e003f */
[----:B-1----:R-:W-:Y:S01]  /*13e0*/  IMAD.MOV R0, RZ, RZ, -R5 ;  /* 0x000000ffff007224 */ /* 0x002fe200078e0a05 */
[----:B------:R-:W-:Y:S01]  /*13f0*/  ULOP3.LUT UR15, UR20, 0xffffff80, URZ, 0xc0, !UPT ;  /* 0xffffff80140f7892 */ /* 0x000fe2000f8ec03f */
[----:B------:R-:W-:Y:S01]  /*1400*/  IMAD.MOV.U32 R4, RZ, RZ, RZ ;  /* 0x000000ffff047224 */ /* 0x000fe200078e00ff */
[----:B------:R-:W-:Y:S01]  /*1410*/  UIMAD UR11, UR6, UR11, UR14 ;  /* 0x0000000b060b72a4 */ /* 0x000fe2000f8e020e */
[----:B------:R-:W-:Y:S01]  /*1420*/  IMAD R3, R0, R7, RZ ;  /* 0x0000000700037224 */ /* 0x000fe200078e02ff */
[----:B------:R-:W-:Y:S01]  /*1430*/  MOV R0, R6 ;  /* 0x0000000600007202 */ /* 0x000fe20000000f00 */
[----:B------:R-:W-:-:S02]  /*1440*/  USEL UR58, UR16, UR12, !UP1 ;  /* 0x0000000c103a7287 */ /* 0x000fc4000c800000 */
[----:B------:R-:W-:Y:S01]  /*1450*/  IMAD.HI.U32 R3, R5, R3, R4 ;  /* 0x0000000305037227 */ /* 0x000fe200078e0004 */
[----:B------:R-:W-:Y:S02]  /*1460*/  UIADD3 UR16, UR15, -0x80, URZ ;  /* 0xffffff800f107890 */ /* 0x000fe4000fffe03f */
[----:B------:R-:W-:Y:S02]  /*1470*/  USEL UR32, UR19, URZ, UP2 ;  /* 0x0000003f13207287 */ /* 0x000fe40009000000 */
[----:B------:R-:W-:Y:S01]  /*1480*/  UIADD3 UR50, UR17, UR11, URZ ;  /* 0x0000000b11327290 */ /* 0x000fe2000fffe03f */
[----:B------:R-:W-:Y:S01]  /*1490*/  IMAD.HI.U32 R3, R3, R0, RZ ;  /* 0x0000000003037227 */ /* 0x000fe200078e00ff */
[----:B------:R-:W-:Y:S02]  /*14a0*/  USHF.R.S32.HI UR19, URZ, 0x1f, UR16 ;  /* 0x0000001f3f137899 */ /* 0x000fe40008011410 */
[----:B------:R-:W-:Y:S01]  /*14b0*/  UIADD3 UR11, UP2, UR16, UR25, URZ ;  /* 0x00000019100b7290 */ /* 0x000fe2000ff5e03f */
[----:B------:R-:W-:Y:S01]  /*14c0*/  IMAD.MOV R4, RZ, RZ, -R3 ;  /* 0x000000ffff047224 */ /* 0x000fe200078e0a03 */
[----:B------:R-:W-:-:S02]  /*14d0*/  UIMAD UR14, UR7, UR5, URZ ;  /* 0x00000005070e72a4 */ /* 0x000fc4000f8e023f */
[----:B------:R-:W-:Y:S01]  /*14e0*/  UIADD3.X UR12, UR19, UR32, URZ, UP2, !UPT ;  /* 0x00000020130c7290 */ /* 0x000fe200097fe43f */
[C---:B------:R-:W-:Y:S01]  /*14f0*/  IMAD R0, R7.reuse, R4, R0 ;  /* 0x0000000407007224 */ /* 0x040fe200078e0200 */
[----:B------:R-:W-:Y:S01]  /*1500*/  UIMAD UR7, UR7, UR11, URZ ;  /* 0x0000000b070772a4 */ /* 0x000fe2000f8e023f */
[----:B------:R-:W-:Y:S01]  /*1510*/  ULDC UR46, c[0x0][0x2c4] ;  /* 0x0000b100002e7ab9 */ /* 0x000fe20000000800 */
[----:B------:R-:W-:Y:S02]  /*1520*/  @!UP1 UIADD3 UR54, UR35, UR33, URZ ;  /* 0x0000002123369290 */ /* 0x000fe4000fffe03f */
[----:B------:R-:W-:Y:S01]  /*1530*/  ISETP.GT.U32.AND P1, PT, R7, R0, PT ;  /* 0x000000000700720c */ /* 0x000fe20003f24070 */
[----:B------:R-:W-:Y:S02]  /*1540*/  UIMAD UR17, UR6, UR12, UR7 ;  /* 0x0000000c061172a4 */ /* 0x000fe4000f8e0207 */
[----:B------:R-:W-:Y:S02]  /*1550*/  UIMAD.WIDE.U32 UR32, UR6, UR11, URZ ;  /* 0x0000000b062072a5 */ /* 0x000fe4000f8e003f */
[----:B------:R-:W-:Y:S01]  /*1560*/  @UP3 UIMAD UR6, UR51, UR46, URZ ;  /* 0x0000002e330632a4 */ /* 0x000fe2000f8e023f */
[----:B------:R-:W-:Y:S01]  /*1570*/  ULDC.U8 UR27, c[0x0][0x480] ;  /* 0x00012000001b7ab9 */ /* 0x000fe20000000000 */
[----:B------:R-:W-:-:S02]  /*1580*/  @UP0 UIADD3 UR21, UR36, UR37, URZ ;  /* 0x0000002524150290 */ /* 0x000fc4000fffe03f */
[----:B------:R-:W-:Y:S02]  /*1590*/  @UP0 UIADD3 UR23, UR36, UR37, URZ ;  /* 0x0000002524170290 */ /* 0x000fe4000fffe03f */
[----:B------:R-:W-:Y:S02]  /*15a0*/  UIMAD UR52, UR59, UR28, URZ ;  /* 0x0000001c3b3472a4 */ /* 0x000fe4000f8e023f */
[----:B------:R-:W-:Y:S01]  /*15b0*/  @!P1 IMAD.IADD R0, R0, 0x1, -R7 ;  /* 0x0000000100009824 */ /* 0x000fe200078e0a07 */
[----:B------:R-:W-:Y:S01]  /*15c0*/  @!P1 IADD3 R3, R3, 0x1, RZ ;  /* 0x0000000103039810 */ /* 0x000fe20007ffe0ff */
[----:B------:R-:W-:Y:S01]  /*15d0*/  UISETP.NE.AND UP5, UPT, UR27, URZ, UPT ;  /* 0x0000003f1b00728c */ /* 0x000fe2000bfa5270 */
[----:B------:R-:W-:Y:S01]  /*15e0*/  PLOP3.LUT P1, PT, PT, PT, UP0, 0x80, 0x0 ;  /* 0x000000000000781c */ /* 0x000fe20003f2f008 */
[----:B------:R-:W-:Y:S01]  /*15f0*/  @UP3 USEL UR7, UR6, UR5, !UP1 ;  /* 0x0000000506073287 */ /* 0x000fe2000c800000 */
[----:B------:R-:W-:Y:S01]  /*1600*/  ISETP.GE.U32.AND P0, PT, R0, R7, PT ;  /* 0x000000070000720c */ /* 0x000fe20003f06070 */
[----:B------:R-:W-:Y:S01]  /*1610*/  @UP0 ULDC.64 UR28, c[0x0][0x248] ;  /* 0x00009200001c0ab9 */ /* 0x000fe20000000a00 */
[----:B------:R-:W-:Y:S01]  /*1620*/  LOP3.LUT R0, R8, UR59, RZ, 0x3c, !PT ;  /* 0x0000003b08007c12 */ /* 0x000fe2000f8e3cff */
[----:B------:R-:W-:Y:S01]  /*1630*/  @UP0 ULDC.64 UR26, c[0x0][0x250] ;  /* 0x00009400001a0ab9 */ /* 0x000fe20000000a00 */
[----:B------:R-:W-:-:S02]  /*1640*/  @UP1 UIADD3 UR50, UR13, UR14, URZ ;  /* 0x0000000e0d321290 */ /* 0x000fc4000fffe03f */
        /* <DEDUP_REMOVED lines=36> */
.L_x_283:
        /* <DEDUP_REMOVED lines=13> */
.L_x_284:
[----:B------:R-:W-:Y:S01]  /*1960*/  @UP1 UMOV UR11, UR40 ;  /* 0x00000028000b1c82 */ /* 0x000fe20008000000 */
[----:B------:R-:W-:Y:S01]  /*1970*/  @!UP1 UMOV UR11, UR34 ;  /* 0x00000022000b9c82 */ /* 0x000fe20008000000 */
[----:B------:R-:W-:Y:S01]  /*1980*/  SHF.R.S32.HI R16, RZ, 0x1f, R3 ;  /* 0x0000001fff107819 */ /* 0x000fe20000011403 */
[----:B------:R-:W-:Y:S06]  /*1990*/  @!P0 BRA `(.L_x_285) ;  /* 0x0000000000208947 */ /* 0x000fec0003800000 */
[----:B------:R-:W-:Y:S01]  /*19a0*/  ULDC UR6, c[0x0][0x2d4] ;  /* 0x0000b50000067ab9 */ /* 0x000fe20000000800 */
[----:B------:R-:W-:Y:S01]  /*19b0*/  ULDC UR7, c[0x0][0x2c0] ;  /* 0x0000b00000077ab9 */ /* 0x000fe20000000800 */
[----:B------:R-:W-:-:S03]  /*19c0*/  @!UP1 UIMAD UR5, UR51, UR6, URZ ;  /* 0x00000006330592a4 */ /* 0x000fc6000f8e023f */
[----:B------:R-:W-:Y:S01]  /*19d0*/  ULDC UR6, c[0x0][0x2e4] ;  /* 0x0000b90000067ab9 */ /* 0x000fe20000000800 */
[----:B------:R-:W-:Y:S02]  /*19e0*/  ULEA UR5, UR51, UR5, 0x7 ;  /* 0x0000000533057291 */ /* 0x000fe4000f8e383f */
[----:B------:R-:W-:-:S04]  /*19f0*/  ULEA UR6, UR7, UR6, 0x7 ;  /* 0x0000000607067291 */ /* 0x000fc8000f8e383f */
[----:B------:R-:W-:Y:S01]  /*1a00*/  UIMAD UR5, UR6, UR59, UR5 ;  /* 0x0000003b060572a4 */ /* 0x000fe2000f8e0205 */
[----:B------:R-:W-:Y:S11]  /*1a10*/  BRA `(.L_x_286) ;  /* 0x0000000000107947 */ /* 0x000ff60003800000 */
.L_x_285:
[----:B------:R-:W-:Y:S01]  /*1a20*/  ULDC UR5, c[0x0][0x270] ;  /* 0x00009c0000057ab9 */ /* 0x000fe20000000800 */
[----:B------:R-:W-:Y:S01]  /*1a30*/  ULDC UR6, c[0x0][0x2d4] ;  /* 0x0000b50000067ab9 */ /* 0x000fe20000000800 */
[----:B------:R-:W-:-:S04]  /*1a40*/  UIMAD UR5, UR51, UR5, UR59 ;  /* 0x00000005330572a4 */ /* 0x000fc8000f8e023b */
[----:B------:R-:W-:-:S12]  /*1a50*/  UIMAD UR5, UR5, UR6, URZ ;  /* 0x00000006050572a4 */ /* 0x000fd8000f8e023f */
.L_x_286:
        /* <DEDUP_REMOVED lines=21> */
[----:B------:R-:W-:Y:S01]  /*1bb0*/  UIMAD UR13, UR34, UR14, URZ ;  /* 0x0000000e220d72a4 */ /* 0x000fe2000f8e023f */
[----:B-1----:R-:W-:Y:S01]  /*1bc0*/  SHF.R.S32.HI R0, RZ, 0x1f, R6 ;  /* 0x0000001fff007819 */ /* 0x002fe20000011406 */
[----:B------:R-:W-:Y:S02]  /*1bd0*/  ULDC.64 UR22, c[0x0][0x258] ;  /* 0x0000960000167ab9 */ /* 0x000fe40000000a00 */
[----:B------:R-:W-:Y:S01]  /*1be0*/  UIMAD UR7, UR59, UR15, UR13 ;  /* 0x0000000f3b0772a4 */ /* 0x000fe2000f8e020d */
[CC--:B------:R-:W-:Y:S01]  /*1bf0*/  LEA.HI R10, R0.reuse, R6.reuse, RZ, 0x5 ;  /* 0x00000006000a7211 */ /* 0x0c0fe200078f28ff */
[----:B------:R-:W-:Y:S01]  /*1c00*/  USHF.R.S32.HI UR17, URZ, 0x1f, UR5 ;  /* 0x0000001f3f117899 */ /* 0x000fe20008011405 */
[----:B------:R-:W-:Y:S01]  /*1c10*/  LEA.HI R0, R0, R6, RZ, 0x2 ;  /* 0x0000000600007211 */ /* 0x000fe200078f10ff */
[----:B------:R-:W-:Y:S01]  /*1c20*/  ULDC.64 UR32, c[0x0][0x2b0] ;  /* 0x0000ac0000207ab9 */ /* 0x000fe20000000a00 */
[----:B------:R-:W-:Y:S01]  /*1c30*/  LOP3.LUT R4, R10, 0xffffffe0, RZ, 0xc0, !PT ;  /* 0xffffffe00a047812 */ /* 0x000fe200078ec0ff */
[----:B------:R-:W-:Y:S01]  /*1c40*/  ULEA.HI UR17, UR17, UR5, URZ, 0x7 ;  /* 0x0000000511117291 */ /* 0x000fe2000f8f383f */
[----:B------:R-:W-:-:S02]  /*1c50*/  LOP3.LUT R5, R0, 0xfffffffc, RZ, 0xc0, !PT ;  /* 0xfffffffc00057812 */ /* 0x000fc400078ec0ff */
[----:B------:R-:W-:Y:S01]  /*1c60*/  SHF.R.S32.HI R10, RZ, 0x5, R10 ;  /* 0x00000005ff0a7819 */ /* 0x000fe2000001140a */
[C---:B------:R-:W-:Y:S01]  /*1c70*/  IMAD.IADD R4, R6.reuse, 0x1, -R4 ;  /* 0x0000000106047824 */ /* 0x040fe200078e0a04 */
[----:B------:R-:W-:Y:S01]  /*1c80*/  SHF.R.S32.HI R0, RZ, 0x2, R0 ;  /* 0x00000002ff007819 */ /* 0x000fe20000011400 */
[----:B------:R-:W-:Y:S01]  /*1c90*/  IMAD.IADD R5, R6, 0x1, -R5 ;  /* 0x0000000106057824 */ /* 0x000fe200078e0a05 */
[----:B------:R-:W-:Y:S01]  /*1ca0*/  USHF.R.S32.HI UR17, URZ, 0x7, UR17 ;  /* 0x000000073f117899 */ /* 0x000fe20008011411 */
[----:B------:R-:W-:Y:S01]  /*1cb0*/  IMAD R10, R10, UR20, R4 ;  /* 0x000000140a0a7c24 */ /* 0x000fe2000f8e0204 */
[----:B------:R-:W-:Y:S01]  /*1cc0*/  SHF.R.S32.HI R24, RZ, 0x1f, R0 ;  /* 0x0000001fff187819 */ /* 0x000fe20000011400 */
[----:B------:R-:W-:Y:S01]  /*1cd0*/  IMAD.SHL.U32 R4, R5, 0x8, RZ ;  /* 0x0000000805047824 */ /* 0x000fe200078e00ff */
[----:B------:R-:W-:Y:S01]  /*1ce0*/  IADD3 R8, P0, R0, UR16, RZ ;  /* 0x0000001000087c10 */ /* 0x000fe2000ff1e0ff */
[----:B------:R-:W-:-:S03]  /*1cf0*/  UISETP.LT.AND UP1, UPT, URZ, UR17, UPT ;  /* 0x000000113f00728c */ /* 0x000fc6000bf21270 */
[----:B------:R-:W-:Y:S01]  /*1d00*/  IADD3.X R9, R24, UR19, RZ, P0, !PT ;  /* 0x0000001318097c10 */ /* 0x000fe200087fe4ff */
[----:B------:R-:W-:Y:S01]  /*1d10*/  USEL UR17, URZ, UR17, !UP1 ;  /* 0x000000113f117287 */ /* 0x000fe2000c800000 */
[--C-:B------:R-:W-:Y:S02]  /*1d20*/  SHF.R.S32.HI R5, RZ, 0x1f, R4.reuse ;  /* 0x0000001fff057819 */ /* 0x100fe40000011404 */
[----:B------:R-:W-:Y:S01]  /*1d30*/  IADD3 R6, P0, R4, UR11, RZ ;  /* 0x0000000b04067c10 */ /* 0x000fe2000ff1e0ff */
[----:B------:R-:W-:Y:S01]  /*1d40*/  IMAD R9, R9, UR42, RZ ;  /* 0x0000002a09097c24 */ /* 0x000fe2000f8e02ff */
[----:B------:R-:W-:Y:S02]  /*1d50*/  UISETP.GT.AND UP1, UPT, UR44, UR17, UPT ;  /* 0x000000112c00728c */ /* 0x000fe4000bf24270 */
[----:B------:R-:W-:Y:S01]  /*1d60*/  IADD3.X R7, R5, UR54, RZ, P0, !PT ;  /* 0x0000003605077c10 */ /* 0x000fe200087fe4ff */
[----:B------:R-:W-:Y:S01]  /*1d70*/  IMAD R13, R8, UR43, R9 ;  /* 0x0000002b080d7c24 */ /* 0x000fe2000f8e0209 */
[----:B------:R-:W-:Y:S01]  /*1d80*/  IADD3 R11, P0, R10, UR12, RZ ;  /* 0x0000000c0a0b7c10 */ /* 0x000fe2000ff1e0ff */
[----:B------:R-:W-:Y:S01]  /*1d90*/  IMAD.WIDE.U32 R8, R8, UR42, R4 ;  /* 0x0000002a08087c25 */ /* 0x000fe2000f8e0004 */
[----:B------:R-:W-:-:S02]  /*1da0*/  ULDC.64 UR12, c[0x0][0x3e0] ;  /* 0x0000f800000c7ab9 */ /* 0x000fc40000000a00 */
[----:B------:R-:W-:Y:S01]  /*1db0*/  LEA.HI.X.SX32 R10, R10, UR6, 0x1, P0 ;  /* 0x000000060a0a7c11 */ /* 0x000fe200080f0eff */
[----:B------:R-:W-:Y:S01]  /*1dc0*/  IMAD.WIDE.U32 R6, R14, UR16, R6 ;  /* 0x000000100e067c25 */ /* 0x000fe2000f8e0006 */
[----:B------:R-:W-:Y:S01]  /*1dd0*/  LEA R17, P0, R11, UR24, 0x2 ;  /* 0x000000180b117c11 */ /* 0x000fe2000f8010ff */
[----:B------:R-:W-:Y:S01]  /*1de0*/  UIMAD UR6, UR34, UR22, URZ ;  /* 0x00000016220672a4 */ /* 0x000fe2000f8e023f */
[----:B------:R-:W-:Y:S01]  /*1df0*/  IADD3 R8, P2, R8, UR60, RZ ;  /* 0x0000003c08087c10 */ /* 0x000fe2000ff5e0ff */
[----:B------:R-:W-:Y:S01]  /*1e00*/  IMAD.IADD R7, R7, 0x1, R12 ;  /* 0x0000000107077824 */ /* 0x000fe200078e020c */
[----:B------:R-:W-:Y:S01]  /*1e10*/  LEA.HI.X R10, R11, UR25, R10, 0x2, P0 ;  /* 0x000000190b0a7c11 */ /* 0x000fe200080f140a */
[----:B------:R-:W-:Y:S01]  /*1e20*/  STL [R1+0x34], R17 ;  /* 0x0000341101007387 */ /* 0x000fe20000100800 */
[----:B------:R-:W-:Y:S01]  /*1e30*/  IADD3.X R9, R9, UR53, R13, P2, !PT ;  /* 0x0000003509097c10 */ /* 0x000fe200097fe40d */
[----:B------:R-:W-:Y:S01]  /*1e40*/  IMAD.U32 R11, RZ, RZ, UR22 ;  /* 0x00000016ff0b7e24 */ /* 0x000fe2000f8e00ff */
[----:B------:R-:W-:Y:S01]  /*1e50*/  UIMAD UR23, UR59, UR23, UR6 ;  /* 0x000000173b1772a4 */ /* 0x000fe2000f8e0206 */
[----:B------:R1:W-:Y:S01]  /*1e60*/  STL [R1+0x30], R10 ;  /* 0x0000300a01007387 */ /* 0x0003e20000100800 */
[----:B------:R-:W-:Y:S01]  /*1e70*/  ULDC.64 UR24, c[0x0][0x478] ;  /* 0x00011e0000187ab9 */ /* 0x000fe20000000a00 */
[----:B------:R-:W-:-:S04]  /*1e80*/  IMAD.WIDE.U32 R8, R11, UR59, R8 ;  /* 0x0000003b0b087c25 */ /* 0x000fc8000f8e0008 */
[----:B------:R-:W-:Y:S01]  /*1e90*/  VIADD R9, R9, UR23 ;  /* 0x0000001709097c36 */ /* 0x000fe20008000000 */
[----:B------:R-:W-:Y:S01]  /*1ea0*/  UIMAD.WIDE UR22, UR31, 0x4, UR24 ;  /* 0x000000041f1678a5 */ /* 0x000fe2000f8e0218 */
[----:B-1----:R-:W-:Y:S01]  /*1eb0*/  IMAD.U32 R10, RZ, RZ, UR14 ;  /* 0x0000000eff0a7e24 */ /* 0x002fe2000f8e00ff */
[----:B------:R-:W-:-:S03]  /*1ec0*/  UIADD3 UR14, UR16, UR39, URZ ;  /* 0x00000027100e7290 */ /* 0x000fc6000fffe03f */
[----:B------:R-:W-:Y:S01]  /*1ed0*/  IMAD.WIDE.U32 R6, R10, UR59, R6 ;  /* 0x0000003b0a067c25 */ /* 0x000fe2000f8e0006 */
[----:B------:R-:W-:-:S03]  /*1ee0*/  UIMAD.WIDE UR14, UR14, 0x4, UR32 ;  /* 0x000000040e0e78a5 */ /* 0x000fc6000f8e0220 */
        /* <DEDUP_REMOVED lines=38> */
.L_x_288:
        /* <DEDUP_REMOVED lines=19> */
.L_x_289:
        /* <DEDUP_REMOVED lines=30> */
.L_x_291:
[----:B------:R-:W-:Y:S05]  /*2460*/  BSYNC B0 ;  /* 0x0000000000007941 */ /* 0x000fea0003800000 */
.L_x_290:
        /* <DEDUP_REMOVED lines=14> */
.L_x_293:
[----:B------:R-:W-:Y:S05]  /*2550*/  BSYNC B0 ;  /* 0x0000000000007941 */ /* 0x000fea0003800000 */
.L_x_292:
        /* <DEDUP_REMOVED lines=26> */
.L_x_295:
[----:B------:R-:W-:Y:S05]  /*2700*/  BSYNC B0 ;  /* 0x0000000000007941 */ /* 0x000fea0003800000 */
.L_x_294:
        /* <DEDUP_REMOVED lines=14> */
.L_x_287:
[----:B------:R-:W2:Y:S04]  /*27f0*/  LDL R25, [R1+0x64] ;  /* 0x0000640001197983 */ /* 0x000ea80000100800 */
[----:B------:R-:W3:Y:S01]  /*2800*/  LDL R30, [R1+0x5c] ;  /* 0x00005c00011e7983 */ /* 0x000ee20000100800 */
[----:B------:R-:W-:Y:S01]  /*2810*/  UIMAD UR6, UR18, -0x80, UR10 ;  /* 0xffffff80120678a4 */ /* 0x000fe2000f8e020a */
[----:B------:R-:W-:Y:S01]  /*2820*/  VIADD R11, R0, 0x40 ;  /* 0x00000040000b7836 */ /* 0x000fe20000000000 */
[----:B------:R-:W-:Y:S01]  /*2830*/  UIMAD UR11, UR47, UR26, URZ ;  /* 0x0000001a2f0b72a4 */ /* 0x000fe2000f8e023f */
[----:B------:R-:W-:Y:S01]  /*2840*/  IMAD.U32 R6, RZ, RZ, UR26 ;  /* 0x0000001aff067e24 */ /* 0x000fe2000f8e00ff */
[----:B------:R-:W-:Y:S02]  /*2850*/  UIMAD UR16, UR47, UR28, URZ ;  /* 0x0000001c2f1072a4 */ /* 0x000fe4000f8e023f */
[----:B------:R-:W-:Y:S01]  /*2860*/  ISETP.GE.AND P3, PT, R11, UR6, PT ;  /* 0x000000060b007c0c */ /* 0x000fe2000bf66270 */
[----:B------:R-:W-:Y:S01]  /*2870*/  UIMAD UR19, UR30, UR27, UR11 ;  /* 0x0000001b1e1372a4 */ /* 0x000fe2000f8e020b */
[----:B------:R-:W-:Y:S01]  /*2880*/  IMAD.U32 R8, RZ, RZ, UR28 ;  /* 0x0000001cff087e24 */ /* 0x000fe2000f8e00ff */
[----:B------:R-:W-:Y:S01]  /*2890*/  UIMAD UR5, UR7, -0x80, UR38 ;  /* 0xffffff80070578a4 */ /* 0x000fe2000f8e0226 */
[----:B------:R-:W-:Y:S01]  /*28a0*/  IMAD.WIDE.U32 R6, R6, UR30, R4 ;  /* 0x0000001e06067c25 */ /* 0x000fe2000f8e0004 */
[----:B------:R-:W-:Y:S01]  /*28b0*/  UIMAD UR11, UR30, UR29, UR16 ;  /* 0x0000001d1e0b72a4 */ /* 0x000fe2000f8e0210 */
[----:B------:R-:W-:-:S02]  /*28c0*/  ULDC.64 UR22, c[0x0][0x268] ;  /* 0x00009a0000167ab9 */ /* 0x000fc40000000a00 */
[----:B------:R-:W-:Y:S01]  /*28d0*/  IMAD.WIDE.U32 R4, R8, UR30, R4 ;  /* 0x0000001e08047c25 */ /* 0x000fe2000f8e0004 */
[----:B------:R-:W-:Y:S01]  /*28e0*/  IADD3 R6, P1, R6, UR45, RZ ;  /* 0x0000002d06067c10 */ /* 0x000fe2000ff3e0ff */
[----:B------:R-:W-:Y:S02]  /*28f0*/  ULDC.64 UR24, c[0x0][0x260] ;  /* 0x0000980000187ab9 */ /* 0x000fe40000000a00 */
[----:B------:R-:W-:Y:S01]  /*2900*/  IMAD.U32 R8, RZ, RZ, UR19 ;  /* 0x00000013ff087e24 */ /* 0x000fe2000f8e00ff */
[----:B------:R-:W-:Y:S01]  /*2910*/  IADD3 R10, P0, R4, UR46, RZ ;  /* 0x0000002e040a7c10 */ /* 0x000fe2000ff1e0ff */
[----:B------:R-:W-:Y:S01]  /*2920*/  IMAD.U32 R9, RZ, RZ, UR11 ;  /* 0x0000000bff097e24 */ /* 0x000fe2000f8e00ff */
[----:B------:R-:W4:Y:S01]  /*2930*/  @!P3 LDC.64 R22, c[0x0][0x220] ;  /* 0x00008800ff16bb82 */ /* 0x000f220000000a00 */
[----:B------:R-:W-:Y:S01]  /*2940*/  IMAD R4, R16, UR22, RZ ;  /* 0x0000001610047c24 */ /* 0x000fe2000f8e02ff */
[----:B------:R-:W-:Y:S02]  /*2950*/  IADD3.X R7, R7, UR49, R8, P1, !PT ;  /* 0x0000003107077c10 */ /* 0x000fe40008ffe408 */
[----:B------:R-:W-:Y:S01]  /*2960*/  ISETP.GE.AND P4, PT, R0, UR6, PT ;  /* 0x0000000600007c0c */ /* 0x000fe2000bf86270 */
[----:B------:R-:W-:Y:S01]  /*2970*/  IMAD R8, R3, UR23, R4 ;  /* 0x0000001703087c24 */ /* 0x000fe2000f8e0204 */
[----:B------:R-:W-:-:S02]  /*2980*/  ISETP.GE.AND P1, PT, R11, UR5, PT ;  /* 0x000000050b007c0c */ /* 0x000fc4000bf26270 */
[----:B------:R-:W-:Y:S01]  /*2990*/  IADD3.X R11, R5, UR48, R9, P0, !PT ;  /* 0x00000030050b7c10 */ /* 0x000fe200087fe409 */
[----:B------:R-:W-:Y:S01]  /*29a0*/  IMAD.WIDE.U32 R4, R3, UR22, R6 ;  /* 0x0000001603047c25 */ /* 0x000fe2000f8e0006 */
[----:B------:R-:W-:-:S03]  /*29b0*/  @!P3 IADD3 R6, P0, R0, 0x40, RZ ;  /* 0x000000400006b810 */ /* 0x000fc60007f1e0ff */
[----:B------:R-:W-:Y:S02]  /*29c0*/  IMAD R7, R16, UR24, RZ ;  /* 0x0000001810077c24 */ /* 0x000fe4000f8e02ff */
[C---:B------:R-:W-:Y:S02]  /*29d0*/  IMAD.WIDE.U32 R10, R3.reuse, UR24, R10 ;  /* 0x00000018030a7c25 */ /* 0x040fe4000f8e000a */
[----:B------:R-:W5:Y:S02]  /*29e0*/  @!P4 LDC.64 R20, c[0x0][0x220] ;  /* 0x00008800ff14cb82 */ /* 0x000f640000000a00 */
[----:B------:R-:W-:Y:S02]  /*29f0*/  IMAD R18, R3, UR25, R7 ;  /* 0x0000001903127c24 */ /* 0x000fe4000f8e0207 */
[----:B------:R-:W-:Y:S02]  /*2a00*/  @!P3 IMAD.X R3, RZ, RZ, R24, P0 ;  /* 0x000000ffff03b224 */ /* 0x000fe400000e0618 */
[----:B------:R-:W-:-:S02]  /*2a10*/  IMAD.IADD R5, R5, 0x1, R8 ;  /* 0x0000000105057824 */ /* 0x000fc400078e0208 */
[----:B------:R-:W-:-:S04]  /*2a20*/  IMAD.WIDE.U32 R16, R14, 0x80, RZ ;  /* 0x000000800e107825 */ /* 0x000fc800078e00ff */
[----:B------:R-:W-:Y:S02]  /*2a30*/  @!P4 IMAD R7, R24, UR26, RZ ;  /* 0x0000001a1807cc24 */ /* 0x000fe4000f8e02ff */
[----:B------:R-:W-:Y:S02]  /*2a40*/  @!P3 IMAD R3, R3, UR26, RZ ;  /* 0x0000001a0303bc24 */ /* 0x000fe4000f8e02ff */
[----:B------:R-:W-:Y:S02]  /*2a50*/  @!P3 IMAD.MOV.U32 R12, RZ, RZ, R4 ;  /* 0x000000ffff0cb224 */ /* 0x000fe400078e0004 */
[----:B------:R-:W-:Y:S02]  /*2a60*/  @!P3 IMAD.MOV.U32 R13, RZ, RZ, R5 ;  /* 0x000000ffff0db224 */ /* 0x000fe400078e0005 */
[----:B------:R-:W-:Y:S01]  /*2a70*/  IMAD.SHL.U32 R19, R15, 0x80, RZ ;  /* 0x000000800f137824 */ /* 0x000fe200078e00ff */
[----:B------:R-:W-:Y:S01]  /*2a80*/  @!P1 IADD3 R16, P0, R28, R16, RZ ;  /* 0x000000101c109210 */ /* 0x000fe20007f1e0ff */
[----:B------:R-:W-:-:S02]  /*2a90*/  @!P4 IMAD R15, R0, UR27, R7 ;  /* 0x0000001b000fcc24 */ /* 0x000fc4000f8e0207 */
[C---:B------:R-:W-:Y:S02]  /*2aa0*/  @!P3 IMAD R3, R6.reuse, UR27, R3 ;  /* 0x0000001b0603bc24 */ /* 0x040fe4000f8e0203 */
[----:B------:R-:W-:Y:S01]  /*2ab0*/  @!P3 IMAD.WIDE.U32 R6, R6, UR26, R12 ;  /* 0x0000001a0606bc25 */ /* 0x000fe2000f8e000c */
[----:B------:R-:W-:-:S03]  /*2ac0*/  @!P1 IADD3.X R17, R29, R17, R19, P0, !PT ;  /* 0x000000111d119210 */ /* 0x000fc600007fe413 */
[----:B------:R-:W-:Y:S01]  /*2ad0*/  @!P3 IMAD.IADD R3, R7, 0x1, R3 ;  /* 0x000000010703b824 */ /* 0x000fe200078e0203 */
[----:B----4-:R-:W-:-:S04]  /*2ae0*/  @!P3 LEA R12, P0, R6, R22, 0x1 ;  /* 0x00000016060cb211 */ /* 0x010fc800078008ff */
[----:B------:R-:W-:Y:S02]  /*2af0*/  @!P3 LEA.HI.X R13, R6, R23, R3, 0x1, P0 ;  /* 0x00000017060db211 */ /* 0x000fe400000f0c03 */
[----:B------:R-:W-:Y:S01]  /*2b00*/  PLOP3.LUT P0, PT, PT, PT, UP5, 0x80, 0x0 ;  /* 0x000000000000781c */ /* 0x000fe20003f0f058 */
[----:B------:R-:W-:-:S04]  /*2b10*/  @!P4 IMAD.WIDE.U32 R8, R0, UR26, R4 ;  /* 0x0000001a0008cc25 */ /* 0x000fc8000f8e0004 */
[----:B------:R-:W-:Y:S01]  /*2b20*/  @!P4 IMAD.IADD R15, R9, 0x1, R15 ;  /* 0x00000001090fc824 */ /* 0x000fe200078e020f */
[----:B------:R-:W-:Y:S01]  /*2b30*/  ULEA.HI UR6, UR7, UR7, URZ, 0x1 ;  /* 0x0000000707067291 */ /* 0x000fe2000f8f083f */
[----:B------:R-:W-:Y:S02]  /*2b40*/  IMAD.IADD R5, R11, 0x1, R18 ;  /* 0x000000010b057824 */ /* 0x000fe400078e0212 */
[----:B------:R-:W-:Y:S02]  /*2b50*/  @!P4 IMAD.MOV.U32 R4, RZ, RZ, R10 ;  /* 0x000000ffff04c224 */ /* 0x000fe400078e000a */
[----:B------:R-:W-:Y:S01]  /*2b60*/  @!P4 IMAD R3, R24, UR28, RZ ;  /* 0x0000001c1803cc24 */ /* 0x000fe2000f8e02ff */
[----:B------:R-:W-:Y:S01]  /*2b70*/  ULOP3.LUT UR6, UR6, 0xfffffffe, URZ, 0xc0, !UPT ;  /* 0xfffffffe06067892 */ /* 0x000fe2000f8ec03f */
[----:B------:R-:W-:Y:S01]  /*2b80*/  @!P3 IMAD.MOV.U32 R11, RZ, RZ, R5 ;  /* 0x000000ffff0bb224 */ /* 0x000fe200078e0005 */
[----:B------:R-:W4:Y:S01]  /*2b90*/  @!P4 LDC.64 R18, c[0x0][0x218] ;  /* 0x00008600ff12cb82 */ /* 0x000f220000000a00 */
[----:B------:R-:W-:-:S02]  /*2ba0*/  @!P4 IMAD R9, R0, UR29, R3 ;  /* 0x0000001d0009cc24 */ /* 0x000fc4000f8e0203 */
[----:B------:R-:W-:Y:S01]  /*2bb0*/  @!P4 IMAD.WIDE.U32 R4, R0, UR28, R4 ;  /* 0x0000001c0004cc25 */ /* 0x000fe2000f8e0004 */
[----:B------:R-:W-:-:S04]  /*2bc0*/  UIADD3 UR6, UR7, -UR6, URZ ;  /* 0x8000000607067290 */ /* 0x000fc8000fffe03f */
[----:B------:R-:W-:Y:S01]  /*2bd0*/  UISETP.NE.AND UP0, UPT, UR6, 0x1, UPT ;  /* 0x000000010600788c */ /* 0x000fe2000bf05270 */
[----:B------:R-:W-:Y:S01]  /*2be0*/  @P0 BAR.SYNC.DEFER_BLOCKING 0x0 ;  /* 0x0000000000000b1d */ /* 0x000fe20000010000 */
[----:B------:R-:W-:-:S04]  /*2bf0*/  USHF.L.U32 UR11, UR43, 0x7, URZ ;  /* 0x000000072b0b7899 */ /* 0x000fc8000800063f */
[----:B------:R-:W-:Y:S01]  /*2c00*/  PLOP3.LUT P0, PT, PT, PT, UP0, 0x80, 0x0 ;  /* 0x000000000000781c */ /* 0x000fe20003f0f008 */
[----:B------:R-:W-:Y:S01]  /*2c10*/  UIMAD.WIDE.U32 UR22, UR42, 0x80, URZ ;  /* 0x000000802a1678a5 */ /* 0x000fe2000f8e003f */
[----:B--2---:R-:W-:Y:S02]  /*2c20*/  VIADD R14, R25, 0x8 ;  /* 0x00000008190e7836 */ /* 0x004fe40000000000 */
[C---:B------:R-:W-:Y:S01]  /*2c30*/  VIADD R148, R161.reuse, 0x1000 ;  /* 0x00001000a1947836 */ /* 0x040fe20000000000 */
[----:B------:R-:W-:Y:S02]  /*2c40*/  UIADD3 UR35, UR38, 0x80, UR30 ;  /* 0x0000008026237890 */ /* 0x000fe4000fffe01e */
[----:B------:R-:W-:Y:S01]  /*2c50*/  ISETP.GE.AND P6, PT, R14, UR5, PT ;  /* 0x000000050e007c0c */ /* 0x000fe2000bfc6270 */
[----:B------:R-:W-:Y:S01]  /*2c60*/  IMAD.SHL.U32 R154, R161, 0x2, RZ ;  /* 0x00000002a19a7824 */ /* 0x000fe200078e00ff */
[----:B-----5:R-:W-:Y:S02]  /*2c70*/  @!P4 LEA R14, P2, R8, R20, 0x1 ;  /* 0x00000014080ec211 */ /* 0x020fe400078408ff */
[----:B------:R-:W-:-:S02]  /*2c80*/  CS2R R94, SRZ ;  /* 0x00000000005e7805 */ /* 0x000fc4000001ff00 */
[----:B------:R-:W-:Y:S02]  /*2c90*/  CS2R R92, SRZ ;  /* 0x00000000005c7805 */ /* 0x000fe4000001ff00 */
[----:B------:R-:W-:Y:S02]  /*2ca0*/  CS2R R98, SRZ ;  /* 0x0000000000627805 */ /* 0x000fe4000001ff00 */
[----:B------:R-:W-:Y:S02]  /*2cb0*/  @!P4 LEA.HI.X R15, R8, R21, R15, 0x1, P2 ;  /* 0x00000015080fc211 */ /* 0x000fe400010f0c0f */
[----:B------:R-:W-:Y:S02]  /*2cc0*/  CS2R R96, SRZ ;  /* 0x0000000000607805 */ /* 0x000fe4000001ff00 */
[----:B------:R-:W-:Y:S02]  /*2cd0*/  @!P3 IADD3 R6, P2, R0, 0x40, RZ ;  /* 0x000000400006b810 */ /* 0x000fe40007f5e0ff */
[----:B------:R-:W-:-:S02]  /*2ce0*/  CS2R R90, SRZ ;  /* 0x00000000005a7805 */ /* 0x000fc4000001ff00 */
[----:B------:R-:W-:Y:S02]  /*2cf0*/  CS2R R88, SRZ ;  /* 0x0000000000587805 */ /* 0x000fe4000001ff00 */
[----:B------:R-:W-:Y:S02]  /*2d00*/  CS2R R86, SRZ ;  /* 0x0000000000567805 */ /* 0x000fe4000001ff00 */
[----:B------:R-:W-:Y:S01]  /*2d10*/  CS2R R84, SRZ ;  /* 0x0000000000547805 */ /* 0x000fe2000001ff00 */
[----:B------:R-:W-:Y:S01]  /*2d20*/  @!P3 IMAD.X R7, RZ, RZ, R24, P2 ;  /* 0x000000ffff07b224 */ /* 0x000fe200010e0618 */
[----:B------:R-:W-:Y:S02]  /*2d30*/  ISETP.GE.AND P2, PT, R0, UR5, PT ;  /* 0x0000000500007c0c */ /* 0x000fe4000bf46270 */
[----:B------:R-:W-:Y:S02]  /*2d40*/  CS2R R78, SRZ ;  /* 0x00000000004e7805 */ /* 0x000fe4000001ff00 */
[----:B---3--:R-:W-:-:S02]  /*2d50*/  LEA R0, R30, UR4, 0x1 ;  /* 0x000000041e007c11 */ /* 0x008fc4000f8e08ff */
[----:B------:R-:W-:Y:S02]  /*2d60*/  CS2R R76, SRZ ;  /* 0x00000000004c7805 */ /* 0x000fe4000001ff00 */
        /* <DEDUP_REMOVED lines=8> */
[----:B------:R-:W-:Y:S02]  /*2df0*/  UIADD3 UR19, -UR21, URZ, URZ ;  /* 0x0000003f15137290 */ /* 0x000fe4000fffe13f */
[----:B------:R-:W-:Y:S01]  /*2e00*/  USHF.L.U32 UR34, UR20, 0x3, URZ ;  /* 0x0000000314227899 */ /* 0x000fe2000800063f */
[----:B------:R-:W-:Y:S01]  /*2e10*/  @P4 STS.64 [R0+0x8008], RZ ;  /* 0x008008ff00004388 */ /* 0x000fe20000000a00 */
[----:B------:R-:W-:Y:S02]  /*2e20*/  USHF.L.U32 UR33, UR20, 0x4, URZ ;  /* 0x0000000414217899 */ /* 0x000fe4000800063f */
[----:B------:R-:W-:Y:S01]  /*2e30*/  UIMAD UR32, UR20, 0x18, URZ ;  /* 0x00000018142078a4 */ /* 0x000fe2000f8e023f */
[----:B------:R-:W-:Y:S01]  /*2e40*/  @!PT LDS RZ, [RZ] ;  /* 0x00000000fffff984 */ /* 0x000fe20000000800 */
[----:B------:R-:W-:Y:S01]  /*2e50*/  @!PT LDS RZ, [RZ] ;  /* 0x00000000fffff984 */ /* 0x000fe20000000800 */
[----:B------:R-:W-:Y:S01]  /*2e60*/  @!PT LDS RZ, [RZ] ;  /* 0x00000000fffff984 */ /* 0x000fe20000000800 */
[----:B------:R2:W-:Y:S01]  /*2e70*/  @!P4 LDGSTS.E.BYPASS.LTC128B.128 [R0+0x8000], desc[UR8][R14.64] ;  /* 0x080000000e00cfae */ /* 0x0005e2000b901d48 */
[----:B------:R-:W-:Y:S01]  /*2e80*/  VIADD R8, R30, 0x1000 ;  /* 0x000010001e087836 */ /* 0x000fe20000000000 */
[----:B------:R-:W-:Y:S01]  /*2e90*/  USHF.L.U32 UR31, UR20, 0x5, URZ ;  /* 0x00000005141f7899 */ /* 0x000fe2000800063f */
[----:B------:R-:W-:Y:S01]  /*2ea0*/  @!P3 IMAD R3, R7, UR28, RZ ;  /* 0x0000001c0703bc24 */ /* 0x000fe2000f8e02ff */
[----:B------:R-:W-:Y:S01]  /*2eb0*/  @P3 STS.128 [R0+0x9000], RZ ;  /* 0x009000ff00003388 */ /* 0x000fe20000000c00 */
[----:B------:R-:W-:-:S02]  /*2ec0*/  USHF.L.U32 UR27, UR20, 0x6, URZ ;  /* 0x00000006141b7899 */ /* 0x000fc4000800063f */
[----:B------:R-:W-:Y:S01]  /*2ed0*/  UIMAD UR26, UR20, 0x48, URZ ;  /* 0x00000048141a78a4 */ /* 0x000fe2000f8e023f */
[----:B------:R-:W-:Y:S01]  /*2ee0*/  @!PT LDS RZ, [RZ] ;  /* 0x00000000fffff984 */ /* 0x000fe20000000800 */
[----:B------:R-:W-:Y:S01]  /*2ef0*/  @!PT LDS RZ, [RZ] ;  /* 0x00000000fffff984 */ /* 0x000fe20000000800 */
[----:B------:R-:W-:Y:S01]  /*2f00*/  @!PT LDS RZ, [RZ] ;  /* 0x00000000fffff984 */ /* 0x000fe20000000800 */
[----:B------:R3:W-:Y:S01]  /*2f10*/  @!P3 LDGSTS.E.BYPASS.LTC128B.128 [R0+0x9000], desc[UR8][R12.64] ;  /* 0x090000000c00bfae */ /* 0x0007e2000b901d48 */
[C---:B------:R-:W-:Y:S01]  /*2f20*/  @!P3 IMAD R20, R6.reuse, UR29, R3 ;  /* 0x0000001d0614bc24 */ /* 0x040fe2000f8e0203 */
[----:B------:R-:W-:Y:S01]  /*2f30*/  UIMAD UR25, UR20, 0x50, URZ ;  /* 0x00000050141978a4 */ /* 0x000fe2000f8e023f */
[----:B------:R-:W-:Y:S01]  /*2f40*/  @!P3 IMAD.WIDE.U32 R6, R6, UR28, R10 ;  /* 0x0000001c0606bc25 */ /* 0x000fe2000f8e000a */
[----:B------:R-:W0:Y:S01]  /*2f50*/  LDGDEPBAR ;  /* 0x00000000000079af */ /* 0x000e220000000000 */
[----:B------:R-:W-:Y:S01]  /*2f60*/  @!P1 IADD3 R10, P5, R26, UR22, RZ ;  /* 0x000000161a0a9c10 */ /* 0x000fe2000ffbe0ff */
[----:B------:R-:W-:Y:S01]  /*2f70*/  UIMAD UR24, UR20, 0x58, URZ ;  /* 0x00000058141878a4 */ /* 0x000fe2000f8e023f */
[----:B------:R-:W-:Y:S01]  /*2f80*/  IMAD.U32 R3, RZ, RZ, UR11 ;  /* 0x0000000bff037e24 */ /* 0x000fe2000f8e00ff */
[----:B------:R-:W-:Y:S01]  /*2f90*/  ULDC UR6, c[0x0][0x2ec] ;  /* 0x0000bb0000067ab9 */ /* 0x000fe20000000800 */
[----:B--2---:R-:W2:Y:S01]  /*2fa0*/  @!P3 LDC.64 R14, c[0x0][0x218] ;  /* 0x00008600ff0ebb82 */ /* 0x004ea20000000a00 */
[----:B------:R-:W-:Y:S01]  /*2fb0*/  @P2 STS [R0+0x4000], RZ ;  /* 0x004000ff00002388 */ /* 0x000fe20000000800 */
[----:B---3--:R-:W-:-:S03]  /*2fc0*/  SEL R12, R8, R30, !P0 ;  /* 0x0000001e080c7207 */ /* 0x008fc60004000000 */
[----:B------:R-:W-:Y:S01]  /*2fd0*/  @P2 STS [R0+0x4004], RZ ;  /* 0x004004ff00002388 */ /* 0x000fe20000000800 */
[----:B------:R-:W-:-:S03]  /*2fe0*/  LEA R12, R12, UR4, 0x1 ;  /* 0x000000040c0c7c11 */ /* 0x000fc6000f8e08ff */
[----:B------:R-:W-:Y:S01]  /*2ff0*/  @P2 STS.64 [R0+0x4008], RZ ;  /* 0x004008ff00002388 */ /* 0x000fe20000000a00 */
[----:B------:R-:W-:-:S03]  /*3000*/  @!P1 IADD3.X R11, R27, UR23, R3, P5, !PT ;  /* 0x000000171b0b9c10 */ /* 0x000fc6000affe403 */
[----:B------:R-:W-:Y:S01]  /*3010*/  @!PT LDS RZ, [RZ] ;  /* 0x00000000fffff984 */ /* 0x000fe20000000800 */
[----:B------:R-:W-:Y:S01]  /*3020*/  @!PT LDS RZ, [RZ] ;  /* 0x00000000fffff984 */ /* 0x000fe20000000800 */
[----:B------:R-:W-:Y:S01]  /*3030*/  @!PT LDS RZ, [RZ] ;  /* 0x00000000fffff984 */ /* 0x000fe20000000800 */
[----:B------:R-:W-:Y:S01]  /*3040*/  @!P2 LDGSTS.E.BYPASS.LTC128B.128 [R0+0x4000], desc[UR8][R28.64] ;  /* 0x040000001c00afae */ /* 0x000fe2000b901d48 */
[----:B------:R-:W-:-:S03]  /*3050*/  @!P4 IMAD.IADD R3, R5, 0x1, R9 ;  /* 0x000000010503c824 */ /* 0x000fc600078e0209 */
[----:B------:R-:W-:Y:S01]  /*3060*/  @P1 STS.128 [R0+0x5000], RZ ;  /* 0x005000ff00001388 */ /* 0x000fe20000000c00 */
[----:B----4-:R-:W-:-:S03]  /*3070*/  @!P4 LEA R8, P5, R4, R18, 0x1 ;  /* 0x000000120408c211 */ /* 0x010fc600078a08ff */
[----:B------:R-:W-:Y:S01]  /*3080*/  @!PT LDS RZ, [RZ] ;  /* 0x00000000fffff984 */ /* 0x000fe20000000800 */
[----:B------:R-:W-:Y:S01]  /*3090*/  @!PT LDS RZ, [RZ] ;  /* 0x00000000fffff984 */ /* 0x000fe20000000800 */
[----:B------:R-:W-:Y:S01]  /*30a0*/  @!PT LDS RZ, [RZ] ;  /* 0x00000000fffff984 */ /* 0x000fe20000000800 */
[----:B------:R3:W-:Y:S04]  /*30b0*/  @!P1 LDGSTS.E.BYPASS.LTC128B.128 [R0+0x5000], desc[UR8][R16.64] ;  /* 0x0500000010009fae */ /* 0x0007e8000b901d48 */
[----:B------:R-:W-:Y:S04]  /*30c0*/  @P2 STS [R12], RZ ;  /* 0x000000ff0c002388 */ /* 0x000fe80000000800 */
[----:B------:R-:W-:Y:S01]  /*30d0*/  @P2 STS [R12+0x4], RZ ;  /* 0x000004ff0c002388 */ /* 0x000fe20000000800 */
[----:B------:R-:W-:-:S03]  /*30e0*/  VIADD R5, R25, 0x40 ;  /* 0x0000004019057836 */ /* 0x000fc60000000000 */
[----:B------:R-:W-:Y:S01]  /*30f0*/  @P2 STS [R12+0x8], RZ ;  /* 0x000008ff0c002388 */ /* 0x000fe20000000800 */
[----:B------:R-:W-:-:S03]  /*3100*/  @!P4 LEA.HI.X R9, R4, R19, R3, 0x1, P5 ;  /* 0x000000130409c211 */ /* 0x000fc600028f0c03 */
[----:B------:R-:W-:Y:S01]  /*3110*/  @P2 STS [R12+0xc], RZ ;  /* 0x00000cff0c002388 */ /* 0x000fe20000000800 */
[----:B------:R-:W-:-:S03]  /*3120*/  @!P3 IMAD.IADD R7, R7, 0x1, R20 ;  /* 0x000000010707b824 */ /* 0x000fc600078e0214 */
[----:B------:R-:W-:Y:S01]  /*3130*/  @!PT LDS RZ, [RZ] ;  /* 0x00000000fffff984 */ /* 0x000fe20000000800 */
[----:B------:R-:W-:Y:S01]  /*3140*/  @!PT LDS RZ, [RZ] ;  /* 0x00000000fffff984 */ /* 0x000fe20000000800 */
[----:B------:R-:W-:Y:S01]  /*3150*/  @!PT LDS RZ, [RZ] ;  /* 0x00000000fffff984 */ /* 0x000fe20000000800 */
[----:B------:R-:W-:Y:S01]  /*3160*/  @!P2 LDGSTS.E.BYPASS.LTC128B.128 [R12], desc[UR8][R26.64] ;  /* 0x000000001a0cafae */ /* 0x000fe2000b901d48 */
[----:B------:R-:W-:Y:S01]  /*3170*/  VIADD R3, R25, 0x48 ;  /* 0x0000004819037836 */ /* 0x000fe20000000000 */
[----:B--2---:R-:W-:Y:S02]  /*3180*/  @!P3 LEA R4, P2, R6, R14, 0x1 ;  /* 0x0000000e0604b211 */ /* 0x004fe400078408ff */
        /* <DEDUP_REMOVED lines=9> */
[----:B------:R-:W-:Y:S02]  /*3220*/  @!P3 LEA.HI.X R5, R6, R15, R7, 0x1, P2 ;  /* 0x0000000f0605b211 */ /* 0x000fe400010f0c07 */
[----:B------:R-:W-:Y:S01]  /*3230*/  ISETP.GE.AND P2, PT, R3, UR5, PT ;  /* 0x0000000503007c0c */ /* 0x000fe2000bf46270 */
[----:B------:R-:W-:Y:S01]  /*3240*/  @P4 STS [R0+0x6000], RZ ;  /* 0x006000ff00004388 */ /* 0x000fe20000000800 */
[C---:B------:R-:W-:Y:S01]  /*3250*/  IMAD.SHL.U32 R6, R25.reuse, 0x4, RZ ;  /* 0x0000000419067824 */ /* 0x040fe200078e00ff */
[----:B------:R-:W-:Y:S01]  /*3260*/  ISETP.GE.AND P5, PT, R25, UR5, PT ;  /* 0x0000000519007c0c */ /* 0x000fe2000bfa6270 */
[----:B---3--:R-:W-:Y:S01]  /*3270*/  IMAD.MOV.U32 R16, RZ, RZ, 0x7f800000 ;  /* 0x7f800000ff107424 */ /* 0x008fe200078e00ff */
[----:B------:R-:W-:Y:S01]  /*3280*/  @P4 STS [R0+0x6004], RZ ;  /* 0x006004ff00004388 */ /* 0x000fe20000000800 */
[----:B------:R-:W-:Y:S02]  /*3290*/  IMAD.MOV.U32 R14, RZ, RZ, 0x7f800000 ;  /* 0x7f800000ff0e7424 */ /* 0x000fe400078e00ff */
[----:B------:R-:W-:Y:S01]  /*32a0*/  IMAD.MOV.U32 R13, RZ, RZ, 0x7f800000 ;  /* 0x7f800000ff0d7424 */ /* 0x000fe200078e00ff */
[----:B------:R-:W-:Y:S04]  /*32b0*/  @P4 STS.64 [R0+0x6008], RZ ;  /* 0x006008ff00004388 */ /* 0x000fe80000000a00 */
[----:B------:R2:W-:Y:S01]  /*32c0*/  STL [R1+0x2c], R12 ;  /* 0x00002c0c01007387 */ /* 0x0005e20000100800 */
[----:B------:R-:W-:Y:S01]  /*32d0*/  SEL R148, R148, R161, !P0 ;  /* 0x000000a194947207 */ /* 0x000fe20004000000 */
[----:B------:R-:W-:-:S02]  /*32e0*/  UIMAD UR30, UR20, 0x28, URZ ;  /* 0x00000028141e78a4 */ /* 0x000fc4000f8e023f */
[----:B------:R-:W-:Y:S01]  /*32f0*/  @!PT LDS RZ, [RZ] ;  /* 0x00000000fffff984 */ /* 0x000fe20000000800 */
[----:B------:R-:W-:Y:S01]  /*3300*/  @!PT LDS RZ, [RZ] ;  /* 0x00000000fffff984 */ /* 0x000fe20000000800 */
[----:B------:R-:W-:Y:S01]  /*3310*/  @!PT LDS RZ, [RZ] ;  /* 0x00000000fffff984 */ /* 0x000fe20000000800 */
[----:B------:R3:W-:Y:S01]  /*3320*/  @!P4 LDGSTS.E.BYPASS.LTC128B.128 [R0+0x6000], desc[UR8][R8.64] ;  /* 0x060000000800cfae */ /* 0x0007e2000b901d48 */
[----:B------:R-:W-:Y:S02]  /*3330*/  UIMAD UR29, UR20, 0x30, URZ ;  /* 0x00000030141d78a4 */ /* 0x000fe4000f8e023f */
[----:B------:R-:W-:Y:S01]  /*3340*/  UIMAD UR28, UR20, 0x38, URZ ;  /* 0x00000038141c78a4 */ /* 0x000fe2000f8e023f */
[----:B------:R4:W-:Y:S01]  /*3350*/  @P3 STS.128 [R0+0x7000], RZ ;  /* 0x007000ff00003388 */ /* 0x0009e20000000c00 */
[----:B------:R-:W-:Y:S02]  /*3360*/  UIMAD UR23, UR20, 0x60, URZ ;  /* 0x00000060141778a4 */ /* 0x000fe4000f8e023f */
[----:B------:R-:W-:Y:S01]  /*3370*/  UIMAD UR22, UR20, 0x68, URZ ;  /* 0x00000068141678a4 */ /* 0x000fe2000f8e023f */
[----:B------:R-:W-:Y:S01]  /*3380*/  @!PT LDS RZ, [RZ] ;  /* 0x00000000fffff984 */ /* 0x000fe20000000800 */
[----:B------:R-:W-:Y:S01]  /*3390*/  @!PT LDS RZ, [RZ] ;  /* 0x00000000fffff984 */ /* 0x000fe20000000800 */
[----:B------:R-:W-:Y:S01]  /*33a0*/  @!PT LDS RZ, [RZ] ;  /* 0x00000000fffff984 */ /* 0x000fe20000000800 */
[----:B------:R5:W-:Y:S01]  /*33b0*/  @!P3 LDGSTS.E.BYPASS.LTC128B.128 [R0+0x7000], desc[UR8][R4.64] ;  /* 0x070000000400bfae */ /* 0x000be2000b901d48 */
[----:B------:R-:W-:Y:S02]  /*33c0*/  UIMAD UR21, UR20, 0x70, URZ ;  /* 0x00000070141578a4 */ /* 0x000fe4000f8e023f */
[----:B------:R-:W-:Y:S01]  /*33d0*/  UIADD3 UR35, UR35, -UR10, URZ ;  /* 0x8000000a23237290 */ /* 0x000fe2000fffe03f */
[----:B------:R-:W0:Y:S01]  /*33e0*/  LDGDEPBAR ;  /* 0x00000000000079af */ /* 0x000e220000000000 */
[----:B------:R-:W-:Y:S01]  /*33f0*/  ULDC UR5, c[0x0][0x39c] ;  /* 0x0000e70000057ab9 */ /* 0x000fe20000000800 */
[----:B---3--:R-:W-:Y:S01]  /*3400*/  SHF.R.S32.HI R8, RZ, 0x1f, R25 ;  /* 0x0000001fff087819 */ /* 0x008fe20000011419 */
[----:B--2---:R-:W-:Y:S01]  /*3410*/  IMAD.MOV.U32 R12, RZ, RZ, 0x7f800000 ;  /* 0x7f800000ff0c7424 */ /* 0x004fe200078e00ff */
[----:B-----5:R-:W-:Y:S01]  /*3420*/  IADD3 R4, P4, R6, UR13, RZ ;  /* 0x0000000d06047c10 */ /* 0x020fe2000ff9e0ff */
[----:B------:R-:W-:-:S04]  /*3430*/  DEPBAR.LE SB0, 0x1 ;  /* 0x000080400000791a */ /* 0x000fc80000000000 */
[----:B------:R-:W-:Y:S02]  /*3440*/  SHF.L.U64.HI R5, R25, 0x2, R8 ;  /* 0x0000000219057819 */ /* 0x000fe40000010208 */
[----:B----4-:R-:W-:Y:S02]  /*3450*/  SHF.R.S32.HI R0, RZ, 0x1f, R3 ;  /* 0x0000001fff007819 */ /* 0x010fe40000011403 */
[----:B------:R-:W-:Y:S02]  /*3460*/  @!P2 LEA R6, P3, R3, UR13, 0x2 ;  /* 0x0000000d0306ac11 */ /* 0x000fe4000f8610ff */
[----:B------:R-:W-:Y:S02]  /*3470*/  IADD3.X R5, R5, UR12, RZ, P4, !PT ;  /* 0x0000000c05057c10 */ /* 0x000fe4000a7fe4ff */
[----:B------:R-:W-:-:S03]  /*3480*/  @!P2 LEA.HI.X R7, R3, UR12, R0, 0x2, P3 ;  /* 0x0000000c0307ac11 */ /* 0x000fc600098f1400 */
[----:B------:R-:W2:Y:S04]  /*3490*/  @!P5 LDG.E R16, desc[UR8][R4.64] ;  /* 0x000000080410d981 */ /* 0x000ea8000c1e1900 */
[----:B------:R-:W3:Y:S04]  /*34a0*/  @!P6 LDG.E R14, desc[UR8][R4.64+0x20] ;  /* 0x00002008040ee981 */ /* 0x000ee8000c1e1900 */
[----:B------:R-:W4:Y:S04]  /*34b0*/  @!P1 LDG.E R13, desc[UR8][R4.64+0x100] ;  /* 0x00010008040d9981 */ /* 0x000f28000c1e1900 */
[----:B------:R5:W4:Y:S01]  /*34c0*/  @!P2 LDG.E R12, desc[UR8][R6.64] ;  /* 0x00000008060ca981 */ /* 0x000b22000c1e1900 */
[----:B------:R-:W-:Y:S01]  /*34d0*/  BAR.SYNC.DEFER_BLOCKING 0x0 ;  /* 0x0000000000007b1d */ /* 0x000fe20000010000 */
[----:B------:R-:W-:-:S02]  /*34e0*/  VIADD R3, R25, 0x1 ;  /* 0x0000000119037836 */ /* 0x000fc40000000000 */
[----:B------:R-:W-:-:S05]  /*34f0*/  IMAD.U32 R0, RZ, RZ, UR38 ;  /* 0x00000026ff007e24 */ /* 0x000fca000f8e00ff */
[----:B------:R-:W-:Y:S01]  /*3500*/  IADD3 R0, R3, UR10, -R0 ;  /* 0x0000000a03007c10 */ /* 0x000fe2000fffe800 */
[----:B------:R-:W-:-:S04]  /*3510*/  IMAD.SHL.U32 R3, R25, 0x4, RZ ;  /* 0x0000000419037824 */ /* 0x000fc800078e00ff */
[----:B------:R1:W-:Y:S04]  /*3520*/  STL [R1+0x58], R0 ;  /* 0x0000580001007387 */ /* 0x0003e80000100800 */
[----:B------:R5:W-:Y:S04]  /*3530*/  STL [R1+0x54], R3 ;  /* 0x0000540301007387 */ /* 0x000be80000100800 */
[----:B------:R2:W2:Y:S04]  /*3540*/  LDSM.16.M88.4 R116, [R149+0x8000] ;  /* 0x008000009574783b */ /* 0x0004a80000000200 */
[----:B------:R2:W2:Y:S04]  /*3550*/  LDSM.16.M88.4 R120, [R149+0x8400] ;  /* 0x008400009578783b */ /* 0x0004a80000000200 */
[----:B------:R2:W2:Y:S04]  /*3560*/  LDSM.16.M88.4 R124, [R149+0x8800] ;  /* 0x00880000957c783b */ /* 0x0004a80000000200 */
[----:B------:R2:W2:Y:S01]  /*3570*/  LDSM.16.M88.4 R128, [R149+0x8c00] ;  /* 0x008c00009580783b */ /* 0x0004a20000000200 */
[----:B-1----:R-:W-:-:S03]  /*3580*/  VIADD R0, R25, 0xffffff80 ;  /* 0xffffff8019007836 */ /* 0x002fc60000000000 */
[----:B------:R1:W1:Y:S04]  /*3590*/  LDSM.16.M88.4 R132, [R150+0x8000] ;  /* 0x008000009684783b */ /* 0x0002680000000200 */
[----:B------:R1:W1:Y:S04]  /*35a0*/  LDSM.16.M88.4 R136, [R150+0x8400] ;  /* 0x008400009688783b */ /* 0x0002680000000200 */
[----:B------:R1:W1:Y:S04]  /*35b0*/  LDSM.16.M88.4 R140, [R150+0x8800] ;  /* 0x00880000968c783b */ /* 0x0002680000000200 */
[----:B------:R1:W1:Y:S01]  /*35c0*/  LDSM.16.M88.4 R144, [R150+0x8c00] ;  /* 0x008c00009690783b */ /* 0x0002620000000200 */
[----:B-----5:R-:W-:-:S02]  /*35d0*/  SHF.R.S32.HI R3, RZ, 0x1f, R0 ;  /* 0x0000001fff037819 */ /* 0x020fc40000011400 */
[----:B------:R-:W-:Y:S02]  /*35e0*/  SHF.L.U64.HI R6, R25, 0x2, R8 ;  /* 0x0000000219067819 */ /* 0x000fe40000010208 */
[C---:B------:R-:W-:Y:S01]  /*35f0*/  SHF.L.U64.HI R5, R0.reuse, 0x2, R3 ;  /* 0x0000000200057819 */ /* 0x040fe20000010203 */
[----:B------:R-:W-:Y:S02]  /*3600*/  IMAD.SHL.U32 R0, R0, 0x4, RZ ;  /* 0x0000000400007824 */ /* 0x000fe400078e00ff */
[----:B------:R-:W-:Y:S01]  /*3610*/  VIADD R4, R156, 0x1000 ;  /* 0x000010009c047836 */ /* 0x000fe20000000000 */
[----:B------:R-:W-:-:S04]  /*3620*/  LEA R148, R148, UR4, 0x1 ;  /* 0x0000000494947c11 */ /* 0x000fc8000f8e08ff */
[----:B------:R-:W-:Y:S01]  /*3630*/  SEL R3, R4, R156, !P0 ;  /* 0x0000009c04037207 */ /* 0x000fe20004000000 */
[----:B------:R-:W-:-:S03]  /*3640*/  UIMAD UR20, UR20, 0x78, URZ ;  /* 0x00000078141478a4 */ /* 0x000fc6000f8e023f */
[----:B------:R-:W-:Y:S01]  /*3650*/  LEA R3, R3, UR4, 0x1 ;  /* 0x0000000403037c11 */ /* 0x000fe2000f8e08ff */
[----:B--2---:R2:W-:Y:S04]  /*3660*/  STL [R1+0x40], R16 ;  /* 0x0000401001007387 */ /* 0x0045e80000100800 */
[----:B---3--:R2:W-:Y:S04]  /*3670*/  STL [R1+0x44], R14 ;  /* 0x0000440e01007387 */ /* 0x0085e80000100800 */
[----:B----4-:R2:W-:Y:S04]  /*3680*/  STL [R1+0x38], R13 ;  /* 0x0000380d01007387 */ /* 0x0105e80000100800 */
[----:B------:R2:W-:Y:S04]  /*3690*/  STL [R1+0x3c], R12 ;  /* 0x00003c0c01007387 */ /* 0x0005e80000100800 */
[----:B------:R2:W-:Y:S04]  /*36a0*/  STL [R1+0x50], R6 ;  /* 0x0000500601007387 */ /* 0x0005e80000100800 */
[----:B------:R2:W-:Y:S04]  /*36b0*/  STL [R1+0x4c], R5 ;  /* 0x00004c0501007387 */ /* 0x0005e80000100800 */
[----:B-1----:R2:W-:Y:S02]  /*36c0*/  STL [R1+0x48], R0 ;  /* 0x0000480001007387 */ /* 0x0025e40000100800 */
.L_x_299:
[----:B------:R-:W0:Y:S01]  /*36d0*/  LDGDEPBAR ;  /* 0x00000000000079af */ /* 0x000e220000000000 */
[----:B------:R-:W-:Y:S01]  /*36e0*/  IADD3 R112, R155, R148, RZ ;  /* 0x000000949b707210 */ /* 0x000fe20007ffe0ff */
[----:B------:R-:W-:Y:S01]  /*36f0*/  USHF.L.U32 UR16, UR18, 0x7, URZ ;  /* 0x0000000712107899 */ /* 0x000fe2000800063f */
[----:B--2---:R-:W-:Y:S05]  /*3700*/  MOV R0, UR18 ;  /* 0x0000001200007c02 */ /* 0x004fea0008000f00 */
        /* <DEDUP_REMOVED lines=53> */
[----:B------:R-:W4:Y:S01]  /*3a60*/  LDSM.16.M88.4 R100, [R149+0x6c00] ;  /* 0x006c00009564783b */ /* 0x000f220000000200 */
        /* <DEDUP_REMOVED lines=14> */
[----:B---3--:R-:W-:Y:S05]  /*3b50*/  @!P0 LEA R0, R0, R164, 0x7 ;  /* 0x000000a400008211 */ /* 0x008fea00078e38ff */
[C---:B------:R-:W-:Y:S02]  /*3b60*/  HMMA.16816.F32.BF16 R48, R64.reuse, R50, RZ ;  /* 0x000000324030723c */ /* 0x040fe400000418ff */
[----:B----4-:R-:W-:Y:S04]  /*3b70*/  FSETP.NEU.FTZ.AND P2, PT, R163, -INF , PT ;  /* 0xff800000a300780b */ /* 0x010fe80003f5d000 */
[-C--:B------:R-:W-:Y:S01]  /*3b80*/  HMMA.16816.F32.BF16 R52, R64, R100.reuse, RZ ;  /* 0x000000644034723c */ /* 0x080fe200000418ff */
[----:B--2---:R-:W-:Y:S05]  /*3b90*/  FSETP.NEU.FTZ.AND P1, PT, R162, -INF , PT ;  /* 0xff800000a200780b */ /* 0x004fea0003f3d000 */
        /* <DEDUP_REMOVED lines=74> */
[-C--:B------:R-:W-:Y:S01]  /*4040*/  @!P0 ISETP.GE.AND P4, PT, R4, R11.reuse, PT ;  /* 0x0000000b0400820c */ /* 0x080fe20003f86270 */
        /* <DEDUP_REMOVED lines=57> */
[----:B------:R-:W-:Y:S01]  /*43e0*/  FFMA.FTZ R16, R16, UR6, -R9 ;  /* 0x0000000610107c23 */ /* 0x000fe20008010809 */
[----:B------:R-:W-:Y:S03]  /*43f0*/  @!P0 IADD3 R17, R0, 0x8, RZ ;  /* 0x0000000800118810 */ /* 0x000fe60007ffe0ff */
[----:B------:R3:W-:Y:S01]  /*4400*/  MUFU.EX2 R250, R16 ;  /* 0x0000001000fa7308 */ /* 0x0007e20000000800 */
[C---:B------:R-:W-:Y:S02]  /*4410*/  @!P0 ISETP.GE.AND P2, PT, R17.reuse, R10, PT ;  /* 0x0000000a1100820c */ /* 0x040fe40003f46270 */
[-C--:B------:R-:W-:Y:S01]  /*4420*/  @!P0 ISETP.GE.AND P1, PT, R17, R11.reuse, PT ;  /* 0x0000000b1100820c */ /* 0x080fe20003f26270 */
        /* <DEDUP_REMOVED lines=9> */
[--C-:B-1----:R-:W-:Y:S01]  /*44c0*/  FFMA.FTZ R4, R5, UR6, -R8.reuse ;  /* 0x0000000605047c23 */ /* 0x102fe20008010808 */
[----:B----4-:R-:W-:Y:S01]  /*44d0*/  STL [R1+0x28], R25 ;  /* 0x0000281901007387 */ /* 0x010fe20000100800 */
[----:B------:R-:W-:Y:S01]  /*44e0*/  IMAD.MOV.U32 R5, RZ, RZ, R211 ;  /* 0x000000ffff057224 */ /* 0x000fe200078e00d3 */
[----:B------:R-:W-:Y:S06]  /*44f0*/  @!P0 FSEL R5, R211, -INF , !P1 ;  /* 0xff800000d3058808 */ /* 0x000fec0004800000 */
[----:B------:R1:W3:Y:S01]  /*4500*/  MUFU.EX2 R26, R4 ;  /* 0x00000004001a7308 */ /* 0x0002e20000000800 */
[----:B------:R-:W-:Y:S01]  /*4510*/  @!P0 ISETP.GE.AND P1, PT, R16, R11, PT ;  /* 0x0000000b1000820c */ /* 0x000fe20003f26270 */
        /* <DEDUP_REMOVED lines=31> */
[CC--:B------:R-:W-:Y:S01]  /*4710*/  @!P0 ISETP.GE.AND P1, PT, R17.reuse, R15.reuse, PT ;  /* 0x0000000f1100820c */ /* 0x0c0fe20003f26270 */
[C---:B------:R-:W-:Y:S04]  /*4720*/  HMMA.16816.F32.BF16 R40, R112.reuse, R4, R40 ;  /* 0x000000047028723c */ /* 0x040fe80000041828 */
[----:B------:R-:W-:Y:S01]  /*4730*/  @!P0 ISETP.GE.AND P2, PT, R17, R14, PT ;  /* 0x0000000e1100820c */ /* 0x000fe20003f46270 */
        /* <DEDUP_REMOVED lines=38> */
[----:B------:R-:W-:Y:S07]  /*49a0*/  @!P0 ISETP.GE.AND P1, PT, R17, R11, PT ;  /* 0x0000000b1100820c */ /* 0x000fee0003f26270 */
[----:B------:R-:W-:Y:S10]  /*49b0*/  MUFU.TANH R189, R40 ;  /* 0x0000002800bd7308 */ /* 0x000ff40000002400 */
[----:B------:R3:W-:Y:S01]  /*49c0*/  MUFU.EX2 R93, R4 ;  /* 0x00000004005d7308 */ /* 0x0007e20000000800 */
[----:B-1----:R-:W-:Y:S02]  /*49d0*/  MOV R5, R181 ;  /* 0x000000b500057202 */ /* 0x002fe40000000f00 */
[----:B------:R-:W-:Y:S02]  /*49e0*/  @!P0 FSEL R5, R181, -INF , !P2 ;  /* 0xff800000b5058808 */ /* 0x000fe40005000000 */
[-C--:B------:R-:W-:Y:S02]  /*49f0*/  @!P0 ISETP.GE.AND P2, PT, R17, R10.reuse, PT ;  /* 0x0000000a1100820c */ /* 0x080fe40003f46270 */
        /* <DEDUP_REMOVED lines=22> */
[----:B------:R-:W-:Y:S03]  /*4b60*/  @!P0 ISETP.GE.AND P1, PT, R16, R11, PT ;  /* 0x0000000b1000820c */ /* 0x000fe60003f26270 */
[--C-:B------:R-:W-:Y:S03]  /*4b70*/  FFMA.FTZ R4, R4, UR6, -R9.reuse ;  /* 0x0000000604047c23 */ /* 0x100fe60008010809 */
[----:B------:R-:W-:Y:S01]  /*4b80*/  MUFU.TANH R200, R47 ;  /* 0x0000002f00c87308 */ /* 0x000fe20000002400 */
[----:B------:R-:W-:Y:S02]  /*4b90*/  @!P0 FSEL R18, R202, -INF , !P1 ;  /* 0xff800000ca128808 */ /* 0x000fe40004800000 */
[----:B------:R-:W-:Y:S03]  /*4ba0*/  @!P0 ISETP.GE.AND P1, PT, R16, R10, PT ;  /* 0x0000000a1000820c */ /* 0x000fe60003f26270 */
[--C-:B------:R-:W-:Y:S01]  /*4bb0*/  FFMA.FTZ R16, R18, UR6, -R9.reuse ;  /* 0x0000000612107c23 */ /* 0x100fe20008010809 */
[----:B------:R-:W-:Y:S03]  /*4bc0*/  MOV R18, R221 ;  /* 0x000000dd00127202 */ /* 0x000fe60000000f00 */
[----:B------:R1:W-:Y:S01]  /*4bd0*/  MUFU.EX2 R235, R4 ;  /* 0x0000000400eb7308 */ /* 0x0003e20000000800 */
[----:B------:R-:W-:Y:S02]  /*4be0*/  @!P0 FSEL R18, R221, -INF , !P2 ;  /* 0xff800000dd128808 */ /* 0x000fe40005000000 */
[C---:B------:R-:W-:Y:S03]  /*4bf0*/  @!P0 ISETP.GE.AND P2, PT, R17.reuse, R14, PT ;  /* 0x0000000e1100820c */ /* 0x040fe60003f46270 */
[----:B------:R-:W-:Y:S04]  /*4c00*/  FFMA.FTZ R18, R18, UR6, -R8 ;  /* 0x0000000612127c23 */ /* 0x000fe80008010808 */
[----:B------:R3:W-:Y:S10]  /*4c10*/  MUFU.EX2 R234, R16 ;  /* 0x0000001000ea7308 */ /* 0x0007f40000000800 */
[----:B------:R-:W-:Y:S01]  /*4c20*/  MUFU.EX2 R249, R18 ;  /* 0x0000001200f97308 */ /* 0x000fe20000000800 */
[----:B-1----:R-:W-:Y:S01]  /*4c30*/  IMAD.MOV.U32 R4, RZ, RZ, R222 ;  /* 0x000000ffff047224 */ /* 0x002fe200078e00de */
[----:B------:R-:W-:Y:S02]  /*4c40*/  @!P0 FSEL R4, R222, -INF , !P1 ;  /* 0xff800000de048808 */ /* 0x000fe40004800000 */
[-C--:B------:R-:W-:Y:S03]  /*4c50*/  @!P0 ISETP.GE.AND P1, PT, R17, R11.reuse, PT ;  /* 0x0000000b1100820c */ /* 0x080fe60003f26270 */
[--C-:B------:R-:W-:Y:S03]  /*4c60*/  FFMA.FTZ R4, R4, UR6, -R8.reuse ;  /* 0x0000000604047c23 */ /* 0x100fe60008010808 */
[----:B------:R-:W-:Y:S01]  /*4c70*/  MUFU.TANH R78, R48 ;  /* 0x00000030004e7308 */ /* 0x000fe20000002400 */
[----:B------:R-:W-:Y:S01]  /*4c80*/  @!P0 FSEL R5, R199, -INF , !P1 ;  /* 0xff800000c7058808 */ /* 0x000fe20004800000 */
[----:B---3--:R-:W-:Y:S04]  /*4c90*/  @!P0 VIADD R16, R0, 0x19 ;  /* 0x0000001900108836 */ /* 0x008fe80000000000 */
[--C-:B------:R-:W-:Y:S01]  /*4ca0*/  FFMA.FTZ R5, R5, UR6, -R9.reuse ;  /* 0x0000000605057c23 */ /* 0x100fe20008010809 */
[----:B------:R-:W-:Y:S03]  /*4cb0*/  @!P0 ISETP.GE.AND P1, PT, R16, R11, PT ;  /* 0x0000000b1000820c */ /* 0x000fe60003f26270 */
        /* <DEDUP_REMOVED lines=23> */
[-C--:B------:R-:W-:Y:S03]  /*4e30*/  @!P0 ISETP.GE.AND P1, PT, R16, R15.reuse, PT ;  /* 0x0000000f1000820c */ /* 0x080fe60003f26270 */
[--C-:B------:R-:W-:Y:S01]  /*4e40*/  FFMA.FTZ R18, R18, UR6, -R13.reuse ;  /* 0x0000000612127c23 */ /* 0x100fe2000801080d */
[----:B------:R-:W-:Y:S02]  /*4e50*/  @!P0 FSEL R19, R85, -INF , !P1 ;  /* 0xff80000055138808 */ /* 0x000fe40004800000 */
[----:B------:R-:W-:Y:S01]  /*4e60*/  @!P0 ISETP.GE.AND P1, PT, R16, R14, PT ;  /* 0x0000000e1000820c */ /* 0x000fe20003f26270 */
        /* <DEDUP_REMOVED lines=55> */
[-C--:B------:R-:W-:Y:S01]  /*51e0*/  @!P0 ISETP.GE.AND P2, PT, R17, R10.reuse, PT ;  /* 0x0000000a1100820c */ /* 0x080fe20003f46270 */
        /* <DEDUP_REMOVED lines=16> */
[-C--:B------:R-:W-:Y:S03]  /*52f0*/  @!P0 ISETP.GE.AND P1, PT, R16, R11.reuse, PT ;  /* 0x0000000b1000820c */ /* 0x080fe60003f26270 */
[--C-:B------:R-:W-:Y:S01]  /*5300*/  FFMA.FTZ R4, R4, UR6, -R9.reuse ;  /* 0x0000000604047c23 */ /* 0x100fe20008010809 */
[----:B------:R-:W-:Y:S01]  /*5310*/  @!P0 FSEL R18, R187, -INF , !P1 ;  /* 0xff800000bb128808 */ /* 0x000fe20004800000 */
[----:B------:R-:W-:Y:S01]  /*5320*/  MUFU.TANH R175, R57 ;  /* 0x0000003900af7308 */ /* 0x000fe20000002400 */
[----:B------:R-:W-:Y:S03]  /*5330*/  @!P0 ISETP.GE.AND P1, PT, R16, R10, PT ;  /* 0x0000000a1000820c */ /* 0x000fe60003f26270 */
[--C-:B------:R-:W-:Y:S01]  /*5340*/  FFMA.FTZ R16, R18, UR6, -R9.reuse ;  /* 0x0000000612107c23 */ /* 0x100fe20008010809 */
[----:B------:R-:W-:Y:S05]  /*5350*/  MOV R18, R178 ;  /* 0x000000b200127202 */ /* 0x000fea0000000f00 */
[----:B------:R1:W-:Y:S10]  /*5360*/  MUFU.EX2 R216, R4 ;  /* 0x0000000400d87308 */ /* 0x0003f40000000800 */
[----:B------:R2:W-:Y:S10]  /*5370*/  MUFU.EX2 R213, R16 ;  /* 0x0000001000d57308 */ /* 0x0005f40000000800 */
[----:B------:R-:W3:Y:S01]  /*5380*/  MUFU.TANH R192, R58 ;  /* 0x0000003a00c07308 */ /* 0x000ee20000002400 */
[----:B-1----:R-:W-:Y:S02]  /*5390*/  MOV R4, R206 ;  /* 0x000000ce00047202 */ /* 0x002fe40000000f00 */
[----:B------:R-:W-:Y:S02]  /*53a0*/  @!P0 FSEL R4, R206, -INF , !P1 ;  /* 0xff800000ce048808 */ /* 0x000fe40004800000 */
[CC--:B------:R-:W-:Y:S03]  /*53b0*/  @!P0 ISETP.GE.AND P1, PT, R17.reuse, R11.reuse, PT ;  /* 0x0000000b1100820c */ /* 0x0c0fe60003f26270 */
[--C-:B------:R-:W-:Y:S01]  /*53c0*/  FFMA.FTZ R4, R4, UR6, -R8.reuse ;  /* 0x0000000604047c23 */ /* 0x100fe20008010808 */
[----:B--2---:R-:W-:Y:S01]  /*53d0*/  @!P0 IADD3 R16, R0, 0x29, RZ ;  /* 0x0000002900108810 */ /* 0x004fe20007ffe0ff */
[----:B------:R-:W1:Y:S03]  /*53e0*/  MUFU.TANH R191, R59 ;  /* 0x0000003b00bf7308 */ /* 0x000e660000002400 */
[----:B------:R-:W-:Y:S04]  /*53f0*/  @!P0 ISETP.GE.AND P2, PT, R16, R11, PT ;  /* 0x0000000b1000820c */ /* 0x000fe80003f46270 */
[----:B------:R-:W-:Y:S03]  /*5400*/  @!P0 FSEL R18, R178, -INF , !P2 ;  /* 0xff800000b2128808 */ /* 0x000fe60005000000 */
[----:B------:R2:W-:Y:S01]  /*5410*/  MUFU.EX2 R236, R4 ;  /* 0x0000000400ec7308 */ /* 0x0005e20000000800 */
[-C--:B------:R-:W-:Y:S01]  /*5420*/  @!P0 ISETP.GE.AND P2, PT, R17, R10.reuse, PT ;  /* 0x0000000a1100820c */ /* 0x080fe20003f46270 */
[--C-:B------:R-:W-:Y:S03]  /*5430*/  FFMA.FTZ R18, R18, UR6, -R9.reuse ;  /* 0x0000000612127c23 */ /* 0x100fe60008010809 */
[----:B------:R-:W-:Y:S05]  /*5440*/  @!P0 FSEL R6, R201, -INF , !P2 ;  /* 0xff800000c9068808 */ /* 0x000fea0005000000 */
[----:B------:R-:W-:Y:S01]  /*5450*/  MUFU.TANH R113, R66 ;  /* 0x0000004200717308 */ /* 0x000fe20000002400 */
        /* <DEDUP_REMOVED lines=8> */
[----:B------:R-:W1:Y:S10]  /*54e0*/  MUFU.TANH R70, R64 ;  /* 0x0000004000467308 */ /* 0x000e740000002400 */
[----:B------:R-:W1:Y:S01]  /*54f0*/  MUFU.TANH R252, R65 ;  /* 0x0000004100fc7308 */ /* 0x000e620000002400 */
[----:B--2---:R-:W-:Y:S02]  /*5500*/  IADD3.X R5, R27, UR14, RZ, P1, !PT ;  /* 0x0000000e1b057c10 */ /* 0x004fe40008ffe4ff */
[----:B------:R-:W-:Y:S03]  /*5510*/  @!P0 ISETP.GE.AND P1, PT, R16, R10, PT ;  /* 0x0000000a1000820c */ /* 0x000fe60003f26270 */
        /* <DEDUP_REMOVED lines=13> */
[-C--:B------:R-:W-:Y:S03]  /*55f0*/  @!P0 ISETP.GE.AND P1, PT, R16, R15.reuse, PT ;  /* 0x0000000f1000820c */ /* 0x080fe60003f26270 */
        /* <DEDUP_REMOVED lines=25> */
[-C--:B------:R-:W-:Y:S02]  /*5790*/  @!P0 ISETP.GE.AND P3, PT, R6, R14.reuse, PT ;  /* 0x0000000e0600820c */ /* 0x080fe40003f66270 */
        /* <DEDUP_REMOVED lines=11> */
[-C--:B------:R-:W-:Y:S01]  /*5850*/  @!P0 ISETP.GE.AND P4, PT, R6, R10.reuse, PT ;  /* 0x0000000a0600820c */ /* 0x080fe20003f86270 */
[----:B------:R-:W-:Y:S01]  /*5860*/  IMAD.MOV.U32 R6, RZ, RZ, R174 ;  /* 0x000000ffff067224 */ /* 0x000fe200078e00ae */
[----:B------:R-:W-:Y:S03]  /*5870*/  @!P0 FSEL R6, R174, -INF , !P1 ;  /* 0xff800000ae068808 */ /* 0x000fe60004800000 */
[----:B------:R3:W-:Y:S02]  /*5880*/  MUFU.EX2 R169, R5 ;  /* 0x0000000500a97308 */ /* 0x0007e40000000800 */
[--C-:B------:R-:W-:Y:S01]  /*5890*/  FFMA.FTZ R7, R6, UR6, -R9.reuse ;  /* 0x0000000606077c23 */ /* 0x100fe20008010809 */
        /* <DEDUP_REMOVED lines=8> */
[C---:B------:R-:W-:Y:S04]  /*5920*/  @!P0 ISETP.GE.AND P3, PT, R4.reuse, R11, PT ;  /* 0x0000000b0400820c */ /* 0x040fe80003f66270 */
        /* <DEDUP_REMOVED lines=8> */
[C---:B------:R-:W-:Y:S01]  /*59b0*/  @!P0 ISETP.GE.AND P1, PT, R0.reuse, R11, PT ;  /* 0x0000000b0000820c */ /* 0x040fe20003f26270 */
[----:B------:R1:W-:Y:S01]  /*59c0*/  STS [R243+0x10400], R4 ;  /* 0x01040004f3007388 */ /* 0x0003e20000000800 */
[----:B---3--:R-:W-:Y:S02]  /*59d0*/  MOV R5, R175 ;  /* 0x000000af00057202 */ /* 0x008fe40000000f00 */
[----:B------:R-:W-:Y:S02]  /*59e0*/  @!P0 FSEL R5, R175, -INF , !P5 ;  /* 0xff800000af058808 */ /* 0x000fe40006800000 */
[----:B------:R-:W-:Y:S02]  /*59f0*/  @!P0 ISETP.GE.AND P5, PT, R0, R15, PT ;  /* 0x0000000f0000820c */ /* 0x000fe40003fa6270 */
[----:B------:R-:W-:Y:S01]  /*5a00*/  MOV R15, R168 ;  /* 0x000000a8000f7202 */ /* 0x000fe20000000f00 */
[----:B------:R-:W-:Y:S01]  /*5a10*/  FFMA.FTZ R5, R5, UR6, -R9 ;  /* 0x0000000605057c23 */ /* 0x000fe20008010809 */
        /* <DEDUP_REMOVED lines=13> */
[--C-:B-1----:R-:W-:Y:S01]  /*5af0*/  FFMA.FTZ R5, R7, UR6, -R8.reuse ;  /* 0x0000000607057c23 */ /* 0x102fe20008010808 */
        /* <DEDUP_REMOVED lines=182> */
[----:B------:R-:W-:Y:S01]  /*6660*/  FADD.FTZ R20, -R111, R37 ;  /* 0x000000256f147221 */ /* 0x000fe20000010100 */
        /* <DEDUP_REMOVED lines=28> */
[----:B------:R-:W-:Y:S01]  /*6830*/  FMUL.FTZ R48, R74, R48 ;  /* 0x000000304a307220 */ /* 0x000fe20000410000 */
[----:B------:R-:W-:Y:S01]  /*6840*/  FADD.FTZ R49, -R111, R65 ;  /* 0x000000416f317221 */ /* 0x000fe20000010100 */
[----:B------:R-:W-:Y:S01]  /*6850*/  FMUL.FTZ R5, R79, R5 ;  /* 0x000000054f057220 */ /* 0x000fe20000410000 */
[----:B------:R-:W-:Y:S01]  /*6860*/  FMUL.FTZ R20, R52, R20 ;  /* 0x0000001434147220 */ /* 0x000fe20000410000 */
[----:B------:R1:W5:Y:S01]  /*6870*/  LDL.LU R79, [R1+0xa8] ;  /* 0x0000a800014f7983 */ /* 0x0003620000300800 */
[----:B------:R-:W-:Y:S01]  /*6880*/  FMUL.FTZ R49, R73, R49 ;  /* 0x0000003149317220 */ /* 0x000fe20000410000 */
[----:B------:R-:W-:Y:S01]  /*6890*/  FMUL.FTZ R21, R5, R21 ;  /* 0x0000001505157220 */ /* 0x000fe20000410000 */
[----:B------:R-:W-:Y:S01]  /*68a0*/  FFMA.FTZ R5, -R70, R70, 1 ;  /* 0x3f80000046057423 */ /* 0x000fe20000010146 */
[----:B------:R1:W5:Y:S01]  /*68b0*/  LDL.LU R78, [R1+0xa4] ;  /* 0x0000a400014e7983 */ /* 0x0003620000300800 */
[----:B------:R-:W-:Y:S01]  /*68c0*/  FMUL.FTZ R17, R17, UR5 ;  /* 0x0000000511117c20 */ /* 0x000fe20008410000 */
[----:B------:R-:W-:Y:S01]  /*68d0*/  F2FP.BF16.F32.PACK_AB R100, R37, R100 ;  /* 0x000000642564723e */ /* 0x000fe200000010ff */
[----:B------:R-:W-:Y:S01]  /*68e0*/  FMUL.FTZ R5, R5, UR5 ;  /* 0x0000000505057c20 */ /* 0x000fe20008410000 */
[----:B------:R1:W5:Y:S01]  /*68f0*/  LDL.LU R77, [R1+0xa0] ;  /* 0x0000a000014d7983 */ /* 0x0003620000300800 */
[----:B------:R-:W-:Y:S01]  /*6900*/  FMUL.FTZ R17, R53, R17 ;  /* 0x0000001135117220 */ /* 0x000fe20000410000 */
[----:B------:R-:W-:Y:S01]  /*6910*/  FMUL.FTZ R32, R32, UR5 ;  /* 0x0000000520207c20 */ /* 0x000fe20008410000 */
[----:B------:R-:W-:Y:S01]  /*6920*/  FMUL.FTZ R5, R48, R5 ;  /* 0x0000000530057220 */ /* 0x000fe20000410000 */
[----:B------:R1:W5:Y:S02]  /*6930*/  LDL.LU R76, [R1+0x9c] ;  /* 0x00009c00014c7983 */ /* 0x0003640000300800 */
[----:B------:R-:W-:Y:S01]  /*6940*/  F2FP.BF16.F32.PACK_AB R37, R17, R20 ;  /* 0x000000141125723e */ /* 0x000fe200000010ff */
[----:B------:R-:W-:Y:S01]  /*6950*/  FFMA.FTZ R17, -R69, R69, 1 ;  /* 0x3f80000045117423 */ /* 0x000fe20000010145 */
[----:B------:R1:W5:Y:S01]  /*6960*/  LDL.LU R75, [R1+0x98] ;  /* 0x00009800014b7983 */ /* 0x0003620000300800 */
[----:B------:R-:W-:Y:S01]  /*6970*/  FMUL.FTZ R20, R3, R6 ;  /* 0x0000000603147220 */ /* 0x000fe20000410000 */
[----:B------:R-:W-:Y:S01]  /*6980*/  FMUL.FTZ R32, R4, R32 ;  /* 0x0000002004207220 */ /* 0x000fe20000410000 */
[----:B------:R-:W-:Y:S01]  /*6990*/  FFMA.FTZ R4, -R252, R252, 1 ;  /* 0x3f800000fc047423 */ /* 0x000fe200000101fc */
[----:B------:R1:W5:Y:S01]  /*69a0*/  LDL.LU R74, [R1+0x94] ;  /* 0x00009400014a7983 */ /* 0x0003620000300800 */
[----:B------:R-:W-:Y:S02]  /*69b0*/  FMUL.FTZ R17, R17, UR5 ;  /* 0x0000000511117c20 */ /* 0x000fe40008410000 */
[----:B------:R-:W-:Y:S01]  /*69c0*/  FMUL.FTZ R4, R4, UR5 ;  /* 0x0000000504047c20 */ /* 0x000fe20008410000 */
[----:B------:R1:W5:Y:S01]  /*69d0*/  LDL.LU R73, [R1+0x90] ;  /* 0x0000900001497983 */ /* 0x0003620000300800 */
[----:B------:R-:W-:Y:S02]  /*69e0*/  F2FP.BF16.F32.PACK_AB R48, R21, R32 ;  /* 0x000000201530723e */ /* 0x000fe400000010ff */
[----:B------:R-:W-:Y:S01]  /*69f0*/  FMUL.FTZ R4, R49, R4 ;  /* 0x0000000431047220 */ /* 0x000fe20000410000 */
[----:B------:R1:W5:Y:S01]  /*6a00*/  LDL.LU R72, [R1+0x8c] ;  /* 0x00008c0001487983 */ /* 0x0003620000300800 */
[----:B------:R-:W-:Y:S03]  /*6a10*/  F2FP.BF16.F32.PACK_AB R49, R33, R36 ;  /* 0x000000242131723e */ /* 0x000fe600000010ff */
[----:B------:R1:W5:Y:S01]  /*6a20*/  LDL.LU R71, [R1+0x88] ;  /* 0x0000880001477983 */ /* 0x0003620000300800 */
[----:B------:R-:W-:Y:S01]  /*6a30*/  F2FP.BF16.F32.PACK_AB R36, R4, R5 ;  /* 0x000000050424723e */ /* 0x000fe200000010ff */
[----:B------:R-:W-:Y:S02]  /*6a40*/  FFMA.FTZ R4, -R68, R68, 1 ;  /* 0x3f80000044047423 */ /* 0x000fe40000010144 */
[----:B------:R1:W5:Y:S02]  /*6a50*/  LDL.LU R70, [R1+0x84] ;  /* 0x0000840001467983 */ /* 0x0003640000300800 */
[----:B------:R-:W-:Y:S02]  /*6a60*/  FMUL.FTZ R6, R4, UR5 ;  /* 0x0000000504067c20 */ /* 0x000fe40008410000 */
        /* <DEDUP_REMOVED lines=8> */
[----:B------:R-:W4:Y:S01]  /*6af0*/  LDL.LU R64, [R1+0x2c] ;  /* 0x00002c0001407983 */ /* 0x000f220000300800 */
[----:B------:R-:W-:Y:S01]  /*6b00*/  UMOV UR16, 0xffffe000 ;  /* 0xffffe00000107882 */ /* 0x000fe20000000000 */
        /* <DEDUP_REMOVED lines=20> */
.L_x_297:
[----:B------:R-:W3:Y:S01]  /*6c50*/  LDL.LU R103, [R1+0x28] ;  /* 0x0000280001677983 */ /* 0x000ee20000300800 */
[----:B------:R-:W-:Y:S01]  /*6c60*/  FMUL.FTZ R7, R7, R6 ;  /* 0x0000000607077220 */ /* 0x000fe20000410000 */
[----:B------:R-:W-:Y:S01]  /*6c70*/  FMUL.FTZ R17, R20, R17 ;  /* 0x0000001114117220 */ /* 0x000fe20000410000 */
[C---:B-----5:R-:W-:Y:S01]  /*6c80*/  FADD.FTZ R29, -R109.reuse, R29 ;  /* 0x0000001d6d1d7221 */ /* 0x060fe20000010100 */
[----:B------:R-:W4:Y:S01]  /*6c90*/  LDL.LU R102, [R1+0x24] ;  /* 0x0000240001667983 */ /* 0x000f220000300800 */
[----:B------:R-:W-:Y:S01]  /*6ca0*/  FADD.FTZ R25, -R109, R25 ;  /* 0x000000196d197221 */ /* 0x000fe20000010100 */
[----:B------:R-:W-:Y:S01]  /*6cb0*/  FADD.FTZ R15, -R108, R15 ;  /* 0x0000000f6c0f7221 */ /* 0x000fe20000010100 */
[----:B------:R-:W-:Y:S01]  /*6cc0*/  FMUL.FTZ R29, R226, R29 ;  /* 0x0000001de21d7220 */ /* 0x000fe20000410000 */
[----:B------:R-:W4:Y:S01]  /*6cd0*/  LDL.LU R65, [R1+0x20] ;  /* 0x0000200001417983 */ /* 0x000f220000300800 */
[----:B------:R-:W-:Y:S01]  /*6ce0*/  FMUL.FTZ R25, R234, R25 ;  /* 0x00000019ea197220 */ /* 0x000fe20000410000 */
[----:B------:R-:W-:Y:S01]  /*6cf0*/  FADD.FTZ R27, -R108, R27 ;  /* 0x0000001b6c1b7221 */ /* 0x000fe20000010100 */
[----:B--2---:R-:W-:Y:S01]  /*6d00*/  FFMA.FTZ R4, -R181, R181, 1 ;  /* 0x3f800000b5047423 */ /* 0x004fe200000101b5 */
[----:B------:R-:W2:Y:S01]  /*6d10*/  LDL.LU R64, [R1+0x8] ;  /* 0x0000080001407983 */ /* 0x000ea20000300800 */
[C---:B------:R-:W-:Y:S01]  /*6d20*/  FADD.FTZ R19, -R110.reuse, R19 ;  /* 0x000000136e137221 */ /* 0x040fe20000010100 */
[----:B------:R-:W-:Y:S01]  /*6d30*/  FADD.FTZ R34, -R110, R34 ;  /* 0x000000226e227221 */ /* 0x000fe20000010100 */
[----:B------:R-:W-:Y:S01]  /*6d40*/  FADD.FTZ R24, -R109, R24 ;  /* 0x000000186d187221 */ /* 0x000fe20000010100 */
[----:B------:R-:W2:Y:S01]  /*6d50*/  LDL.LU R53, [R1+0x4] ;  /* 0x0000040001357983 */ /* 0x000ea20000300800 */
[----:B------:R-:W-:Y:S01]  /*6d60*/  FMUL.FTZ R19, R217, R19 ;  /* 0x00000013d9137220 */ /* 0x000fe20000410000 */
[----:B------:R-:W-:Y:S01]  /*6d70*/  FMUL.FTZ R34, R195, R34 ;  /* 0x00000022c3227220 */ /* 0x000fe20000410000 */
[----:B------:R-:W-:Y:S01]  /*6d80*/  FMUL.FTZ R24, R235, R24 ;  /* 0x00000018eb187220 */ /* 0x000fe20000410000 */
[----:B------:R-:W2:Y:S01]  /*6d90*/  LDL.LU R52, [R1] ;  /* 0x0000000001347983 */ /* 0x000ea20000300800 */
        /* <DEDUP_REMOVED lines=22> */
[----:B------:R-:W-:Y:S01]  /*6f00*/  FADD.FTZ R50, -R110, R50 ;  /* 0x000000326e327221 */ /* 0x000fe20000010100 */
[----:B------:R-:W-:Y:S01]  /*6f10*/  FMUL.FTZ R39, R186, R39 ;  /* 0x00000027ba277220 */ /* 0x000fe20000410000 */
[----:B------:R-:W-:Y:S01]  /*6f20*/  FMUL.FTZ R35, R194, R35 ;  /* 0x00000023c2237220 */ /* 0x000fe20000410000 */
[C---:B------:R-:W-:Y:S01]  /*6f30*/  FADD.FTZ R51, -R110.reuse, R51 ;  /* 0x000000336e337221 */ /* 0x040fe20000010100 */
[----:B------:R-:W-:Y:S01]  /*6f40*/  FMUL.FTZ R50, R171, R50 ;  /* 0x00000032ab327220 */ /* 0x000fe20000410000 */
[----:B------:R-:W-:Y:S01]  /*6f50*/  FADD.FTZ R55, -R110, R55 ;  /* 0x000000376e377221 */ /* 0x000fe20000010100 */
        /* <DEDUP_REMOVED lines=138> */
[----:B------:R-:W2:Y:S01]  /*7800*/  LDL R34, [R1+0x5c] ;  /* 0x00005c0001227983 */ /* 0x000ea20000100800 */
[----:B------:R-:W-:Y:S01]  /*7810*/  FMUL.FTZ R58, R225, R58 ;  /* 0x0000003ae13a7220 */ /* 0x000fe20000410000 */
[----:B------:R-:W-:Y:S01]  /*7820*/  F2FP.BF16.F32.PACK_AB R18, R18, R24 ;  /* 0x000000181212723e */ /* 0x000fe200000010ff */
[----:B------:R-:W-:Y:S01]  /*7830*/  FADD.FTZ R47, -R108, R47 ;  /* 0x0000002f6c2f7221 */ /* 0x000fe20000010100 */
[----:B------:R-:W2:Y:S01]  /*7840*/  LDL.LU R29, [R1+0x30] ;  /* 0x00003000011d7983 */ /* 0x000ea20000300800 */
[----:B------:R-:W-:Y:S01]  /*7850*/  FMUL.FTZ R43, R236, R43 ;  /* 0x0000002bec2b7220 */ /* 0x000fe20000410000 */
[----:B------:R-:W-:Y:S01]  /*7860*/  FADD.FTZ R46, -R108, R46 ;  /* 0x0000002e6c2e7221 */ /* 0x000fe20000010100 */
[----:B------:R-:W-:Y:S01]  /*7870*/  F2FP.BF16.F32.PACK_AB R17, R17, R28 ;  /* 0x0000001c1111723e */ /* 0x000fe200000010ff */
[----:B------:R-:W-:Y:S01]  /*7880*/  FMUL.FTZ R47, R232, R47 ;  /* 0x0000002fe82f7220 */ /* 0x000fe20000410000 */
[----:B------:R-:W2:Y:S01]  /*7890*/  LDL.LU R28, [R1+0x34] ;  /* 0x00003400011c7983 */ /* 0x000ea20000300800 */
        /* <DEDUP_REMOVED lines=15> */
[----:B---3--:R-:W-:Y:S01]  /*7990*/  FMUL.FTZ R10, R103, R10 ;  /* 0x0000000a670a7220 */ /* 0x008fe20000410000 */
[----:B----4-:R-:W-:Y:S01]  /*79a0*/  FMUL.FTZ R5, R102, R4 ;  /* 0x0000000466057220 */ /* 0x010fe20000410000 */
[----:B------:R-:W-:Y:S01]  /*79b0*/  FFMA.FTZ R4, -R231, R231, 1 ;  /* 0x3f800000e7047423 */ /* 0x000fe200000101e7 */
[----:B------:R-:W-:Y:S03]  /*79c0*/  FMUL.FTZ R14, R65, R14 ;  /* 0x0000000e410e7220 */ /* 0x000fe60000410000 */
[----:B------:R-:W-:Y:S01]  /*79d0*/  FMUL.FTZ R7, R4, UR5 ;  /* 0x0000000504077c20 */ /* 0x000fe20008410000 */
[----:B------:R-:W-:Y:S01]  /*79e0*/  FFMA.FTZ R4, -R229, R229, 1 ;  /* 0x3f800000e5047423 */ /* 0x000fe200000101e5 */
[----:B------:R-:W-:Y:S01]  /*79f0*/  FMUL.FTZ R6, R5, R6 ;  /* 0x0000000605067220 */ /* 0x000fe20000410000 */
[----:B--2---:R-:W-:Y:S01]  /*7a00*/  FMUL.FTZ R15, R64, R15 ;  /* 0x0000000f400f7220 */ /* 0x004fe20000410000 */
        /* <DEDUP_REMOVED lines=143> */
[----:B------:R-:W1:Y:S08]  /*8300*/  LDC R6, c[0x0][0x420] ;  /* 0x00010800ff067b82 */ /* 0x000e700000000800 */
[----:B------:R-:W3:Y:S01]  /*8310*/  LDC R7, c[0x0][0x424] ;  /* 0x00010900ff077b82 */ /* 0x000ee20000000800 */
[----:B-1----:R-:W-:Y:S05]  /*8320*/  IMAD.U32 R4, R6, -0x80, RZ ;  /* 0xffffff8006047824 */ /* 0x002fea00078e00ff */
        /* <DEDUP_REMOVED lines=9> */
[----:B---3--:R-:W-:Y:S03]  /*83c0*/  LEA.HI.X R5, R6, R9, R7, 0x7, P0 ;  /* 0x0000000906057211 */ /* 0x008fe600000f3c07 */
[----:B------:R1:W-:Y:S04]  /*83d0*/  STL.64 [R1+0x10], R8 ;  /* 0x0000100801007387 */ /* 0x0003e80000100a00 */
[----:B------:R1:W-:Y:S04]  /*83e0*/  LDGSTS.E.BYPASS.LTC128B.128 [R59+0x5000], desc[UR8][R4.64] ;  /* 0x05000000043b7fae */ /* 0x0003e8000b901d48 */
[----:B------:R-:W0:Y:S02]  /*83f0*/  LDGDEPBAR ;  /* 0x00000000000079af */ /* 0x000e240000000000 */
.L_x_298:
        /* <DEDUP_REMOVED lines=56> */
[----:B------:R-:W1:Y:S01]  /*8780*/  LDSM.16.M88.4 R32, [R152+0x6000] ;  /* 0x006000009820783b */ /* 0x000e620000000200 */
[----:B------:R-:W-:Y:S04]  /*8790*/  IMAD.U32 R40, RZ, RZ, UR29 ;  /* 0x0000001dff287e24 */ /* 0x000fe8000f8e00ff */
[----:B------:R-:W-:Y:S01]  /*87a0*/  HMMA.16816.F32.BF16 R16, R36, R42, R16 ;  /* 0x0000002a2410723c */ /* 0x000fe20000041810 */
[----:B------:R-:W-:Y:S05]  /*87b0*/  IMAD.U32 R0, RZ, RZ, UR19 ;  /* 0x00000013ff007e24 */ /* 0x000fea000f8e00ff */
        /* <DEDUP_REMOVED lines=39> */
[----:B---3--:R-:W-:Y:S01]  /*8a30*/  @P1 IADD3.X R21, R58, UR12, RZ, P2, !PT ;  /* 0x0000000c3a151c10 */ /* 0x008fe200097fe4ff */
[----:B------:R-:W-:Y:S01]  /*8a40*/  IMAD.U32 R58, RZ, RZ, UR26 ;  /* 0x0000001aff3a7e24 */ /* 0x000fe2000f8e00ff */
[----:B------:R-:W-:Y:S03]  /*8a50*/  @UP3 UIADD3.X UR12, UR12, -0x1, URZ, UP1, !UPT ;  /* 0xffffffff0c0c3890 */ /* 0x000fe60008ffe43f */
[----:B----4-:R-:W2:Y:S04]  /*8a60*/  @P1 LDG.E R57, desc[UR8][R20.64] ;  /* 0x0000000814391981 */ /* 0x010ea8000c1e1900 */
[----:B-----5:R-:W3:Y:S04]  /*8a70*/  @P1 LDG.E R56, desc[UR8][R20.64+0x20] ;  /* 0x0000200814381981 */ /* 0x020ee8000c1e1900 */
[----:B------:R-:W4:Y:S04]  /*8a80*/  @P1 LDG.E R55, desc[UR8][R20.64+0x100] ;  /* 0x0001000814371981 */ /* 0x000f28000c1e1900 */
[----:B------:R5:W4:Y:S02]  /*8a90*/  @P1 LDG.E R54, desc[UR8][R20.64+0x120] ;  /* 0x0001200814361981 */ /* 0x000b24000c1e1900 */
[----:B-----5:R-:W-:Y:S02]  /*8aa0*/  IMAD.MOV.U32 R20, RZ, RZ, R37 ;  /* 0x000000ffff147224 */ /* 0x020fe400078e0025 */
        /* <DEDUP_REMOVED lines=22> */
[-C--:B-1----:R-:W-:Y:S01]  /*8c10*/  LEA.HI.X.SX32 R37, R35, R21.reuse, 0x2, P0 ;  /* 0x0000001523257211 */ /* 0x082fe200000f16ff */
        /* <DEDUP_REMOVED lines=13> */
[----:B------:R4:W-:Y:S01]  /*8cf0*/  @P1 STL [R1+0x3c], R54 ;  /* 0x00003c3601001387 */ /* 0x0009e20000100800 */
        /* <DEDUP_REMOVED lines=109> */
[----:B------:R-:W-:Y:S01]  /*93d0*/  F2FP.BF16.F32.PACK_AB R4, R4, R98 ;  /* 0x000000620404723e */ /* 0x000fe200000010ff */
[----:B------:R-:W-:Y:S01]  /*93e0*/  USHF.L.U32 UR19, UR18, 0x7, URZ ;  /* 0x0000000712137899 */ /* 0x000fe2000800063f */
[----:B------:R-:W-:-:S02]  /*93f0*/  F2FP.BF16.F32.PACK_AB R7, R7, R88 ;  /* 0x000000580707723e */ /* 0x000fc400000010ff */
        /* <DEDUP_REMOVED lines=19> */
[----:B------:R-:W-:Y:S04]  /*9530*/  STS [R61+0x200], R8 ;  /* 0x000200083d007388 */ /* 0x000fe80000000800 */
[----:B---3--:R-:W-:Y:S04]  /*9540*/  STS [R60], R5 ;  /* 0x000000053c007388 */ /* 0x008fe80000000800 */
[----:B------:R-:W-:Y:S04]  /*9550*/  STS [R60+0x200], R4 ;  /* 0x000200043c007388 */ /* 0x000fe80000000800 */
[----:B------:R-:W-:Y:S04]  /*9560*/  STS [R61+0x1000], R7 ;  /* 0x001000073d007388 */ /* 0x000fe80000000800 */
[----:B------:R-:W-:Y:S04]  /*9570*/  STS [R61+0x1200], R6 ;  /* 0x001200063d007388 */ /* 0x000fe80000000800 */
[----:B------:R2:W-:Y:S01]  /*9580*/  STS [R60+0x1000], R3 ;  /* 0x001000033c007388 */ /* 0x0005e20000000800 */
[----:B-1----:R-:W2:Y:S03]  /*9590*/  S2R R9, SR_TID.X ;  /* 0x0000000000097919 */ /* 0x002ea60000002100 */
        /* <DEDUP_REMOVED lines=8> */
[----:B--2---:R-:W-:-:S03]  /*9620*/  SHF.R.S32.HI R3, RZ, 0x1f, R9 ;  /* 0x0000001fff037819 */ /* 0x004fc60000011409 */
        /* <DEDUP_REMOVED lines=15> */
.L_x_300:
[----:B------:R-:W-:Y:S01]  /*9720*/  @UP0 UIADD3 UR5, UR36, UR37, URZ ;  /* 0x0000002524050290 */ /* 0x000fe2000fffe03f */
[----:B------:R-:W-:Y:S01]  /*9730*/  LEA.HI R3, R3, R9, RZ, 0x2 ;  /* 0x0000000903037211 */ /* 0x000fe200078f10ff */
[----:B------:R-:W-:Y:S02]  /*9740*/  @UP0 ULDC.64 UR12, c[0x0][0x458] ;  /* 0x00011600000c0ab9 */ /* 0x000fe40000000a00 */
[----:B------:R-:W-:Y:S01]  /*9750*/  @UP0 UIMAD.WIDE.U32 UR14, UR5, UR12, URZ ;  /* 0x0000000c050e02a5 */ /* 0x000fe2000f8e003f */
[----:B-1----:R-:W-:Y:S01]  /*9760*/  LOP3.LUT R0, R3, 0xfffffffc, RZ, 0xc0, !PT ;  /* 0xfffffffc03007812 */ /* 0x002fe200078ec0ff */
        /* <DEDUP_REMOVED lines=16> */
.L_x_301:
        /* <DEDUP_REMOVED lines=39> */
.L_x_303:
[----:B------:R-:W-:Y:S05]  /*9ae0*/  BSYNC B0 ;  /* 0x0000000000007941 */ /* 0x000fea0003800000 */
.L_x_302:
        /* <DEDUP_REMOVED lines=13> */
.L_x_305:
[----:B------:R-:W-:Y:S05]  /*9bc0*/  BSYNC B0 ;  /* 0x0000000000007941 */ /* 0x000fea0003800000 */
.L_x_304:
        /* <DEDUP_REMOVED lines=27> */
.L_x_307:
[----:B------:R-:W-:Y:S05]  /*9d80*/  BSYNC B0 ;  /* 0x0000000000007941 */ /* 0x000fea0003800000 */
.L_x_306:
        /* <DEDUP_REMOVED lines=13> */
.L_x_296:
[----:B------:R-:W-:Y:S05]  /*9e60*/  BSYNC B1 ;  /* 0x0000000000017941 */ /* 0x000fea0003800000 */
.L_x_282:
        /* <DEDUP_REMOVED lines=8> */
.L_x_308:
[----:B------:R-:W-:Y:S05]  /*9ef0*/  EXIT ;  /* 0x000000000000794d */ /* 0x000fea0003800000 */
.L_x_310:
        /* <DEDUP_REMOVED lines=16> */
.L_x_698:


//--------------------- .text._ZN5flash44flash_bwd_dq_dk_dv_loop_seqk_parallel_kernelI23Flash_bwd_kernel_traitsILi32ELi128ELi128ELi8ELi4ELi4ELi4ELb1ELb0EN7cutlass10bfloat16_tE19Flash_kernel_traitsILi32ELi128ELi128ELi8ES3_EELb1ELb1ELb0ELb1ELb0ELb0ELb0EEEvNS_16Flash_bwd_paramsE --------------------------
	.section	.text._ZN5flash44flash_bwd_dq_dk_dv_loop_seqk_parallel_kernelI23Flash_bwd_kernel_traitsILi32ELi128ELi128ELi8ELi4ELi4ELi4ELb1ELb0EN7cutlass10bfloat16_tE19Flash_kernel_traitsILi32ELi128ELi128ELi8ES3_EELb1ELb1ELb0ELb1ELb0ELb0ELb0EEEvNS_16Flash_bwd_paramsE,"ax",@progbits
	.align	128
        .global         _ZN5flash44flash_bwd_dq_dk_dv_loop_seqk_parallel_kernelI23Flash_bwd_kernel_traitsILi32ELi128ELi128ELi8ELi4ELi4ELi4ELb1ELb0EN7cutlass10bfloat16_tE19Flash_kernel_traitsILi32ELi128ELi128ELi8ES3_EELb1ELb1ELb0ELb1ELb0ELb0ELb0EEEvNS_16Flash_bwd_paramsE
        .type           _ZN5flash44flash_bwd_dq_dk_dv_loop_seqk_parallel_kernelI23Flash_bwd_kernel_traitsILi32ELi128ELi128ELi8ELi4ELi4ELi4ELb1ELb0EN7cutlass10bfloat16_tE19Flash_kernel_traitsILi32ELi128ELi128ELi8ES3_EELb1ELb1ELb0ELb1ELb0ELb0ELb0EEEvNS_16Flash_bwd_paramsE,@function
        .size           _ZN5flash44flash_bwd_dq_dk_dv_loop_seqk_parallel_kernelI23Flash_bwd_kernel_traitsILi32ELi128ELi128ELi8ELi4ELi4ELi4ELb1ELb0EN7cutlass10bfloat16_tE19Flash_kernel_traitsILi32ELi128ELi128ELi8ES3_EELb1ELb1ELb0ELb1ELb0ELb0ELb0EEEvNS_16Flash_bwd_paramsE,(.L_x_699 - _ZN5flash44flash_bwd_dq_dk_dv_loop_seqk_parallel_kernelI23Flash_bwd_kernel_traitsILi32ELi128ELi128ELi8ELi4ELi4ELi4ELb1ELb0EN7cutlass10bfloat16_tE19Flash_kernel_traitsILi32ELi128ELi128ELi8ES3_EELb1ELb1ELb0ELb1ELb0ELb0ELb0EEEvNS_16Flash_bwd_paramsE)
        .other          _ZN5flash44flash_bwd_dq_dk_dv_loop_seqk_parallel_kernelI23Flash_bwd_kernel_traitsILi32ELi128ELi128ELi8ELi4ELi4ELi4ELb1ELb0EN7cutlass10bfloat16_tE19Flash_kernel_traitsILi32ELi128ELi128ELi8ES3_EELb1ELb1ELb0ELb1ELb0ELb0ELb0EEEvNS_16Flash_bwd_paramsE,@"STO_CUDA_ENTRY STV_DEFAULT"
_ZN5flash44flash_bwd_dq_dk_dv_loop_seqk_parallel_kernelI23Flash_bwd_kernel_traitsILi32ELi128ELi128ELi8ELi4ELi4ELi4ELb1ELb0EN7cutlass10bfloat16_tE19Flash_kernel_traitsILi32ELi128ELi128ELi8ES3_EELb1ELb1ELb0ELb1ELb0ELb0ELb0EEEvNS_16Flash_bwd_paramsE:
.text._ZN5flash44flash_bwd_dq_dk_dv_loop_seqk_parallel_kernelI23Flash_bwd_kernel_traitsILi32ELi128ELi128ELi8ELi4ELi4ELi4ELb1ELb0EN7cutlass10bfloat16_tE19Flash_kernel_traitsILi32ELi128ELi128ELi8ES3_EELb1ELb1ELb0ELb1ELb0ELb0ELb0EEEvNS_16Flash_bwd_paramsE:
        /* <DEDUP_REMOVED lines=29> */
[CC--:B------:R-:W-:Y:S02]  /*01d0*/  LEA.HI R5, R6.reuse, R10.reuse, RZ, 0x2 ;  /* 0x0000000a06057211 */ /* 0x0c0fe400078f10ff */
[----:B------:R-:W-:Y:S02]  /*01e0*/  LEA.HI R6, R6, R10, RZ, 0x5 ;  /* 0x0000000a06067211 */ /* 0x000fe400078f28ff */
[----:B------:R-:W-:-:S02]  /*01f0*/  SHF.R.S32.HI R2, RZ, 0x4, R3 ;  /* 0x00000004ff027819 */ /* 0x000fc40000011403 */
[----:B------:R-:W-:Y:S02]  /*0200*/  LOP3.LUT R9, R16, 0xfffffff8, RZ, 0xc0, !PT ;  /* 0xfffffff810097812 */ /* 0x000fe400078ec0ff */
[C---:B------:R-:W-:Y:S02]  /*0210*/  LOP3.LUT R0, R3.reuse, 0xfffffff0, RZ, 0xc0, !PT ;  /* 0xfffffff003007812 */ /* 0x040fe400078ec0ff */
[----:B------:R-:W-:Y:S01]  /*0220*/  LOP3.LUT R8, R6, 0xffffffe0, RZ, 0xc0, !PT ;  /* 0xffffffe006087812 */ /* 0x000fe200078ec0ff */
[C---:B------:R-:W-:Y:S01]  /*0230*/  IMAD.IADD R9, R10.reuse, 0x1, -R9 ;  /* 0x000000010a097824 */ /* 0x040fe200078e0a09 */
[----:B------:R-:W-:Y:S01]  /*0240*/  LEA.HI R4, R3, R2, RZ, 0x1 ;  /* 0x0000000203047211 */ /* 0x000fe200078f08ff */
[C---:B------:R-:W-:Y:S01]  /*0250*/  IMAD.IADD R3, R10.reuse, 0x1, -R0 ;  /* 0x000000010a037824 */ /* 0x040fe200078e0a00 */
[----:B------:R-:W-:Y:S01]  /*0260*/  LOP3.LUT R12, R5, 0xfffffffc, RZ, 0xc0, !PT ;  /* 0xfffffffc050c7812 */ /* 0x000fe200078ec0ff */
[----:B------:R-:W-:Y:S01]  /*0270*/  IMAD.IADD R0, R10, 0x1, -R8 ;  /* 0x000000010a007824 */ /* 0x000fe200078e0a08 */
[----:B------:R-:W-:-:S02]  /*0280*/  LOP3.LUT R4, R4, 0xfffffffe, RZ, 0xc0, !PT ;  /* 0xfffffffe04047812 */ /* 0x000fc400078ec0ff */
[----:B------:R-:W-:Y:S01]  /*0290*/  LEA.HI R11, R9, R9, RZ, 0x1 ;  /* 0x00000009090b7211 */ /* 0x000fe200078f08ff */
[----:B------:R-:W-:Y:S01]  /*02a0*/  IMAD.IADD R234, R10, 0x1, -R12 ;  /* 0x000000010aea7824 */ /* 0x000fe200078e0a0c */
[----:B------:R-:W-:Y:S01]  /*02b0*/  SHF.R.S32.HI R8, RZ, 0x1f, R0 ;  /* 0x0000001fff087819 */ /* 0x000fe20000011400 */
[----:B------:R-:W-:Y:S01]  /*02c0*/  IMAD.IADD R12, R2, 0x1, -R4 ;  /* 0x00000001020c7824 */ /* 0x000fe200078e0a04 */
[----:B------:R-:W-:Y:S02]  /*02d0*/  LOP3.LUT R2, R11, 0x7fffffe, RZ, 0xc0, !PT ;  /* 0x07fffffe0b027812 */ /* 0x000fe400078ec0ff */
[----:B------:R-:W-:Y:S02]  /*02e0*/  SHF.R.S32.HI R21, RZ, 0x7, R7 ;  /* 0x00000007ff157819 */ /* 0x000fe40000011407 */
[----:B------:R-:W-:Y:S01]  /*02f0*/  LEA.HI R17, R8, R0, RZ, 0x2 ;  /* 0x0000000008117211 */ /* 0x000fe200078f10ff */
[----:B------:R-:W-:Y:S01]  /*0300*/  IMAD.IADD R2, R9, 0x1, -R2 ;  /* 0x0000000109027824 */ /* 0x000fe200078e0a02 */
[--C-:B------:R-:W-:Y:S01]  /*0310*/  SHF.R.S32.HI R14, RZ, 0x2, R5.reuse ;  /* 0x00000002ff0e7819 */ /* 0x100fe20000011405 */
[----:B------:R-:W-:Y:S01]  /*0320*/  IMAD R0, R21, 0x8, R12 ;  /* 0x0000000815007824 */ /* 0x000fe200078e020c */
[----:B------:R-:W-:-:S02]  /*0330*/  SHF.R.S32.HI R4, RZ, 0x1f, R5 ;  /* 0x0000001fff047819 */ /* 0x000fc40000011405 */
[----:B------:R-:W-:Y:S01]  /*0340*/  SHF.R.S32.HI R13, RZ, 0x1f, R3 ;  /* 0x0000001fff0d7819 */ /* 0x000fe20000011403 */
[----:B------:R-:W-:Y:S01]  /*0350*/  IMAD R0, R0, 0x8, R2 ;  /* 0x0000000800007824 */ /* 0x000fe200078e0202 */
[----:B------:R-:W-:Y:S02]  /*0360*/  LEA.HI R2, R4, R14, RZ, 0x3 ;  /* 0x0000000e04027211 */ /* 0x000fe400078f18ff */
[-C--:B------:R-:W-:Y:S02]  /*0370*/  LEA.HI R4, R3, R3.reuse, RZ, 0x1 ;  /* 0x0000000303047211 */ /* 0x080fe400078f08ff */
[----:B------:R-:W-:Y:S02]  /*0380*/  LEA.HI R13, R13, R3, RZ, 0x3 ;  /* 0x000000030d0d7211 */ /* 0x000fe400078f18ff */
[--C-:B------:R-:W-:Y:S02]  /*0390*/  SHF.R.S32.HI R19, RZ, 0x5, R6.reuse ;  /* 0x00000005ff137819 */ /* 0x100fe40000011406 */
[----:B------:R-:W-:-:S02]  /*03a0*/  SHF.R.S32.HI R6, RZ, 0x1f, R6 ;  /* 0x0000001fff067819 */ /* 0x000fc40000011406 */
[----:B------:R-:W-:Y:S02]  /*03b0*/  LOP3.LUT R2, R2, 0xfffffff8, RZ, 0xc0, !PT ;  /* 0xfffffff802027812 */ /* 0x000fe400078ec0ff */
[--C-:B------:R-:W-:Y:S02]  /*03c0*/  SHF.R.S32.HI R5, RZ, 0x1, R4.reuse ;  /* 0x00000001ff057819 */ /* 0x100fe40000011404 */
[----:B------:R-:W-:Y:S01]  /*03d0*/  SHF.R.S32.HI R7, RZ, 0x1f, R4 ;  /* 0x0000001fff077819 */ /* 0x000fe20000011404 */
[----:B------:R-:W-:Y:S01]  /*03e0*/  IMAD.IADD R2, R14, 0x1, -R2 ;  /* 0x000000010e027824 */ /* 0x000fe200078e0a02 */
[----:B------:R-:W-:Y:S02]  /*03f0*/  LOP3.LUT R8, R4, 0x7fffffe, RZ, 0xc0, !PT ;  /* 0x07fffffe04087812 */ /* 0x000fe400078ec0ff */
[----:B------:R-:W-:Y:S02]  /*0400*/  LOP3.LUT R4, R13, 0xfffffff8, RZ, 0xc0, !PT ;  /* 0xfffffff80d047812 */ /* 0x000fe400078ec0ff */
[----:B------:R-:W-:Y:S01]  /*0410*/  LEA.HI R10, R6, R19, RZ, 0x2 ;  /* 0x00000013060a7211 */ /* 0x000fe200078f10ff */
[----:B------:R-:W-:Y:S01]  /*0420*/  IMAD.IADD R18, R3, 0x1, -R8 ;  /* 0x0000000103127824 */ /* 0x000fe200078e0a08 */
[----:B------:R-:W-:Y:S01]  /*0430*/  LEA.HI R7, R7, R5, RZ, 0x2 ;  /* 0x0000000507077211 */ /* 0x000fe200078f10ff */
[----:B------:R-:W-:Y:S01]  /*0440*/  IMAD.IADD R15, R3, 0x1, -R4 ;  /* 0x00000001030f7824 */ /* 0x000fe200078e0a04 */
[----:B------:R-:W-:Y:S01]  /*0450*/  LOP3.LUT R4, R10, 0xfffffffc, RZ, 0xc0, !PT ;  /* 0xfffffffc0a047812 */ /* 0x000fe200078ec0ff */
[----:B------:R-:W-:Y:S01]  /*0460*/  IMAD.SHL.U32 R3, R9, 0x40, RZ ;  /* 0x0000004009037824 */ /* 0x000fe200078e00ff */
[----:B------:R-:W-:-:S02]  /*0470*/  LOP3.LUT R6, R2, 0x1, RZ, 0xc0, !PT ;  /* 0x0000000102067812 */ /* 0x000fc400078ec0ff */
[----:B------:R-:W-:Y:S01]  /*0480*/  LOP3.LUT R7, R7, 0xfffffffc, RZ, 0xc0, !PT ;  /* 0xfffffffc07077812 */ /* 0x000fe200078ec0ff */
[----:B------:R-:W-:Y:S01]  /*0490*/  IMAD.IADD R20, R19, 0x1, -R4 ;  /* 0x0000000113147824 */ /* 0x000fe200078e0a04 */
[----:B------:R-:W-:Y:S01]  /*04a0*/  ISETP.NE.U32.AND P6, PT, R6, 0x1, PT ;  /* 0x000000010600780c */ /* 0x000fe20003fc5070 */
[----:B------:R-:W-:Y:S01]  /*04b0*/  IMAD.SHL.U32 R19, R234, 0x2, RZ ;  /* 0x00000002ea137824 */ /* 0x000fe200078e00ff */
[----:B------:R-:W-:Y:S01]  /*04c0*/  SHF.R.S32.HI R4, RZ, 0x1, R11 ;  /* 0x00000001ff047819 */ /* 0x000fe2000001140b */
[----:B------:R-:W-:Y:S01]  /*04d0*/  IMAD.IADD R14, R5, 0x1, -R7 ;  /* 0x00000001050e7824 */ /* 0x000fe200078e0a07 */
[----:B------:R-:W-:Y:S01]  /*04e0*/  LOP3.LUT R6, R3, 0x1c0, RZ, 0xc0, !PT ;  /* 0x000001c003067812 */ /* 0x000fe200078ec0ff */
[----:B------:R-:W-:Y:S01]  /*04f0*/  IMAD.SHL.U32 R3, R20, 0x10, RZ ;  /* 0x0000001014037824 */ /* 0x000fe200078e00ff */
[C---:B------:R-:W-:Y:S01]  /*0500*/  LOP3.LUT P0, RZ, R4.reuse, 0x2, RZ, 0xc0, !PT ;  /* 0x0000000204ff7812 */ /* 0x040fe2000780c0ff */
[----:B------:R-:W-:Y:S01]  /*0510*/  IMAD.SHL.U32 R5, R4, 0x40, RZ ;  /* 0x0000004004057824 */ /* 0x000fe200078e00ff */
[----:B------:R-:W-:Y:S01]  /*0520*/  LEA.HI R10, R2, R2, RZ, 0x1 ;  /* 0x00000002020a7211 */ /* 0x000fe200078f08ff */
[----:B------:R-:W-:Y:S01]  /*0530*/  STL [R1+0x64], R20 ;  /* 0x0000641401007387 */ /* 0x000fe20000100800 */
[----:B------:R-:W-:Y:S01]  /*0540*/  LEA.HI.SX32 R7, R17, R3, 0x1e ;  /* 0x0000000311077211 */ /* 0x000fe200078ff2ff */
[----:B------:R-:W-:Y:S01]  /*0550*/  IMAD R8, R21, 0x2000, R19 ;  /* 0x0000200015087824 */ /* 0x000fe200078e0213 */
[----:B------:R-:W-:Y:S01]  /*0560*/  LOP3.LUT R4, R6, 0x30, R3, 0xf8, !PT ;  /* 0x0000003006047812 */ /* 0x000fe200078ef803 */
[----:B------:R-:W-:Y:S01]  /*0570*/  IMAD.SHL.U32 R234, R234, 0x8, RZ ;  /* 0x00000008eaea7824 */ /* 0x000fe200078e00ff */
[----:B------:R-:W-:Y:S01]  /*0580*/  LOP3.LUT R3, R5, 0xc0, RZ, 0xc0, !PT ;  /* 0x000000c005037812 */ /* 0x000fe200078ec0ff */
[----:B------:R1:W-:Y:S01]  /*0590*/  STL [R1+0x40], R7 ;  /* 0x0000400701007387 */ /* 0x0003e20000100800 */
[--C-:B------:R-:W-:Y:S01]  /*05a0*/  LOP3.LUT R11, R4, 0x8, R16.reuse, 0xf8, !PT ;  /* 0x00000008040b7812 */ /* 0x100fe200078ef810 */
[----:B------:R-:W-:Y:S01]  /*05b0*/  IMAD.SHL.U32 R5, R2, 0x40, RZ ;  /* 0x0000004002057824 */ /* 0x000fe200078e00ff */
[----:B------:R-:W-:-:S02]  /*05c0*/  LOP3.LUT R4, R3, 0x8, R16, 0xf8, !PT ;  /* 0x0000000803047812 */ /* 0x000fc400078ef810 */
[----:B------:R-:W-:Y:S02]  /*05d0*/  SHF.R.U32.HI R3, RZ, 0x3, R3 ;  /* 0x00000003ff037819 */ /* 0x000fe40000011603 */
[C---:B------:R-:W-:Y:S02]  /*05e0*/  LOP3.LUT P5, RZ, R2.reuse, 0x2, RZ, 0xc0, !PT ;  /* 0x0000000202ff7812 */ /* 0x040fe400078ac0ff */
[----:B------:R-:W-:Y:S02]  /*05f0*/  LOP3.LUT P4, RZ, R2, 0x4, RZ, 0xc0, !PT ;  /* 0x0000000402ff7812 */ /* 0x000fe4000788c0ff */
[----:B------:R-:W-:Y:S02]  /*0600*/  LOP3.LUT R5, R5, 0x1c0, RZ, 0xc0, !PT ;  /* 0x000001c005057812 */ /* 0x000fe400078ec0ff */
[----:B------:R-:W-:Y:S02]  /*0610*/  SEL R223, R223, 0x10, !P6 ;  /* 0x00000010dfdf7807 */ /* 0x000fe40007000000 */
[----:B------:R-:W-:-:S02]  /*0620*/  SEL R225, R158, 0xffffffe0, !P5 ;  /* 0xffffffe09ee17807 */ /* 0x000fc40006800000 */
[----:B-1----:R-:W-:-:S05]  /*0630*/  LOP3.LUT R7, R10, 0x3fffffe, RZ, 0xc0, !PT ;  /* 0x03fffffe0a077812 */ /* 0x002fca00078ec0ff */
[----:B------:R-:W-:Y:S01]  /*0640*/  IMAD.IADD R9, R2, 0x1, -R7 ;  /* 0x0000000102097824 */ /* 0x000fe200078e0a07 */
[----:B------:R-:W-:Y:S01]  /*0650*/  LOP3.LUT R2, R4, R3, RZ, 0x3c, !PT ;  /* 0x0000000304027212 */ /* 0x000fe200078e3cff */
[----:B------:R-:W-:Y:S01]  /*0660*/  IMAD.SHL.U32 R3, R20, 0x400, RZ ;  /* 0x0000040014037824 */ /* 0x000fe200078e00ff */
        /* <DEDUP_REMOVED lines=10> */
[----:B------:R-:W-:Y:S01]  /*0710*/  IMAD.SHL.U32 R0, R21, 0x8, RZ ;  /* 0x0000000815007824 */ /* 0x000fe200078e00ff */
[----:B------:R-:W-:Y:S01]  /*0720*/  LOP3.LUT P3, RZ, R2, 0x2, RZ, 0xc0, !PT ;  /* 0x0000000202ff7812 */ /* 0x000fe2000786c0ff */
[----:B------:R-:W-:Y:S01]  /*0730*/  IMAD R11, R9, 0x20, R5 ;  /* 0x00000020090b7824 */ /* 0x000fe200078e0205 */
[----:B------:R-:W-:Y:S01]  /*0740*/  LEA R153, R160, UR5, 0x1 ;  /* 0x00000005a0997c11 */ /* 0x000fe2000f8e08ff */
[----:B------:R-:W-:Y:S01]  /*0750*/  IMAD.SHL.U32 R5, R15, 0x40, RZ ;  /* 0x000000400f057824 */ /* 0x000fe200078e00ff */
[----:B------:R-:W-:Y:S01]  /*0760*/  LOP3.LUT R8, R0, 0x8, RZ, 0xc0, !PT ;  /* 0x0000000800087812 */ /* 0x000fe200078ec0ff */
[----:B------:R-:W-:Y:S01]  /*0770*/  IMAD.SHL.U32 R2, R2, 0x40, RZ ;  /* 0x0000004002027824 */ /* 0x000fe200078e00ff */
[----:B------:R-:W-:Y:S01]  /*0780*/  SEL R0, R158, 0xffffffe0, !P0 ;  /* 0xffffffe09e007807 */ /* 0x000fe20004000000 */
[----:B------:R-:W-:Y:S01]  /*0790*/  IMAD.SHL.U32 R3, R14, 0x40, RZ ;  /* 0x000000400e037824 */ /* 0x000fe200078e00ff */
[----:B------:R-:W-:Y:S01]  /*07a0*/  LOP3.LUT R5, R5, 0x1c0, RZ, 0xc0, !PT ;  /* 0x000001c005057812 */ /* 0x000fe200078ec0ff */
[----:B------:R-:W-:Y:S01]  /*07b0*/  IMAD.SHL.U32 R7, R12, 0x8, RZ ;  /* 0x000000080c077824 */ /* 0x000fe200078e00ff */
[----:B------:R-:W-:Y:S01]  /*07c0*/  LOP3.LUT R2, R2, 0xc0, RZ, 0xc0, !PT ;  /* 0x000000c002027812 */ /* 0x000fe200078ec0ff */
[C---:B------:R-:W-:Y:S01]  /*07d0*/  IMAD.SHL.U32 R10, R12.reuse, 0x10, RZ ;  /* 0x000000100c0a7824 */ /* 0x040fe200078e00ff */
[----:B------:R-:W-:Y:S01]  /*07e0*/  LOP3.LUT R3, R3, 0xc0, RZ, 0xc0, !PT ;  /* 0x000000c003037812 */ /* 0x000fe200078ec0ff */
[----:B------:R-:W-:Y:S01]  /*07f0*/  IMAD.IADD R153, R153, 0x1, R0 ;  /* 0x0000000199997824 */ /* 0x000fe200078e0200 */
[----:B------:R-:W-:Y:S01]  /*0800*/  LOP3.LUT R7, R7, 0x8, RZ, 0xc0, !PT ;  /* 0x0000000807077812 */ /* 0x000fe200078ec0ff */
[----:B------:R-:W-:Y:S01]  /*0810*/  IMAD.U32 R0, RZ, RZ, UR6 ;  /* 0x00000006ff007e24 */ /* 0x000fe2000f8e00ff */
[----:B------:R-:W-:Y:S01]  /*0820*/  SHF.R.U32.HI R154, RZ, 0x3, R5 ;  /* 0x00000003ff9a7819 */ /* 0x000fe20000011605 */
[----:B------:R-:W-:Y:S01]  /*0830*/  USHF.R.S32.HI UR6, URZ, 0x1f, UR54 ;  /* 0x0000001f3f067899 */ /* 0x000fe20008011436 */
[----:B------:R-:W-:Y:S01]  /*0840*/  SHF.R.U32.HI R9, RZ, 0x3, R2 ;  /* 0x00000003ff097819 */ /* 0x000fe20000011602 */
[----:B------:R-:W-:Y:S01]  /*0850*/  IMAD R4, R12, 0x200, R4 ;  /* 0x000002000c047824 */ /* 0x000fe200078e0204 */
[----:B------:R-:W-:-:S02]  /*0860*/  SHF.R.U32.HI R6, RZ, 0x3, R3 ;  /* 0x00000003ff067819 */ /* 0x000fc40000011603 */
[----:B------:R-:W-:Y:S01]  /*0870*/  LOP3.LUT R10, R8, 0x10, R10, 0xf8, !PT ;  /* 0x00000010080a7812 */ /* 0x000fe200078ef80a */
[----:B------:R-:W-:Y:S01]  /*0880*/  IMAD.U32 R0, RZ, RZ, UR6 ;  /* 0x00000006ff007e24 */ /* 0x000fe2000f8e00ff */
[--C-:B------:R-:W-:Y:S01]  /*0890*/  LOP3.LUT R154, R154, R5, R7.reuse, 0x1e, !PT ;  /* 0x000000059a9a7212 */ /* 0x100fe200078e1e07 */
[----:B------:R-:W-:Y:S01]  /*08a0*/  UIADD3 UR6, UR4, 0x6000, URZ ;  /* 0x0000600004067890 */ /* 0x000fe2000fffe03f */
[----:B------:R-:W-:Y:S01]  /*08b0*/  LOP3.LUT R9, R9, R2, R8, 0x1e, !PT ;  /* 0x0000000209097212 */ /* 0x000fe200078e1e08 */
[----:B------:R-:W-:Y:S01]  /*08c0*/  IMAD.SHL.U32 R2, R13, 0x20, RZ ;  /* 0x000000200d027824 */ /* 0x000fe200078e00ff */
[----:B------:R-:W-:Y:S01]  /*08d0*/  LOP3.LUT R7, R6, R3, R7, 0x1e, !PT ;  /* 0x0000000306077212 */ /* 0x000fe200078e1e07 */
[----:B------:R-:W-:Y:S01]  /*08e0*/  IMAD.IADD R154, R16, 0x1, R154 ;  /* 0x00000001109a7824 */ /* 0x000fe200078e029a */
[----:B------:R-:W-:Y:S01]  /*08f0*/  LOP3.LUT R3, R6, R10, R3, 0x1e, !PT ;  /* 0x0000000a06037212 */ /* 0x000fe200078e1e03 */
[----:B------:R-:W-:Y:S01]  /*0900*/  IMAD.IADD R9, R9, 0x1, R11 ;  /* 0x0000000109097824 */ /* 0x000fe200078e020b */
[----:B------:R-:W-:Y:S01]  /*0910*/  R2P PR, R15, 0x6 ;  /* 0x000000060f007804 */ /* 0x000fe20000000000 */
[----:B------:R-:W-:Y:S01]  /*0920*/  IMAD R165, R20, 0x200, R2 ;  /* 0x0000020014a57824 */ /* 0x000fe200078e0202 */
[----:B------:R-:W-:Y:S01]  /*0930*/  LEA R222, R222, UR4, 0x1 ;  /* 0x00000004dede7c11 */ /* 0x000fe2000f8e08ff */
[----:B------:R-:W-:Y:S01]  /*0940*/  IMAD.IADD R159, R2, 0x1, R3 ;  /* 0x00000001029f7824 */ /* 0x000fe200078e0203 */
[----:B------:R-:W-:Y:S01]  /*0950*/  LEA R3, R9, UR6, 0x1 ;  /* 0x0000000609037c11 */ /* 0x000fe2000f8e08ff */
[----:B------:R-:W-:Y:S01]  /*0960*/  IMAD.U32 R2, RZ, RZ, UR7 ;  /* 0x00000007ff027e24 */ /* 0x000fe2000f8e00ff */
[----:B------:R-:W-:Y:S01]  /*0970*/  USHF.R.S32.HI UR7, URZ, 0x1f, UR57 ;  /* 0x0000001f3f077899 */ /* 0x000fe20008011439 */
[----:B------:R-:W-:Y:S01]  /*0980*/  LEA R154, R154, UR5, 0x1 ;  /* 0x000000059a9a7c11 */ /* 0x000fe2000f8e08ff */
[C---:B------:R-:W-:Y:S01]  /*0990*/  VIADD R221, R222.reuse, 0x40 ;  /* 0x00000040dedd7836 */ /* 0x040fe20000000000 */
[----:B------:R1:W-:Y:S01]  /*09a0*/  STL [R1+0x68], R3 ;  /* 0x0000680301007387 */ /* 0x0003e20000100800 */
[----:B------:R-:W-:Y:S01]  /*09b0*/  @P4 VIADD R221, R222, 0xffffffc0 ;  /* 0xffffffc0dedd4836 */ /* 0x000fe20000000000 */
[----:B------:R-:W-:Y:S01]  /*09c0*/  SEL R155, R155, 0xffffffc0, !P2 ;  /* 0xffffffc09b9b7807 */ /* 0x000fe20005000000 */
[----:B------:R-:W-:Y:S01]  /*09d0*/  IMAD.U32 R0, RZ, RZ, UR7 ;  /* 0x00000007ff007e24 */ /* 0x000fe2000f8e00ff */
[----:B------:R-:W-:Y:S01]  /*09e0*/  LOP3.LUT P0, RZ, R14, 0x2, RZ, 0xc0, !PT ;  /* 0x000000020eff7812 */ /* 0x000fe2000780c0ff */
[C---:B------:R-:W-:Y:S01]  /*09f0*/  VIADD R0, R3.reuse, 0x20 ;  /* 0x0000002003007836 */ /* 0x040fe20000000000 */
[----:B------:R-:W-:Y:S01]  /*0a00*/  LEA R2, R4, UR4, 0x1 ;  /* 0x0000000404027c11 */ /* 0x000fe2000f8e08ff */
[----:B------:R-:W-:Y:S01]  /*0a10*/  @P3 VIADD R0, R3, 0xffffffe0 ;  /* 0xffffffe003003836 */ /* 0x000fe20000000000 */
[----:B------:R-:W-:Y:S01]  /*0a20*/  SEL R158, R158, 0xffffffe0, !P0 ;  /* 0xffffffe09e9e7807 */ /* 0x000fe20004000000 */
[----:B------:R-:W-:-:S02]  /*0a30*/  IMAD.IADD R224, R222, 0x1, R223 ;  /* 0x00000001dee07824 */ /* 0x000fc400078e02df */
[C---:B------:R-:W-:Y:S01]  /*0a40*/  VIADD R161, R154.reuse, 0x20 ;  /* 0x000000209aa17836 */ /* 0x040fe20000000000 */
[----:B------:R1:W-:Y:S01]  /*0a50*/  STL [R1+0x6c], R0 ;  /* 0x00006c0001007387 */ /* 0x0003e20000100800 */
[----:B------:R-:W-:Y:S02]  /*0a60*/  IMAD.IADD R223, R223, 0x1, R221 ;  /* 0x00000001dfdf7824 */ /* 0x000fe400078e02dd */
[----:B------:R-:W-:Y:S02]  /*0a70*/  @P1 VIADD R161, R154, 0xffffffe0 ;  /* 0xffffffe09aa11836 */ /* 0x000fe40000000000 */
[--C-:B------:R-:W-:Y:S02]  /*0a80*/  IMAD.IADD R228, R222, 0x1, R225.reuse ;  /* 0x00000001dee47824 */ /* 0x100fe400078e02e1 */
[----:B------:R-:W-:Y:S02]  /*0a90*/  IMAD.IADD R227, R224, 0x1, R225 ;  /* 0x00000001e0e37824 */ /* 0x000fe400078e02e1 */
[----:B------:R-:W-:-:S02]  /*0aa0*/  IMAD.IADD R226, R225, 0x1, R221 ;  /* 0x00000001e1e27824 */ /* 0x000fc400078e02dd */
[----:B------:R-:W-:Y:S02]  /*0ab0*/  IMAD.IADD R156, R154, 0x1, R155 ;  /* 0x000000019a9c7824 */ /* 0x000fe400078e029b */
[----:B------:R-:W-:Y:S02]  /*0ac0*/  IMAD.IADD R165, R165, 0x1, R7 ;  /* 0x00000001a5a57824 */ /* 0x000fe400078e0207 */
[----:B------:R-:W-:Y:S02]  /*0ad0*/  IMAD.IADD R225, R225, 0x1, R223 ;  /* 0x00000001e1e17824 */ /* 0x000fe400078e02df */
[----:B------:R-:W-:Y:S02]  /*0ae0*/  IMAD.IADD R155, R155, 0x1, R161 ;  /* 0x000000019b9b7824 */ /* 0x000fe400078e02a1 */
[C---:B------:R-:W-:Y:S02]  /*0af0*/  VIADD R164, R161.reuse, 0x2000 ;  /* 0x00002000a1a47836 */ /* 0x040fe40000000000 */
[----:B------:R-:W-:-:S02]  /*0b00*/  VIADD R163, R161, 0x4000 ;  /* 0x00004000a1a37836 */ /* 0x000fc40000000000 */
[----:B------:R-:W-:-:S07]  /*0b10*/  VIADD R162, R161, 0x6000 ;  /* 0x00006000a1a27836 */ /* 0x000fce0000000000 */
.L_x_355:
        /* <DEDUP_REMOVED lines=30> */
[----:B-1--4-:R-:W2:Y:S01]  /*0d00*/  @P1 LDG.E R8, desc[UR10][R6.64] ;  /* 0x0000000a06081981 */ /* 0x012ea2000c1e1900 */
[----:B------:R-:W-:-:S04]  /*0d10*/  UIADD3 UR6, UP0, UR16, UR12, URZ ;  /* 0x0000000c10067290 */ /* 0x000fc8000ff1e03f */
[----:B------:R-:W-:Y:S01]  /*0d20*/  PLOP3.LUT P2, PT, PT, PT, UP4, 0x80, 0x0 ;  /* 0x000000000000781c */ /* 0x000fe20003f4f048 */
[----:B------:R-:W-:Y:S01]  /*0d30*/  UIADD3.X UR5, UR5, UR13, URZ, UP0, !UPT ;  /* 0x0000000d05057290 */ /* 0x000fe200087fe43f */
[----:B------:R3:W4:Y:S02]  /*0d40*/  @P0 LDG.E R6, desc[UR10][R4.64] ;  /* 0x0000000a04060981 */ /* 0x000724000c1e1900 */
[----:B---3--:R-:W-:Y:S02]  /*0d50*/  IMAD.U32 R4, RZ, RZ, UR15 ;  /* 0x0000000fff047e24 */ /* 0x008fe4000f8e00ff */
[----:B------:R-:W-:-:S05]  /*0d60*/  IMAD.U32 R5, RZ, RZ, UR14 ;  /* 0x0000000eff057e24 */ /* 0x000fca000f8e00ff */
[----:B------:R-:W3:Y:S04]  /*0d70*/  @P3 LDG.E R7, desc[UR10][R4.64] ;  /* 0x0000000a04073981 */ /* 0x000ee8000c1e1900 */
[----:B-1----:R1:W5:Y:S02]  /*0d80*/  @P3 LDG.E R0, desc[UR10][R4.64+0x4] ;  /* 0x0000040a04003981 */ /* 0x002364000c1e1900 */
        /* <DEDUP_REMOVED lines=14> */
[----:B----4-:R-:W-:Y:S02]  /*0e70*/  @P0 R2UR UR9, R6 ;  /* 0x00000000060902ca */ /* 0x010fe400000e0000 */
[----:B------:R-:W-:-:S04]  /*0e80*/  ISETP.NE.U32.AND P0, PT, RZ, UR12, PT ;  /* 0x0000000cff007c0c */ /* 0x000fc8000bf05070 */
[----:B------:R-:W-:-:S07]  /*0e90*/  ISETP.NE.AND.EX P0, PT, RZ, UR13, PT, P0 ;  /* 0x0000000dff007c0c */ /* 0x000fce000bf05300 */
        /* <DEDUP_REMOVED lines=11> */
.L_x_311:
        /* <DEDUP_REMOVED lines=15> */
[----:B------:R-:W-:Y:S01]  /*1040*/  UIMAD UR28, UR54, UR7, UR6 ;  /* 0x00000007361c72a4 */ /* 0x000fe2000f8e0206 */
[----:B------:R-:W-:-:S02]  /*1050*/  ULDC UR59, c[0x0][0x2d4] ;  /* 0x0000b500003b7ab9 */ /* 0x000fc40000000800 */
[----:B------:R-:W-:Y:S01]  /*1060*/  @!UP0 ULDC.64 UR6, c[0x0][0x418] ;  /* 0x0001060000068ab9 */ /* 0x000fe20000000a00 */
[----:B------:R-:W-:Y:S01]  /*1070*/  USHF.R.S32.HI UR42, URZ, 0x1f, UR59 ;  /* 0x0000001f3f2a7899 */ /* 0x000fe2000801143b */
[----:B------:R-:W-:Y:S01]  /*1080*/  ULDC.64 UR32, c[0x0][0x240] ;  /* 0x0000900000207ab9 */ /* 0x000fe20000000a00 */
[----:B------:R-:W-:Y:S01]  /*1090*/  ULDC UR17, c[0x0][0x2dc] ;  /* 0x0000b70000117ab9 */ /* 0x000fe20000000800 */
[----:B------:R-:W-:Y:S01]  /*10a0*/  ULDC UR61, c[0x0][0x270] ;  /* 0x00009c00003d7ab9 */ /* 0x000fe20000000800 */
[----:B------:R-:W-:Y:S01]  /*10b0*/  ULDC.U8 UR16, c[0x0][0x480] ;  /* 0x0001200000107ab9 */ /* 0x000fe20000000000 */
[----:B------:R-:W-:Y:S02]  /*10c0*/  UIMAD.WIDE.U32 UR18, UR5, UR32, URZ ;  /* 0x00000020051272a5 */ /* 0x000fe4000f8e003f */
[----:B------:R-:W-:Y:S01]  /*10d0*/  @!UP0 UIMAD.WIDE.U32 UR34, UR54, UR6, URZ ;  /* 0x00000006362282a5 */ /* 0x000fe2000f8e003f */
[----:B-1----:R-:W-:Y:S01]  /*10e0*/  IABS R6, R7 ;  /* 0x0000000700067213 */ /* 0x002fe20000000000 */
[----:B------:R-:W-:Y:S01]  /*10f0*/  @UP1 UIADD3 UR22, UR50, UR53, URZ ;  /* 0x0000003532161290 */ /* 0x000fe2000fffe03f */
[----:B------:R-:W-:Y:S01]  /*1100*/  ISETP.NE.AND P3, PT, R7, RZ, PT ;  /* 0x000000ff0700720c */ /* 0x000fe20003f65270 */
[----:B------:R-:W-:Y:S01]  /*1110*/  UIMAD UR48, UR57, UR17, URZ ;  /* 0x00000011393072a4 */ /* 0x000fe2000f8e023f */
[----:B------:R-:W1:Y:S01]  /*1120*/  I2F.RP R4, R6 ;  /* 0x0000000600047306 */ /* 0x000e620000209400 */
[----:B------:R-:W-:-:S02]  /*1130*/  UISETP.NE.AND UP4, UPT, UR16, URZ, UPT ;  /* 0x0000003f1000728c */ /* 0x000fc4000bf85270 */
[----:B------:R-:W-:Y:S02]  /*1140*/  USEL UR55, UR20, UR18, !UP0 ;  /* 0x0000001214377287 */ /* 0x000fe4000c000000 */
[----:B--2---:R-:W-:Y:S02]  /*1150*/  UIMAD.WIDE.U32 UR26, UR8, UR12, URZ ;  /* 0x0000000c081a72a5 */ /* 0x004fe4000f8e003f */
[----:B------:R-:W-:Y:S02]  /*1160*/  UIADD3 UR41, UR21, UR28, URZ ;  /* 0x0000001c15297290 */ /* 0x000fe4000fffe03f */
[----:B------:R-:W-:Y:S02]  /*1170*/  UIMAD UR46, UR8, UR13, UR27 ;  /* 0x0000000d082e72a4 */ /* 0x000fe4000f8e021b */
[----:B------:R-:W-:Y:S01]  /*1180*/  @!UP0 UIMAD UR8, UR58, UR6, URZ ;  /* 0x000000063a0882a4 */ /* 0x000fe2000f8e023f */
[----:B------:R-:W-:Y:S01]  /*1190*/  @UP0 ULDC.64 UR12, c[0x0][0x420] ;  /* 0x00010800000c0ab9 */ /* 0x000fe20000000a00 */
[----:B------:R-:W-:Y:S01]  /*11a0*/  UIMAD UR27, UR5, UR33, URZ ;  /* 0x00000021051b72a4 */ /* 0x000fe2000f8e023f */
        /* <DEDUP_REMOVED lines=13> */
[----:B------:R-:W-:Y:S01]  /*1280*/  @UP1 ULDC.64 UR16, c[0x0][0x248] ;  /* 0x0000920000101ab9 */ /* 0x000fe20000000a00 */
[----:B------:R-:W-:Y:S02]  /*1290*/  USHF.L.U32 UR15, UR54, 0x7, URZ ;  /* 0x00000007360f7899 */ /* 0x000fe4000800063f */
[----:B------:R-:W-:Y:S02]  /*12a0*/  @UP1 UIMAD.WIDE.U32 UR20, UR22, UR16, URZ ;  /* 0x00000010161412a5 */ /* 0x000fe4000f8e003f */
[----:B------:R-:W-:-:S02]  /*12b0*/  @UP1 UIMAD UR28, UR22, UR17, URZ ;  /* 0x00000011161c12a4 */ /* 0x000fc4000f8e023f */
[----:B------:R-:W-:Y:S02]  /*12c0*/  UIMAD UR22, UR7, UR12, URZ ;  /* 0x0000000c071672a4 */ /* 0x000fe4000f8e023f */
[----:B------:R-:W-:Y:S02]  /*12d0*/  UIADD3 UR8, UR13, UR8, URZ ;  /* 0x000000080d087290 */ /* 0x000fe4000fffe03f */
[----:B------:R-:W-:Y:S02]  /*12e0*/  @UP0 UIADD3 UR41, UR19, UR27, URZ ;  /* 0x0000001b13290290 */ /* 0x000fe4000fffe03f */
[----:B------:R-:W-:Y:S01]  /*12f0*/  UIMAD.WIDE.U32 UR18, UR6, UR12, URZ ;  /* 0x0000000c061272a5 */ /* 0x000fe2000f8e003f */
[----:B-1----:R-:W-:Y:S01]  /*1300*/  IMAD.MOV R0, RZ, RZ, -R5 ;  /* 0x000000ffff007224 */ /* 0x002fe200078e0a05 */
[----:B------:R-:W-:Y:S01]  /*1310*/  UIMAD UR8, UR6, UR8, UR22 ;  /* 0x00000008060872a4 */ /* 0x000fe2000f8e0216 */
[----:B------:R-:W-:Y:S01]  /*1320*/  IMAD.MOV.U32 R4, RZ, RZ, RZ ;  /* 0x000000ffff047224 */ /* 0x000fe200078e00ff */
[----:B------:R-:W-:Y:S01]  /*1330*/  UIMAD.WIDE.U32 UR12, UR6, UR5, URZ ;  /* 0x00000005060c72a5 */ /* 0x000fe2000f8e003f */
[----:B------:R-:W-:Y:S01]  /*1340*/  IMAD R0, R0, R6, RZ ;  /* 0x0000000600007224 */ /* 0x000fe200078e02ff */
[----:B------:R-:W-:-:S02]  /*1350*/  ULOP3.LUT UR22, UR23, 0xffffff80, URZ, 0xc0, !UPT ;  /* 0xffffff8017167892 */ /* 0x000fc4000f8ec03f */
[----:B------:R-:W-:Y:S01]  /*1360*/  UIADD3 UR45, UR19, UR8, URZ ;  /* 0x00000008132d7290 */ /* 0x000fe2000fffe03f */
[----:B------:R-:W-:Y:S01]  /*1370*/  IMAD.HI.U32 R0, R5, R0, R4 ;  /* 0x0000000005007227 */ /* 0x000fe200078e0004 */
[----:B------:R-:W-:Y:S02]  /*1380*/  USHF.L.U64.HI UR14, UR54, 0x7, UR58 ;  /* 0x00000007360e7899 */ /* 0x000fe4000801023a */
[----:B------:R-:W-:Y:S02]  /*1390*/  USEL UR38, UR15, URZ, UP2 ;  /* 0x0000003f0f267287 */ /* 0x000fe40009000000 */
[----:B------:R-:W-:Y:S01]  /*13a0*/  USEL UR56, UR18, UR12, !UP0 ;  /* 0x0000000c12387287 */ /* 0x000fe2000c000000 */
[----:B------:R-:W-:Y:S01]  /*13b0*/  IMAD.HI.U32 R0, R0, R3, RZ ;  /* 0x0000000300007227 */ /* 0x000fe200078e00ff */
[----:B------:R-:W-:Y:S01]  /*13c0*/  UIMAD UR8, UR7, UR5, URZ ;  /* 0x00000005070872a4 */ /* 0x000fe2000f8e023f */
[----:B------:R-:W-:Y:S01]  /*13d0*/  ULDC.U8 UR15, c[0x0][0x3d8] ;  /* 0x0000f600000f7ab9 */ /* 0x000fe20000000000 */
[----:B------:R-:W-:-:S02]  /*13e0*/  UIADD3 UR12, UR22, -0x80, URZ ;  /* 0xffffff80160c7890 */ /* 0x000fc4000fffe03f */
[----:B------:R-:W-:Y:S01]  /*13f0*/  IADD3 R4, -R0, RZ, RZ ;  /* 0x000000ff00047210 */ /* 0x000fe20007ffe1ff */
[----:B------:R-:W-:Y:S02]  /*1400*/  UISETP.NE.AND UP3, UPT, UR15, URZ, UPT ;  /* 0x0000003f0f00728c */ /* 0x000fe4000bf65270 */
[----:B------:R-:W-:Y:S02]  /*1410*/  USEL UR39, UR14, URZ, UP2 ;  /* 0x0000003f0e277287 */ /* 0x000fe40009000000 */
[C---:B------:R-:W-:Y:S01]  /*1420*/  IMAD R3, R6.reuse, R4, R3 ;  /* 0x0000000406037224 */ /* 0x040fe200078e0203 */
[----:B------:R-:W-:Y:S02]  /*1430*/  @UP0 UIADD3 UR45, UR13, UR8, URZ ;  /* 0x000000080d2d0290 */ /* 0x000fe4000fffe03f */
[----:B------:R-:W-:Y:S02]  /*1440*/  USHF.R.S32.HI UR27, URZ, 0x1f, UR12 ;  /* 0x0000001f3f1b7899 */ /* 0x000fe4000801140c */
[----:B------:R-:W-:Y:S01]  /*1450*/  ISETP.GT.U32.AND P1, PT, R6, R3, PT ;  /* 0x000000030600720c */ /* 0x000fe20003f24070 */
[----:B------:R-:W-:Y:S01]  /*1460*/  UIADD3 UR8, UP2, UR12, UR38, URZ ;  /* 0x000000260c087290 */ /* 0x000fe2000ff5e03f */
[----:B------:R-:W-:Y:S01]  /*1470*/  ULDC UR42, c[0x0][0x2c4] ;  /* 0x0000b100002a7ab9 */ /* 0x000fe20000000800 */
[----:B------:R-:W-:-:S02]  /*1480*/  @UP1 UIADD3 UR25, UR50, UR53, URZ ;  /* 0x0000003532191290 */ /* 0x000fc4000fffe03f */
[----:B------:R-:W-:Y:S02]  /*1490*/  UIADD3.X UR13, UR27, UR39, URZ, UP2, !UPT ;  /* 0x000000271b0d7290 */ /* 0x000fe400097fe43f */
[----:B------:R-:W-:Y:S01]  /*14a0*/  UIMAD UR7, UR7, UR8, URZ ;  /* 0x00000008070772a4 */ /* 0x000fe2000f8e023f */
[----:B------:R-:W-:Y:S01]  /*14b0*/  @UP1 ULDC.64 UR14, c[0x0][0x250] ;  /* 0x00009400000e1ab9 */ /* 0x000fe20000000a00 */
[----:B------:R-:W-:-:S04]  /*14c0*/  UIMAD.WIDE.U32 UR38, UR6, UR8, URZ ;  /* 0x00000008062672a5 */ /* 0x000fc8000f8e003f */
[----:B------:R-:W-:Y:S01]  /*14d0*/  @!P1 IMAD.IADD R3, R3, 0x1, -R6 ;  /* 0x0000000103039824 */ /* 0x000fe200078e0a06 */
[----:B------:R-:W-:Y:S01]  /*14e0*/  UIMAD UR22, UR6, UR13, UR7 ;  /* 0x0000000d061672a4 */ /* 0x000fe2000f8e0207 */
[----:B------:R-:W-:Y:S01]  /*14f0*/  @!P1 VIADD R0, R0, 0x1 ;  /* 0x0000000100009836 */ /* 0x000fe20000000000 */
[----:B------:R-:W-:Y:S01]  /*1500*/  PLOP3.LUT P1, PT, PT, PT, UP1, 0x80, 0x0 ;  /* 0x000000000000781c */ /* 0x000fe20003f2f018 */
[----:B------:R-:W-:Y:S01]  /*1510*/  @UP3 UIMAD UR13, UR54, UR42, URZ ;  /* 0x0000002a360d32a4 */ /* 0x000fe2000f8e023f */
[----:B------:R-:W-:Y:S01]  /*1520*/  ISETP.GE.U32.AND P0, PT, R3, R6, PT ;  /* 0x000000060300720c */ /* 0x000fe20003f06070 */
[----:B------:R-:W-:Y:S01]  /*1530*/  @UP1 UIMAD.WIDE.U32 UR18, UR25, UR14, URZ ;  /* 0x0000000e191212a5 */ /* 0x000fe2000f8e003f */
[----:B------:R-:W-:Y:S01]  /*1540*/  LOP3.LUT R3, R7, UR57, RZ, 0x3c, !PT ;  /* 0x0000003907037c12 */ /* 0x000fe2000f8e3cff */
[----:B------:R-:W-:Y:S02]  /*1550*/  @UP3 USEL UR8, UR13, UR5, !UP0 ;  /* 0x000000050d083287 */ /* 0x000fe4000c000000 */
[----:B------:R-:W-:Y:S01]  /*1560*/  @!UP3 UIMAD UR7, UR54, UR61, UR57 ;  /* 0x0000003d3607b2a4 */ /* 0x000fe2000f8e0239 */
[----:B------:R-:W-:Y:S01]  /*1570*/  ISETP.GE.AND P2, PT, R3, RZ, PT ;  /* 0x000000ff0300720c */ /* 0x000fe20003f46270 */
[----:B------:R-:W-:Y:S01]  /*1580*/  @UP1 UIMAD UR25, UR25, UR15, URZ ;  /* 0x0000000f191912a4 */ /* 0x000fe2000f8e023f */
[----:B------:R-:W-:Y:S01]  /*1590*/  @UP3 ULDC UR6, c[0x0][0x2e4] ;  /* 0x0000b90000063ab9 */ /* 0x000fe20000000800 */
[----:B------:R-:W-:-:S02]  /*15a0*/  USEL UR51, UR46, URZ, UP4 ;  /* 0x0000003f2e337287 */ /* 0x000fc4000a000000 */
[----:B------:R-:W-:Y:S02]  /*15b0*/  @UP3 UIMAD UR13, UR57, UR6, UR8 ;  /* 0x00000006390d32a4 */ /* 0x000fe4000f8e0208 */
[----:B------:R-:W-:Y:S01]  /*15c0*/  @P0 IADD3 R0, R0, 0x1, RZ ;  /* 0x0000000100000810 */ /* 0x000fe20007ffe0ff */
[----:B------:R-:W-:Y:S01]  /*15d0*/  UIADD3 UR46, UR39, UR22, URZ ;  /* 0x00000016272e7290 */ /* 0x000fe2000fffe03f */
[----:B------:R-:W-:Y:S01]  /*15e0*/  PLOP3.LUT P0, PT, PT, PT, UP3, 0x80, 0x0 ;  /* 0x000000000000781c */ /* 0x000fe20003f0f038 */
[----:B------:R-:W-:Y:S02]  /*15f0*/  @!UP3 UIMAD UR13, UR7, UR42, URZ ;  /* 0x0000002a070db2a4 */ /* 0x000fe4000f8e023f */
[----:B------:R-:W-:Y:S01]  /*1600*/  IMAD.MOV.U32 R10, RZ, RZ, R0 ;  /* 0x000000ffff0a7224 */ /* 0x000fe200078e0000 */
[----:B------:R-:W-:Y:S02]  /*1610*/  @UP1 UIADD3 UR22, UR21, UR28, URZ ;  /* 0x0000001c15161290 */ /* 0x000fe4000fffe03f */
[----:B------:R-:W-:-:S02]  /*1620*/  USHF.R.S32.HI UR30, URZ, 0x1f, UR24 ;  /* 0x0000001f3f1e7899 */ /* 0x000fc40008011418 */
[----:B------:R-:W-:Y:S01]  /*1630*/  USEL UR52, UR26, URZ, UP4 ;  /* 0x0000003f1a347287 */ /* 0x000fe2000a000000 */
[----:B------:R-:W-:Y:S01]  /*1640*/  @!P2 IADD3 R10, -R10, RZ, RZ ;  /* 0x000000ff0a0aa210 */ /* 0x000fe20007ffe1ff */
[----:B------:R-:W-:Y:S01]  /*1650*/  @!UP0 UIADD3 UR47, UR35, UR40, URZ ;  /* 0x00000028232f8290 */ /* 0x000fe2000fffe03f */
[----:B------:R-:W-:Y:S01]  /*1660*/  @!P3 LOP3.LUT R10, RZ, R7, RZ, 0x33, !PT ;  /* 0x00000007ff0ab212 */ /* 0x000fe200078e33ff */
[----:B------:R-:W-:Y:S02]  /*1670*/  USHF.R.S32.HI UR49, URZ, 0x1f, UR48 ;  /* 0x0000001f3f317899 */ /* 0x000fe40008011430 */
[----:B------:R-:W-:Y:S02]  /*1680*/  USHF.R.S32.HI UR44, URZ, 0x7, UR23 ;  /* 0x000000073f2c7899 */ /* 0x000fe40008011417 */
        /* <DEDUP_REMOVED lines=16> */
.L_x_313:
        /* <DEDUP_REMOVED lines=13> */
.L_x_314:
        /* <DEDUP_REMOVED lines=11> */
.L_x_315:
[----:B------:R-:W-:-:S04]  /*1910*/  UIMAD UR5, UR54, UR61, UR57 ;  /* 0x0000003d360572a4 */ /* 0x000fc8000f8e0239 */
[----:B------:R-:W-:-:S12]  /*1920*/  UIMAD UR5, UR5, UR59, URZ ;  /* 0x0000003b050572a4 */ /* 0x000fd8000f8e023f */
.L_x_316:
[----:B------:R-:W1:Y:S01]  /*1930*/  S2R R18, SR_TID.X ;  /* 0x0000000000127919 */ /* 0x000e620000002100 */
[----:B------:R-:W2:Y:S01]  /*1940*/  LDC.64 R12, c[0x0][0x420] ;  /* 0x00010800ff0c7b82 */ /* 0x000ea20000000a00 */
[----:B------:R-:W-:Y:S01]  /*1950*/  SHF.R.S32.HI R235, RZ, 0x1f, R234 ;  /* 0x0000001fffeb7819 */ /* 0x000fe200000114ea */
[----:B------:R-:W-:Y:S01]  /*1960*/  USHF.R.S32.HI UR20, URZ, 0x1f, UR57 ;  /* 0x0000001f3f147899 */ /* 0x000fe20008011439 */
[----:B------:R-:W3:Y:S01]  /*1970*/  S2R R19, SR_TID.X ;  /* 0x0000000000137919 */ /* 0x000ee20000002100 */
[----:B------:R-:W-:Y:S01]  /*1980*/  ULDC.64 UR18, c[0x0][0x428] ;  /* 0x00010a0000127ab9 */ /* 0x000fe20000000a00 */
[----:B------:R-:W-:Y:S01]  /*1990*/  UIADD3 UR25, UR12, UR5, URZ ;  /* 0x000000050c197290 */ /* 0x000fe2000fffe03f */
[----:B------:R-:W-:Y:S01]  /*19a0*/  IMAD.U32 R8, RZ, RZ, UR18 ;  /* 0x00000012ff087e24 */ /* 0x000fe2000f8e00ff */
[----:B------:R-:W4:Y:S01]  /*19b0*/  S2R R11, SR_TID.X ;  /* 0x00000000000b7919 */ /* 0x000f220000002100 */
[----:B------:R-:W-:Y:S01]  /*19c0*/  ULDC UR6, c[0x0][0x2dc] ;  /* 0x0000b70000067ab9 */ /* 0x000fe20000000800 */
[----:B------:R-:W-:Y:S01]  /*19d0*/  UIMAD UR5, UR20, UR18, URZ ;  /* 0x00000012140572a4 */ /* 0x000fe2000f8e023f */
[----:B------:R-:W-:Y:S01]  /*19e0*/  BSSY B1, `(.L_x_312) ;  /* 0x0000962000017945 */ /* 0x000fe20003800000 */
[----:B------:R-:W5:Y:S01]  /*19f0*/  S2R R20, SR_TID.X ;  /* 0x0000000000147919 */ /* 0x000f620000002100 */
[----:B------:R-:W-:-:S02]  /*1a00*/  UIMAD UR6, UR6, UR61, URZ ;  /* 0x0000003d060672a4 */ /* 0x000fc4000f8e023f */
[----:B------:R-:W-:Y:S01]  /*1a10*/  UIMAD UR23, UR57, UR19, UR5 ;  /* 0x00000013391772a4 */ /* 0x000fe2000f8e0205 */
[----:B------:R-:W2:Y:S01]  /*1a20*/  S2R R21, SR_TID.X ;  /* 0x0000000000157919 */ /* 0x000ea20000002100 */
[----:B------:R-:W-:Y:S02]  /*1a30*/  UIADD3 UR5, -UR9, UR29, UR24 ;  /* 0x0000001d09057290 */ /* 0x000fe4000fffe118 */
[----:B------:R-:W-:Y:S02]  /*1a40*/  USHF.L.U32 UR34, UR6, 0x7, URZ ;  /* 0x0000000706227899 */ /* 0x000fe4000800063f */
[----:B------:R-:W-:Y:S01]  /*1a50*/  UIADD3 UR28, UR12, UR13, URZ ;  /* 0x0000000d0c1c7290 */ /* 0x000fe2000fffe03f */
[----:B------:R-:W-:Y:S01]  /*1a60*/  ULDC.64 UR18, c[0x0][0x258] ;  /* 0x0000960000127ab9 */ /* 0x000fe20000000a00 */
[----:B------:R-:W-:Y:S01]  /*1a70*/  ULDC.64 UR36, c[0x0][0x3e0] ;  /* 0x0000f80000247ab9 */ /* 0x000fe20000000a00 */
[----:B------:R-:W-:Y:S01]  /*1a80*/  UIADD3 UR8, UR44, -0x1, URZ ;  /* 0xffffffff2c087890 */ /* 0x000fe2000fffe03f */
[----:B-1----:R-:W-:-:S04]  /*1a90*/  SHF.R.S32.HI R18, RZ, 0x1f, R18 ;  /* 0x0000001fff127819 */ /* 0x002fc80000011412 */
[----:B---3--:R-:W-:-:S04]  /*1aa0*/  LEA.HI R18, R18, R19, RZ, 0x2 ;  /* 0x0000001312127211 */ /* 0x008fc800078f10ff */
[----:B------:R-:W-:Y:S02]  /*1ab0*/  SHF.R.S32.HI R18, RZ, 0x2, R18 ;  /* 0x00000002ff127819 */ /* 0x000fe40000011412 */
[----:B----4-:R-:W-:Y:S02]  /*1ac0*/  SHF.R.S32.HI R16, RZ, 0x1f, R11 ;  /* 0x0000001fff107819 */ /* 0x010fe4000001140b */
[----:B------:R-:W-:Y:S02]  /*1ad0*/  SHF.R.S32.HI R17, RZ, 0x1f, R18 ;  /* 0x0000001fff117819 */ /* 0x000fe40000011412 */
[----:B------:R-:W-:Y:S02]  /*1ae0*/  IADD3 R4, P0, R18, UR12, RZ ;  /* 0x0000000c12047c10 */ /* 0x000fe4000ff1e0ff */
[----:B------:R-:W-:Y:S02]  /*1af0*/  LEA.HI R3, R16, R11, RZ, 0x5 ;  /* 0x0000000b10037211 */ /* 0x000fe400078f28ff */
[----:B------:R-:W-:-:S02]  /*1b00*/  IADD3.X R0, R17, UR27, RZ, P0, !PT ;  /* 0x0000001b11007c10 */ /* 0x000fc400087fe4ff */
[----:B-----5:R-:W-:Y:S02]  /*1b10*/  SHF.R.S32.HI R20, RZ, 0x1f, R20 ;  /* 0x0000001fff147819 */ /* 0x020fe40000011414 */
[----:B------:R-:W-:Y:S01]  /*1b20*/  LOP3.LUT R3, R3, 0xffffffe0, RZ, 0xc0, !PT ;  /* 0xffffffe003037812 */ /* 0x000fe200078ec0ff */
[----:B------:R-:W-:Y:S01]  /*1b30*/  IMAD R0, R0, UR32, RZ ;  /* 0x0000002000007c24 */ /* 0x000fe2000f8e02ff */
[----:B--2---:R-:W-:-:S03]  /*1b40*/  LEA.HI R20, R20, R21, RZ, 0x5 ;  /* 0x0000001514147211 */ /* 0x004fc600078f28ff */
[C---:B------:R-:W-:Y:S01]  /*1b50*/  IMAD R0, R4.reuse, UR33, R0 ;  /* 0x0000002104007c24 */ /* 0x040fe2000f8e0200 */
[----:B------:R-:W-:Y:S01]  /*1b60*/  SHF.R.S32.HI R20, RZ, 0x5, R20 ;  /* 0x00000005ff147819 */ /* 0x000fe20000011414 */
[----:B------:R-:W-:-:S04]  /*1b70*/  IMAD.WIDE.U32 R4, R4, UR32, R234 ;  /* 0x0000002004047c25 */ /* 0x000fc8000f8e00ea */
[----:B------:R-:W-:Y:S01]  /*1b80*/  IMAD.IADD R14, R11, 0x1, -R3 ;  /* 0x000000010b0e7824 */ /* 0x000fe200078e0a03 */
[----:B------:R-:W-:-:S03]  /*1b90*/  IADD3 R6, P0, R4, UR55, RZ ;  /* 0x0000003704067c10 */ /* 0x000fc6000ff1e0ff */
[----:B------:R-:W-:Y:S01]  /*1ba0*/  IMAD R3, R20, UR6, R14 ;  /* 0x0000000614037c24 */ /* 0x000fe2000f8e020e */
[----:B------:R-:W-:Y:S01]  /*1bb0*/  IADD3.X R7, R5, UR41, R0, P0, !PT ;  /* 0x0000002905077c10 */ /* 0x000fe200087fe400 */
[----:B------:R-:W-:Y:S01]  /*1bc0*/  IMAD R0, R12, UR27, RZ ;  /* 0x0000001b0c007c24 */ /* 0x000fe2000f8e02ff */
[----:B------:R-:W-:Y:S01]  /*1bd0*/  IADD3 R4, P0, R234, UR7, RZ ;  /* 0x00000007ea047c10 */ /* 0x000fe2000ff1e0ff */
[----:B------:R-:W-:Y:S01]  /*1be0*/  ULDC UR7, c[0x0][0x398] ;  /* 0x0000e60000077ab9 */ /* 0x000fe20000000800 */
[----:B------:R-:W-:Y:S01]  /*1bf0*/  ULDC.64 UR26, c[0x0][0x400] ;  /* 0x00010000001a7ab9 */ /* 0x000fe20000000a00 */
[----:B------:R-:W-:Y:S01]  /*1c00*/  UIADD3 UR5, UR5, -UR7, URZ ;  /* 0x8000000705057290 */ /* 0x000fe2000fffe03f */
[----:B------:R-:W-:Y:S01]  /*1c10*/  IADD3.X R5, R235, UR47, RZ, P0, !PT ;  /* 0x0000002feb057c10 */ /* 0x000fe200087fe4ff */
[----:B------:R-:W-:Y:S01]  /*1c20*/  IMAD R0, R13, UR12, R0 ;  /* 0x0000000c0d007c24 */ /* 0x000fe2000f8e0200 */
[----:B------:R-:W-:Y:S01]  /*1c30*/  USHF.R.S32.HI UR7, URZ, 0x1f, UR34 ;  /* 0x0000001f3f077899 */ /* 0x000fe20008011422 */
[----:B------:R-:W-:Y:S01]  /*1c40*/  ULDC.64 UR40, c[0x0][0x210] ;  /* 0x0000840000287ab9 */ /* 0x000fe20000000a00 */
[----:B------:R-:W-:Y:S01]  /*1c50*/  IMAD.WIDE.U32 R4, R12, UR12, R4 ;  /* 0x0000000c0c047c25 */ /* 0x000fe2000f8e0004 */
[----:B------:R-:W-:-:S03]  /*1c60*/  UIADD3 UR12, UP2, UP0, UR38, UR34, UR48 ;  /* 0x00000022260c7290 */ /* 0x000fc6000f85e030 */
[----:B------:R-:W-:Y:S01]  /*1c70*/  IMAD.IADD R5, R5, 0x1, R0 ;  /* 0x0000000105057824 */ /* 0x000fe200078e0200 */
[----:B------:R-:W-:Y:S01]  /*1c80*/  UIADD3.X UR13, UR46, UR7, UR49, UP2, UP0 ;  /* 0x000000072e0d7290 */ /* 0x000fe200097e0431 */
[----:B------:R-:W-:Y:S01]  /*1c90*/  IMAD.U32 R0, RZ, RZ, UR18 ;  /* 0x00000012ff007e24 */ /* 0x000fe2000f8e00ff */
[----:B------:R-:W-:Y:S01]  /*1ca0*/  USHF.R.S32.HI UR49, URZ, 0x1f, UR5 ;  /* 0x0000001f3f317899 */ /* 0x000fe20008011405 */
[----:B------:R-:W-:Y:S01]  /*1cb0*/  IMAD.WIDE.U32 R4, R8, UR57, R4 ;  /* 0x0000003908047c25 */ /* 0x000fe2000f8e0004 */
[----:B------:R-:W-:Y:S02]  /*1cc0*/  UIMAD UR7, UR20, UR18, URZ ;  /* 0x00000012140772a4 */ /* 0x000fe4000f8e023f */
[----:B------:R-:W-:Y:S01]  /*1cd0*/  ULEA.HI UR49, UR49, UR5, URZ, 0x7 ;  /* 0x0000000531317291 */ /* 0x000fe2000f8f383f */
[----:B------:R-:W-:Y:S01]  /*1ce0*/  IMAD.WIDE.U32 R6, R0, UR57, R6 ;  /* 0x0000003900067c25 */ /* 0x000fe2000f8e0006 */
[----:B------:R-:W-:Y:S02]  /*1cf0*/  UIMAD UR20, UR57, UR19, UR7 ;  /* 0x00000013391472a4 */ /* 0x000fe4000f8e0207 */
[----:B------:R-:W-:Y:S01]  /*1d00*/  USHF.R.S32.HI UR49, URZ, 0x7, UR49 ;  /* 0x000000073f317899 */ /* 0x000fe20008011431 */
[-C--:B------:R-:W-:Y:S01]  /*1d10*/  IMAD R8, R17, R12.reuse, RZ ;  /* 0x0000000c11087224 */ /* 0x080fe200078e02ff */
[----:B------:R-:W-:Y:S01]  /*1d20*/  UIADD3 UR7, UP3, UP2, UR52, UR12, UR56 ;  /* 0x0000000c34077290 */ /* 0x000fe2000fa7e038 */
[----:B------:R-:W-:Y:S01]  /*1d30*/  VIADD R5, R5, UR23 ;  /* 0x0000001705057c36 */ /* 0x000fe20008000000 */
[----:B------:R-:W-:Y:S01]  /*1d40*/  UISETP.LT.AND UP0, UPT, URZ, UR49, UPT ;  /* 0x000000313f00728c */ /* 0x000fe2000bf01270 */
[C---:B------:R-:W-:Y:S01]  /*1d50*/  IMAD R9, R18.reuse, R13, R8 ;  /* 0x0000000d12097224 */ /* 0x040fe200078e0208 */
[----:B------:R-:W-:Y:S01]  /*1d60*/  UIADD3.X UR5, UR51, UR13, UR45, UP3, UP2 ;  /* 0x0000000d33057290 */ /* 0x000fe20009fe442d */
[----:B------:R-:W-:Y:S01]  /*1d70*/  IMAD.WIDE.U32 R4, R18, R12, R4 ;  /* 0x0000000c12047225 */ /* 0x000fe200078e0004 */
[----:B------:R-:W-:Y:S01]  /*1d80*/  USEL UR49, URZ, UR49, !UP0 ;  /* 0x000000313f317287 */ /* 0x000fe2000c000000 */
[----:B------:R-:W-:Y:S01]  /*1d90*/  IADD3 R0, P0, R3, UR7, RZ ;  /* 0x0000000703007c10 */ /* 0x000fe2000ff1e0ff */
[----:B------:R-:W-:Y:S01]  /*1da0*/  ULDC.64 UR38, c[0x0][0x478] ;  /* 0x00011e0000267ab9 */ /* 0x000fe20000000a00 */
[----:B------:R-:W-:Y:S01]  /*1db0*/  VIADD R7, R7, UR20 ;  /* 0x0000001407077c36 */ /* 0x000fe20008000000 */
[----:B------:R-:W-:Y:S01]  /*1dc0*/  UISETP.GT.AND UP0, UPT, UR44, UR49, UPT ;  /* 0x000000312c00728c */ /* 0x000fe2000bf04270 */
[----:B------:R-:W-:Y:S01]  /*1dd0*/  LEA.HI.X.SX32 R8, R3, UR5, 0x1, P0 ;  /* 0x0000000503087c11 */ /* 0x000fe200080f0eff */
[----:B------:R-:W-:Y:S01]  /*1de0*/  UIMAD.WIDE UR18, UR25, 0x4, UR38 ;  /* 0x00000004191278a5 */ /* 0x000fe2000f8e0226 */
[----:B------:R-:W-:Y:S01]  /*1df0*/  LEA R245, P2, R0, UR26, 0x2 ;  /* 0x0000001a00f57c11 */ /* 0x000fe2000f8410ff */
[----:B------:R-:W-:Y:S01]  /*1e00*/  IMAD.IADD R3, R5, 0x1, R9 ;  /* 0x0000000105037824 */ /* 0x000fe200078e0209 */
[----:B------:R-:W-:Y:S01]  /*1e10*/  LEA R232, P4, R6, UR40, 0x1 ;  /* 0x0000002806e87c11 */ /* 0x000fe2000f8808ff */
[----:B------:R-:W-:Y:S01]  /*1e20*/  ULDC.64 UR38, c[0x0][0x2b0] ;  /* 0x0000ac0000267ab9 */ /* 0x000fe20000000a00 */
[----:B------:R-:W-:Y:S01]  /*1e30*/  PLOP3.LUT P0, PT, PT, PT, UP0, 0x80, 0x0 ;  /* 0x000000000000781c */ /* 0x000fe20003f0f008 */
[----:B------:R-:W-:Y:S01]  /*1e40*/  UIMAD.WIDE UR12, UR28, 0x4, UR38 ;  /* 0x000000041c0c78a5 */ /* 0x000fe2000f8e0226 */
[----:B------:R-:W-:-:S02]  /*1e50*/  LEA R230, P3, R4, UR36, 0x1 ;  /* 0x0000002404e67c11 */ /* 0x000fc4000f8608ff */
[----:B------:R-:W-:Y:S01]  /*1e60*/  LEA.HI.X R244, R0, UR27, R8, 0x2, P2 ;  /* 0x0000001b00f47c11 */ /* 0x000fe200090f1408 */
[----:B------:R-:W-:Y:S01]  /*1e70*/  UMOV UR28, UR18 ;  /* 0x00000012001c7c82 */ /* 0x000fe20008000000 */
[----:B------:R-:W-:Y:S01]  /*1e80*/  LEA.HI.X R233, R6, UR41, R7, 0x1, P4 ;  /* 0x0000002906e97c11 */ /* 0x000fe2000a0f0c07 */
[----:B------:R-:W-:Y:S01]  /*1e90*/  UMOV UR27, UR19 ;  /* 0x00000013001b7c82 */ /* 0x000fe20008000000 */
[----:B------:R-:W-:-:S05]  /*1ea0*/  LEA.HI.X R231, R4, UR37, R3, 0x1, P3 ;  /* 0x0000002504e77c11 */ /* 0x000fca00098f0c03 */
        /* <DEDUP_REMOVED lines=20> */
.L_x_318:
        /* <DEDUP_REMOVED lines=19> */
.L_x_319:
        /* <DEDUP_REMOVED lines=32> */
.L_x_321:
[----:B------:R-:W-:Y:S05]  /*2320*/  BSYNC B0 ;  /* 0x0000000000007941 */ /* 0x000fea0003800000 */
.L_x_320:
        /* <DEDUP_REMOVED lines=14> */
.L_x_323:
[----:B------:R-:W-:Y:S05]  /*2410*/  BSYNC B0 ;  /* 0x0000000000007941 */ /* 0x000fea0003800000 */
.L_x_322:
        /* <DEDUP_REMOVED lines=26> */
.L_x_325:
[----:B------:R-:W-:Y:S05]  /*25c0*/  BSYNC B0 ;  /* 0x0000000000007941 */ /* 0x000fea0003800000 */
.L_x_324:
        /* <DEDUP_REMOVED lines=14> */
.L_x_317:
[-C--:B------:R-:W-:Y:S01]  /*26b0*/  LEA.HI R0, R16, R11.reuse, RZ, 0x3 ;  /* 0x0000000b10007211 */ /* 0x080fe200078f18ff */
[----:B------:R-:W-:Y:S01]  /*26c0*/  UIMAD UR7, UR31, -0x80, UR9 ;  /* 0xffffff801f0778a4 */ /* 0x000fe2000f8e0209 */
[----:B------:R-:W-:Y:S01]  /*26d0*/  PLOP3.LUT P3, PT, PT, PT, UP4, 0x80, 0x0 ;  /* 0x000000000000781c */ /* 0x000fe20003f6f048 */
[----:B------:R-:W-:Y:S01]  /*26e0*/  UIMAD UR5, UR8, -0x80, UR29 ;  /* 0xffffff80080578a4 */ /* 0x000fe2000f8e021d */
[----:B------:R-:W-:Y:S01]  /*26f0*/  SHF.R.S32.HI R0, RZ, 0x3, R0 ;  /* 0x00000003ff007819 */ /* 0x000fe20000011400 */
[----:B------:R-:W-:Y:S01]  /*2700*/  VIADD R3, R18, 0x40 ;  /* 0x0000004012037836 */ /* 0x000fe20000000000 */
[----:B------:R-:W-:Y:S01]  /*2710*/  LEA.HI R6, R16, R11, RZ, 0x2 ;  /* 0x0000000b10067211 */ /* 0x000fe200078f10ff */
[----:B------:R-:W-:Y:S01]  /*2720*/  UIMAD UR18, UR30, UR14, URZ ;  /* 0x0000000e1e1272a4 */ /* 0x000fe2000f8e023f */
[----:B------:R-:W-:Y:S01]  /*2730*/  ISETP.GE.AND P1, PT, R18, UR7, PT ;  /* 0x0000000712007c0c */ /* 0x000fe2000bf26270 */
[----:B------:R-:W-:Y:S01]  /*2740*/  IMAD.SHL.U32 R0, R0, 0x40, RZ ;  /* 0x0000004000007824 */ /* 0x000fe200078e00ff */
[----:B------:R-:W-:Y:S01]  /*2750*/  ISETP.GE.AND P2, PT, R3, UR7, PT ;  /* 0x0000000703007c0c */ /* 0x000fe2000bf46270 */
[----:B------:R-:W-:-:S04]  /*2760*/  UIMAD UR18, UR24, UR15, UR18 ;  /* 0x0000000f181272a4 */ /* 0x000fc8000f8e0212 */
[----:B------:R-:W-:Y:S01]  /*2770*/  @P3 BAR.SYNC.DEFER_BLOCKING 0x0 ;  /* 0x0000000000003b1d */ /* 0x000fe20000010000 */
[----:B------:R-:W-:Y:S01]  /*2780*/  ISETP.GE.AND P4, PT, R3, UR5, PT ;  /* 0x0000000503007c0c */ /* 0x000fe2000bf86270 */
[----:B------:R-:W-:Y:S01]  /*2790*/  ULEA.HI UR19, UR8, UR8, URZ, 0x1 ;  /* 0x0000000808137291 */ /* 0x000fe2000f8f083f */
[----:B------:R-:W-:Y:S01]  /*27a0*/  LEA.HI R3, R6, R18, RZ, 0x1 ;  /* 0x0000001206037211 */ /* 0x000fe200078f08ff */
[----:B------:R-:W-:Y:S01]  /*27b0*/  IMAD.U32 R4, RZ, RZ, UR14 ;  /* 0x0000000eff047e24 */ /* 0x000fe2000f8e00ff */
[----:B------:R-:W-:Y:S01]  /*27c0*/  LOP3.LUT R0, R0, 0xc0, RZ, 0xc0, !PT ;  /* 0x000000c000007812 */ /* 0x000fe200078ec0ff */
[----:B------:R-:W-:Y:S01]  /*27d0*/  IMAD.U32 R7, RZ, RZ, UR18 ;  /* 0x00000012ff077e24 */ /* 0x000fe2000f8e00ff */
[----:B------:R-:W-:Y:S01]  /*27e0*/  LOP3.LUT R3, R3, 0x7fffffe, RZ, 0xc0, !PT ;  /* 0x07fffffe03037812 */ /* 0x000fe200078ec0ff */
[----:B------:R-:W-:Y:S01]  /*27f0*/  ULOP3.LUT UR18, UR19, 0xfffffffe, URZ, 0xc0, !UPT ;  /* 0xfffffffe13127892 */ /* 0x000fe2000f8ec03f */
[--C-:B------:R-:W-:Y:S01]  /*2800*/  LOP3.LUT R6, R0, 0x18, R234.reuse, 0xf8, !PT ;  /* 0x0000001800067812 */ /* 0x100fe200078ef8ea */
[----:B------:R-:W-:Y:S01]  /*2810*/  IMAD.WIDE.U32 R4, R4, UR24, R234 ;  /* 0x0000001804047c25 */ /* 0x000fe2000f8e00ea */
[----:B------:R-:W-:Y:S01]  /*2820*/  SHF.R.U32.HI R0, RZ, 0x3, R0 ;  /* 0x00000003ff007819 */ /* 0x000fe20000011600 */
[----:B------:R-:W-:Y:S01]  /*2830*/  UIADD3 UR20, UR8, -UR18, URZ ;  /* 0x8000001208147290 */ /* 0x000fe2000fffe03f */
[----:B------:R-:W-:Y:S01]  /*2840*/  BSSY B0, `(.L_x_327) ;  /* 0x0000029000007945 */ /* 0x000fe20003800000 */
[----:B------:R-:W-:Y:S01]  /*2850*/  IMAD.IADD R3, R18, 0x1, -R3 ;  /* 0x0000000112037824 */ /* 0x000fe200078e0a03 */
[----:B------:R-:W-:Y:S01]  /*2860*/  LOP3.LUT R0, R6, R0, RZ, 0x3c, !PT ;  /* 0x0000000006007212 */ /* 0x000fe200078e3cff */
[----:B------:R-:W-:Y:S01]  /*2870*/  ULDC.64 UR18, c[0x0][0x268] ;  /* 0x00009a0000127ab9 */ /* 0x000fe20000000a00 */
[----:B------:R-:W-:Y:S01]  /*2880*/  IADD3 R4, P0, R4, UR42, RZ ;  /* 0x0000002a04047c10 */ /* 0x000fe2000ff1e0ff */
[----:B------:R-:W-:Y:S01]  /*2890*/  IMAD R3, R20, 0x8, R3 ;  /* 0x0000000814037824 */ /* 0x000fe200078e0203 */
[----:B------:R-:W-:Y:S01]  /*28a0*/  UISETP.NE.AND UP0, UPT, UR20, 0x1, UPT ;  /* 0x000000011400788c */ /* 0x000fe2000bf05270 */
[----:B------:R-:W-:Y:S01]  /*28b0*/  IMAD R6, R15, UR18, RZ ;  /* 0x000000120f067c24 */ /* 0x000fe2000f8e02ff */
[----:B------:R-:W-:Y:S01]  /*28c0*/  IADD3.X R5, R5, UR43, R7, P0, !PT ;  /* 0x0000002b05057c10 */ /* 0x000fe200087fe407 */
[----:B------:R-:W-:Y:S01]  /*28d0*/  IMAD.U32 R3, R3, 0x20, R0 ;  /* 0x0000002003037824 */ /* 0x000fe200078e0000 */
[----:B------:R-:W-:Y:S01]  /*28e0*/  ISETP.GE.AND P5, PT, R18, UR5, PT ;  /* 0x0000000512007c0c */ /* 0x000fe2000bfa6270 */
[C---:B------:R-:W-:Y:S01]  /*28f0*/  IMAD R11, R10.reuse, UR19, R6 ;  /* 0x000000130a0b7c24 */ /* 0x040fe2000f8e0206 */
[----:B------:R-:W-:Y:S01]  /*2900*/  PLOP3.LUT P0, PT, PT, PT, UP0, 0x80, 0x0 ;  /* 0x000000000000781c */ /* 0x000fe20003f0f008 */
[C---:B------:R-:W-:Y:S01]  /*2910*/  VIADD R6, R3.reuse, 0x1000 ;  /* 0x0000100003067836 */ /* 0x040fe20000000000 */
[----:B------:R-:W-:Y:S01]  /*2920*/  LEA R0, R3, UR4, 0x1 ;  /* 0x0000000403007c11 */ /* 0x000fe2000f8e08ff */
[----:B------:R-:W-:-:S03]  /*2930*/  IMAD.WIDE.U32 R4, R10, UR18, R4 ;  /* 0x000000120a047c25 */ /* 0x000fc6000f8e0004 */
[----:B------:R-:W-:Y:S01]  /*2940*/  SEL R220, R6, R3, !P0 ;  /* 0x0000000306dc7207 */ /* 0x000fe20004000000 */
[----:B------:R1:W-:Y:S01]  /*2950*/  @P1 STS [R0+0x8000], RZ ;  /* 0x008000ff00001388 */ /* 0x0003e20000000800 */
[----:B------:R-:W-:-:S03]  /*2960*/  IMAD.IADD R11, R5, 0x1, R11 ;  /* 0x00000001050b7824 */ /* 0x000fc600078e020b */
        /* <DEDUP_REMOVED lines=22> */
.L_x_328:
[----:B------:R-:W-:Y:S05]  /*2ad0*/  BSYNC B0 ;  /* 0x0000000000007941 */ /* 0x000fea0003800000 */
.L_x_327:
        /* <DEDUP_REMOVED lines=22> */
.L_x_330:
[----:B------:R-:W-:Y:S05]  /*2c40*/  BSYNC B0 ;  /* 0x0000000000007941 */ /* 0x000fea0003800000 */
.L_x_329:
        /* <DEDUP_REMOVED lines=18> */
.L_x_332:
[----:B------:R-:W-:Y:S05]  /*2d70*/  BSYNC B0 ;  /* 0x0000000000007941 */ /* 0x000fea0003800000 */
.L_x_331:
        /* <DEDUP_REMOVED lines=13> */
.L_x_334:
[----:B------:R-:W-:Y:S05]  /*2e50*/  BSYNC B0 ;  /* 0x0000000000007941 */ /* 0x000fea0003800000 */
.L_x_333:
        /* <DEDUP_REMOVED lines=17> */
.L_x_336:
[----:B------:R-:W-:Y:S05]  /*2f70*/  BSYNC B0 ;  /* 0x0000000000007941 */ /* 0x000fea0003800000 */
.L_x_335:
        /* <DEDUP_REMOVED lines=21> */
.L_x_338:
[----:B------:R-:W-:Y:S05]  /*30d0*/  BSYNC B0 ;  /* 0x0000000000007941 */ /* 0x000fea0003800000 */
.L_x_337:
[----:B------:R-:W5:Y:S01]  /*30e0*/  LDL R13, [R1+0x40] ;  /* 0x00004000010d7983 */ /* 0x000f620000100800 */
[----:B------:R-:W-:Y:S01]  /*30f0*/  UIMAD UR7, UR30, UR16, URZ ;  /* 0x000000101e0772a4 */ /* 0x000fe2000f8e023f */
[----:B-1----:R-:W-:Y:S01]  /*3100*/  IMAD.WIDE.U32 R4, R3, UR24, R234 ;  /* 0x0000001803047c25 */ /* 0x002fe2000f8e00ea */
        /* <DEDUP_REMOVED lines=34> */
[----:B---3--:R-:W-:-:S04]  /*3330*/  LEA R8, P1, R6, UR14, 0x1 ;  /* 0x0000000e06087c11 */ /* 0x008fc8000f8208ff */
[----:B------:R-:W-:-:S05]  /*3340*/  LEA.HI.X R9, R6, UR15, R3, 0x1, P1 ;  /* 0x0000000f06097c11 */ /* 0x000fca00088f0c03 */
[----:B------:R-:W-:Y:S01]  /*3350*/  @!PT LDS RZ, [RZ] ;  /* 0x00000000fffff984 */ /* 0x000fe20000000800 */
[----:B------:R-:W-:Y:S01]  /*3360*/  @!PT LDS RZ, [RZ] ;  /* 0x00000000fffff984 */ /* 0x000fe20000000800 */
[----:B------:R-:W-:Y:S01]  /*3370*/  @!PT LDS RZ, [RZ] ;  /* 0x00000000fffff984 */ /* 0x000fe20000000800 */
[----:B------:R3:W-:Y:S04]  /*3380*/  LDGSTS.E.BYPASS.LTC128B.128 [R0+0x6000], desc[UR10][R8.64] ;  /* 0x0600000008007fae */ /* 0x0007e8000b901d4a */
.L_x_340:
[----:B------:R-:W-:Y:S05]  /*3390*/  BSYNC B0 ;  /* 0x0000000000007941 */ /* 0x000fea0003800000 */
.L_x_339:
        /* <DEDUP_REMOVED lines=22> */
.L_x_342:
[----:B------:R-:W-:Y:S05]  /*3500*/  BSYNC B0 ;  /* 0x0000000000007941 */ /* 0x000fea0003800000 */
.L_x_341:
[----:B-1----:R-:W-:Y:S01]  /*3510*/  IMAD.MOV.U32 R4, RZ, RZ, 0x4 ;  /* 0x00000004ff047424 */ /* 0x002fe200078e00ff */
[----:B------:R-:W0:Y:S01]  /*3520*/  LDGDEPBAR ;  /* 0x00000000000079af */ /* 0x000e220000000000 */
[----:B------:R-:W-:Y:S01]  /*3530*/  IMAD.MOV.U32 R3, RZ, RZ, 0x7f800000 ;  /* 0x7f800000ff037424 */ /* 0x000fe200078e00ff */
[----:B---3--:R-:W1:Y:S01]  /*3540*/  LDC.64 R8, c[0x0][0x3b8] ;  /* 0x0000ee00ff087b82 */ /* 0x008e620000000a00 */
[----:B------:R-:W-:Y:S01]  /*3550*/  IMAD.WIDE R4, R13, R4, UR12 ;  /* 0x0000000c0d047e25 */ /* 0x000fe2000f8e0204 */
[----:B------:R-:W-:Y:S01]  /*3560*/  ULDC.64 UR16, c[0x0][0x3c8] ;  /* 0x0000f20000107ab9 */ /* 0x000fe20000000a00 */
[----:B------:R-:W-:Y:S02]  /*3570*/  USHF.R.S32.HI UR7, URZ, 0x1f, UR57 ;  /* 0x0000001f3f077899 */ /* 0x000fe40008011439 */
[----:B------:R-:W-:Y:S01]  /*3580*/  IMAD.MOV.U32 R6, RZ, RZ, 0x4 ;  /* 0x00000004ff067424 */ /* 0x000fe200078e00ff */
[----:B------:R-:W3:Y:S01]  /*3590*/  @!P4 LDG.E R3, desc[UR10][R4.64+0x100] ;  /* 0x0001000a0403c981 */ /* 0x000ee2000c1e1900 */
[----:B--2-4-:R-:W-:Y:S01]  /*35a0*/  IMAD.MOV.U32 R0, RZ, RZ, 0x7f800000 ;  /* 0x7f800000ff007424 */ /* 0x014fe200078e00ff */
[----:B------:R-:W-:Y:S01]  /*35b0*/  UISETP.NE.U32.AND UP1, UPT, UR16, URZ, UPT ;  /* 0x0000003f1000728c */ /* 0x000fe2000bf25070 */
[----:B------:R-:W-:Y:S01]  /*35c0*/  IMAD.MOV.U32 R12, RZ, RZ, 0x7f800000 ;  /* 0x7f800000ff0c7424 */ /* 0x000fe200078e00ff */
[----:B------:R-:W-:Y:S01]  /*35d0*/  ULDC UR52, c[0x0][0x2d0] ;  /* 0x0000b40000347ab9 */ /* 0x000fe20000000800 */
[----:B------:R-:W-:Y:S01]  /*35e0*/  IMAD.MOV.U32 R10, RZ, RZ, 0x7f800000 ;  /* 0x7f800000ff0a7424 */ /* 0x000fe200078e00ff */
[----:B------:R-:W-:Y:S01]  /*35f0*/  UISETP.NE.AND.EX UP1, UPT, UR17, URZ, UPT, UP1 ;  /* 0x0000003f1100728c */ /* 0x000fe2000bf25310 */
[----:B------:R-:W-:-:S02]  /*3600*/  @!P3 IMAD.WIDE R6, R11, R6, UR12 ;  /* 0x0000000c0b06be25 */ /* 0x000fc4000f8e0206 */
[----:B------:R-:W2:Y:S03]  /*3610*/  @!P6 LDG.E R12, desc[UR10][R4.64] ;  /* 0x0000000a040ce981 */ /* 0x000ea6000c1e1900 */
[----:B------:R-:W-:Y:S01]  /*3620*/  PLOP3.LUT P1, PT, PT, PT, UP1, 0x80, 0x0 ;  /* 0x000000000000781c */ /* 0x000fe20003f2f018 */
[----:B------:R4:W5:Y:S01]  /*3630*/  @!P5 LDG.E R10, desc[UR10][R4.64+0x20] ;  /* 0x0000200a040ad981 */ /* 0x000962000c1e1900 */
[----:B------:R-:W-:-:S04]  /*3640*/  DEPBAR.LE SB0, 0x1 ;  /* 0x000080400000791a */ /* 0x000fc80000000000 */
[----:B------:R3:W2:Y:S01]  /*3650*/  @!P3 LDG.E R0, desc[UR10][R6.64] ;  /* 0x0000000a0600b981 */ /* 0x0006a2000c1e1900 */
[----:B------:R-:W-:Y:S01]  /*3660*/  @UP1 ULDC.64 UR18, c[0x0][0x3d0] ;  /* 0x0000f40000121ab9 */ /* 0x000fe20000000a00 */
[----:B------:R-:W-:Y:S01]  /*3670*/  @UP1 UMOV UR14, UR57 ;  /* 0x00000039000e1c82 */ /* 0x000fe20008000000 */
[----:B------:R-:W-:Y:S01]  /*3680*/  @UP1 UIMAD UR5, UR58, UR18, URZ ;  /* 0x000000123a0512a4 */ /* 0x000fe2000f8e023f */
[----:B------:R-:W-:Y:S03]  /*3690*/  BAR.SYNC.DEFER_BLOCKING 0x0 ;  /* 0x0000000000007b1d */ /* 0x000fe60000010000 */
[----:B------:R-:W-:-:S03]  /*36a0*/  @UP1 UIMAD UR5, UR54, UR19, UR5 ;  /* 0x00000013360512a4 */ /* 0x000fc6000f8e0205 */
[----:B------:R-:W-:Y:S02]  /*36b0*/  @UP1 UMOV UR15, UR7 ;  /* 0x00000007000f1c82 */ /* 0x000fe40008000000 */
[----:B------:R-:W-:-:S04]  /*36c0*/  @UP1 UIMAD.WIDE.U32 UR14, UR54, UR18, UR14 ;  /* 0x00000012360e12a5 */ /* 0x000fc8000f8e000e */
[----:B------:R-:W-:Y:S02]  /*36d0*/  @UP1 ULEA UR16, UP0, UR14, UR16, 0x2 ;  /* 0x000000100e101291 */ /* 0x000fe4000f80103f */
[----:B------:R-:W-:-:S04]  /*36e0*/  @UP1 UIADD3 UR5, UR15, UR5, URZ ;  /* 0x000000050f051290 */ /* 0x000fc8000fffe03f */
[----:B------:R-:W-:Y:S01]  /*36f0*/  @UP1 ULEA.HI.X UR17, UR14, UR17, UR5, 0x2, UP0 ;  /* 0x000000110e111291 */ /* 0x000fe200080f1405 */
[----:B-1----:R-:W5:Y:S01]  /*3700*/  LDG.E.64 R6, desc[UR10][R8.64] ;  /* 0x0000000a08067981 */ /* 0x002f62000c1e1b00 */
[----:B----4-:R-:W-:Y:S01]  /*3710*/  IMAD.U32 R4, RZ, RZ, UR16 ;  /* 0x00000010ff047e24 */ /* 0x010fe2000f8e00ff */
[----:B------:R-:W-:-:S03]  /*3720*/  @UP1 ULDC UR5, c[0x0][0x2e8] ;  /* 0x0000ba0000051ab9 */ /* 0x000fc60000000800 */
[----:B------:R-:W-:Y:S01]  /*3730*/  IMAD.U32 R5, RZ, RZ, UR17 ;  /* 0x00000011ff057e24 */ /* 0x000fe2000f8e00ff */
[----:B------:R-:W-:Y:S01]  /*3740*/  LEA R132, R160, UR4, 0x1 ;  /* 0x00000004a0847c11 */ /* 0x000fe2000f8e08ff */
[----:B------:R-:W1:Y:S04]  /*3750*/  LDSM.16.M88.4 R136, [R153] ;  /* 0x000000009988783b */ /* 0x000e680000000200 */
[----:B------:R-:W4:Y:S04]  /*3760*/  LDSM.16.M88.4 R120, [R132+0x8000] ;  /* 0x008000008478783b */ /* 0x000f280000000200 */
[----:B------:R-:W1:Y:S04]  /*3770*/  LDSM.16.M88.4 R124, [R132+0x8400] ;  /* 0x00840000847c783b */ /* 0x000e680000000200 */
[----:B------:R-:W1:Y:S04]  /*3780*/  LDSM.16.M88.4 R128, [R132+0x8800] ;  /* 0x008800008480783b */ /* 0x000e680000000200 */
[----:B------:R-:W1:Y:S04]  /*3790*/  LDSM.16.M88.4 R132, [R132+0x8c00] ;  /* 0x008c00008484783b */ /* 0x000e680000000200 */
[----:B------:R-:W1:Y:S04]  /*37a0*/  LDSM.16.M88.4 R140, [R153+0x400] ;  /* 0x00040000998c783b */ /* 0x000e680000000200 */
[----:B------:R-:W1:Y:S04]  /*37b0*/  LDSM.16.M88.4 R144, [R153+0x800] ;  /* 0x000800009990783b */ /* 0x000e680000000200 */
[----:B------:R-:W1:Y:S04]  /*37c0*/  LDSM.16.M88.4 R148, [R153+0xc00] ;  /* 0x000c00009994783b */ /* 0x000e680000000200 */
[----:B---3--:R3:W-:Y:S04]  /*37d0*/  STL [R1+0x50], R3 ;  /* 0x0000500301007387 */ /* 0x0087e80000100800 */
[----:B---3--:R-:W3:Y:S04]  /*37e0*/  @P1 LDG.E R3, desc[UR10][R4.64] ;  /* 0x0000000a04031981 */ /* 0x008ee8000c1e1900 */
[----:B------:R-:W4:Y:S01]  /*37f0*/  LDG.E.64 R4, desc[UR10][R8.64+0x8] ;  /* 0x0000080a08047981 */ /* 0x000f22000c1e1b00 */
[----:B-----5:R-:W-:-:S02]  /*3800*/  R2UR UR7, R6 ;  /* 0x00000000060772ca */ /* 0x020fc400000e0000 */
[----:B------:R-:W5:Y:S01]  /*3810*/  S2R R6, SR_TID.X ;  /* 0x0000000000067919 */ /* 0x000f620000002100 */
[----:B------:R-:W-:Y:S01]  /*3820*/  R2UR UR32, R7 ;  /* 0x00000000072072ca */ /* 0x000fe200000e0000 */
[----:B--2---:R-:W-:Y:S04]  /*3830*/  STL [R1+0x54], R0 ;  /* 0x0000540001007387 */ /* 0x004fe80000100800 */
[----:B------:R2:W-:Y:S01]  /*3840*/  STL [R1+0x5c], R10 ;  /* 0x00005c0a01007387 */ /* 0x0005e20000100800 */
[----:B------:R-:W1:Y:S01]  /*3850*/  S2R R7, SR_TID.X ;  /* 0x0000000000077919 */ /* 0x000e620000002100 */
[----:B--2---:R-:W2:Y:S01]  /*3860*/  S2R R10, SR_TID.X ;  /* 0x00000000000a7919 */ /* 0x004ea20000002100 */
[----:B------:R-:W3:Y:S01]  /*3870*/  @P1 MUFU.RCP R0, UR5 ;  /* 0x0000000500001d08 */ /* 0x000ee20008001000 */
[----:B-----5:R-:W-:Y:S01]  /*3880*/  SHF.R.S32.HI R6, RZ, 0x1f, R6 ;  /* 0x0000001fff067819 */ /* 0x020fe20000011406 */
[----:B------:R-:W-:-:S03]  /*3890*/  UIMAD UR5, UR54, UR61, UR57 ;  /* 0x0000003d360572a4 */ /* 0x000fc6000f8e0239 */
[----:B-1----:R-:W-:Y:S01]  /*38a0*/  LEA.HI R6, R6, R7, RZ, 0x7 ;  /* 0x0000000706067211 */ /* 0x002fe200078f38ff */
[----:B------:R-:W-:-:S03]  /*38b0*/  USHF.L.U32 UR5, UR5, 0x5, URZ ;  /* 0x0000000505057899 */ /* 0x000fc6000800063f */
[----:B------:R-:W-:Y:S01]  /*38c0*/  SHF.R.S32.HI R6, RZ, 0x7, R6 ;  /* 0x00000007ff067819 */ /* 0x000fe20000011406 */
[----:B------:R-:W-:Y:S01]  /*38d0*/  STL [R1+0x58], R12 ;  /* 0x0000580c01007387 */ /* 0x000fe20000100800 */
[----:B------:R-:W-:Y:S01]  /*38e0*/  USHF.R.S32.HI UR14, URZ, 0x1f, UR5 ;  /* 0x0000001f3f0e7899 */ /* 0x000fe20008011405 */
[----:B------:R-:W-:Y:S01]  /*38f0*/  IMAD.SHL.U32 R157, R165, 0x2, RZ ;  /* 0x00000002a59d7824 */ /* 0x000fe200078e00ff */
        /* <DEDUP_REMOVED lines=19> */
[----:B------:R-:W-:Y:S02]  /*3a30*/  USHF.L.U32 UR45, UR6, 0x5, URZ ;  /* 0x00000005062d7899 */ /* 0x000fe4000800063f */
[----:B------:R-:W-:Y:S02]  /*3a40*/  UIMAD UR44, UR6, 0x28, URZ ;  /* 0x00000028062c78a4 */ /* 0x000fe4000f8e023f */
[----:B------:R-:W-:Y:S02]  /*3a50*/  UIMAD UR43, UR6, 0x30, URZ ;  /* 0x00000030062b78a4 */ /* 0x000fe4000f8e023f */
[----:B------:R-:W-:-:S02]  /*3a60*/  UIMAD UR42, UR6, 0x38, URZ ;  /* 0x00000038062a78a4 */ /* 0x000fc4000f8e023f */
[----:B------:R-:W-:Y:S02]  /*3a70*/  USHF.L.U32 UR41, UR6, 0x6, URZ ;  /* 0x0000000606297899 */ /* 0x000fe4000800063f */
[----:B------:R-:W-:Y:S02]  /*3a80*/  UIMAD UR40, UR6, 0x48, URZ ;  /* 0x00000048062878a4 */ /* 0x000fe4000f8e023f */
[----:B------:R-:W-:Y:S02]  /*3a90*/  UIMAD UR39, UR6, 0x50, URZ ;  /* 0x00000050062778a4 */ /* 0x000fe4000f8e023f */
[----:B------:R-:W-:Y:S02]  /*3aa0*/  UIMAD UR38, UR6, 0x58, URZ ;  /* 0x00000058062678a4 */ /* 0x000fe4000f8e023f */
[----:B------:R-:W-:Y:S02]  /*3ab0*/  UIMAD UR37, UR6, 0x60, URZ ;  /* 0x00000060062578a4 */ /* 0x000fe4000f8e023f */
[----:B------:R-:W-:-:S02]  /*3ac0*/  UIMAD UR36, UR6, 0x68, URZ ;  /* 0x00000068062478a4 */ /* 0x000fc4000f8e023f */
[----:B------:R-:W-:Y:S02]  /*3ad0*/  UIMAD UR35, UR6, 0x70, URZ ;  /* 0x00000070062378a4 */ /* 0x000fe4000f8e023f */
[----:B------:R-:W-:Y:S02]  /*3ae0*/  UIMAD UR33, UR6, 0x78, URZ ;  /* 0x00000078062178a4 */ /* 0x000fe4000f8e023f */
[----:B------:R-:W-:Y:S02]  /*3af0*/  UIADD3 UR23, UR7, 0x3c6ef372, URZ ;  /* 0x3c6ef37207177890 */ /* 0x000fe4000fffe03f */
[----:B------:R-:W-:Y:S02]  /*3b00*/  UIADD3 UR21, UR7, -0x255992d5, URZ ;  /* 0xdaa66d2b07157890 */ /* 0x000fe4000fffe03f */
[----:B------:R-:W-:Y:S02]  /*3b10*/  UIADD3 UR19, UR7, 0x78dde6e4, URZ ;  /* 0x78dde6e407137890 */ /* 0x000fe4000fffe03f */
[----:B------:R-:W-:-:S02]  /*3b20*/  UIADD3 UR17, UR7, 0x1715609d, URZ ;  /* 0x1715609d07117890 */ /* 0x000fc4000fffe03f */
[----:B------:R-:W-:Y:S02]  /*3b30*/  UIADD3 UR15, UR7, -0x4ab325aa, URZ ;  /* 0xb54cda56070f7890 */ /* 0x000fe4000fffe03f */
[----:B------:R-:W-:Y:S02]  /*3b40*/  UIADD3 UR34, -UR34, URZ, URZ ;  /* 0x0000003f22227290 */ /* 0x000fe4000fffe13f */
[----:B------:R-:W-:Y:S02]  /*3b50*/  UIADD3 UR51, UR32, -0x4498517b, URZ ;  /* 0xbb67ae8520337890 */ /* 0x000fe4000fffe03f */
[----:B------:R-:W-:Y:S02]  /*3b60*/  UIADD3 UR22, UR32, 0x76cf5d0a, URZ ;  /* 0x76cf5d0a20167890 */ /* 0x000fe4000fffe03f */
[----:B------:R-:W-:Y:S02]  /*3b70*/  UIADD3 UR20, UR32, 0x32370b8f, URZ ;  /* 0x32370b8f20147890 */ /* 0x000fe4000fffe03f */
[----:B------:R-:W-:-:S02]  /*3b80*/  UIADD3 UR18, UR32, -0x126145ec, URZ ;  /* 0xed9eba1420127890 */ /* 0x000fc4000fffe03f */
[----:B------:R-:W-:Y:S01]  /*3b90*/  UIADD3 UR16, UR32, -0x56f99767, URZ ;  /* 0xa906689920107890 */ /* 0x000fe2000fffe03f */
[----:B------:R-:W-:Y:S01]  /*3ba0*/  ULDC UR6, c[0x0][0x2ec] ;  /* 0x0000bb0000067ab9 */ /* 0x000fe20000000800 */
[----:B---3--:R-:W-:-:S05]  /*3bb0*/  @P1 FMUL.FTZ R0, R3, R0 ;  /* 0x0000000003001220 */ /* 0x008fca0000410000 */
[----:B------:R-:W-:Y:S01]  /*3bc0*/  @P1 R2UR UR25, R0 ;  /* 0x00000000001912ca */ /* 0x000fe200000e0000 */
[----:B--2---:R-:W-:-:S05]  /*3bd0*/  IMAD.SHL.U32 R0, R10, 0x2, RZ ;  /* 0x000000020a007824 */ /* 0x004fca00078e00ff */
[----:B------:R-:W-:Y:S02]  /*3be0*/  LOP3.LUT R0, R0, 0x6, RZ, 0xc0, !PT ;  /* 0x0000000600007812 */ /* 0x000fe400078ec0ff */
[----:B------:R-:W-:-:S03]  /*3bf0*/  SHF.R.S32.HI R3, RZ, 0x1f, R14 ;  /* 0x0000001fff037819 */ /* 0x000fc6000001140e */
[----:B------:R-:W-:-:S04]  /*3c00*/  IMAD R0, R6, 0x40, R0 ;  /* 0x0000004006007824 */ /* 0x000fc800078e0200 */
[----:B------:R-:W-:Y:S01]  /*3c10*/  VIADD R0, R0, UR24 ;  /* 0x0000001800007c36 */ /* 0x000fe20008000000 */
[----:B----4-:R-:W-:Y:S01]  /*3c20*/  IADD3 R14, P3, P2, R4, UR5, R14 ;  /* 0x00000005040e7c10 */ /* 0x010fe2000fa7e00e */
[----:B------:R-:W-:Y:S02]  /*3c30*/  VIADD R4, R165, 0x1000 ;  /* 0x00001000a5047836 */ /* 0x000fe40000000000 */
[C---:B------:R-:W-:Y:S02]  /*3c40*/  VIADD R250, R0.reuse, 0x39 ;  /* 0x0000003900fa7836 */ /* 0x040fe40000000000 */
[----:B------:R-:W-:Y:S01]  /*3c50*/  VIADD R251, R0, 0x38 ;  /* 0x0000003800fb7836 */ /* 0x000fe20000000000 */
[----:B------:R-:W-:Y:S01]  /*3c60*/  SEL R4, R4, R165, !P0 ;  /* 0x000000a504047207 */ /* 0x000fe20004000000 */
[C---:B------:R-:W-:Y:S01]  /*3c70*/  VIADD R243, R0.reuse, 0x1 ;  /* 0x0000000100f37836 */ /* 0x040fe20000000000 */
[----:B------:R-:W-:Y:S01]  /*3c80*/  I2FP.F32.S32 R252, R0 ;  /* 0x0000000000fc7245 */ /* 0x000fe20000201400 */
[----:B------:R-:W-:Y:S01]  /*3c90*/  VIADD R242, R0, 0x8 ;  /* 0x0000000800f27836 */ /* 0x000fe20000000000 */
[----:B------:R-:W-:Y:S01]  /*3ca0*/  LEA R152, R4, UR4, 0x1 ;  /* 0x0000000404987c11 */ /* 0x000fe2000f8e08ff */
[C---:B------:R-:W-:Y:S01]  /*3cb0*/  VIADD R241, R0.reuse, 0x9 ;  /* 0x0000000900f17836 */ /* 0x040fe20000000000 */
[----:B------:R-:W-:Y:S01]  /*3cc0*/  I2FP.F32.S32 R4, R250 ;  /* 0x000000fa00047245 */ /* 0x000fe20000201400 */
[----:B------:R-:W-:-:S02]  /*3cd0*/  VIADD R240, R0, 0x10 ;  /* 0x0000001000f07836 */ /* 0x000fc40000000000 */
[C---:B------:R-:W-:Y:S02]  /*3ce0*/  VIADD R239, R0.reuse, 0x11 ;  /* 0x0000001100ef7836 */ /* 0x040fe40000000000 */
[C---:B------:R-:W-:Y:S02]  /*3cf0*/  VIADD R238, R0.reuse, 0x18 ;  /* 0x0000001800ee7836 */ /* 0x040fe40000000000 */
[C---:B------:R-:W-:Y:S02]  /*3d00*/  VIADD R237, R0.reuse, 0x19 ;  /* 0x0000001900ed7836 */ /* 0x040fe40000000000 */
[C---:B------:R-:W-:Y:S02]  /*3d10*/  VIADD R236, R0.reuse, 0x20 ;  /* 0x0000002000ec7836 */ /* 0x040fe40000000000 */
[C---:B------:R-:W-:Y:S02]  /*3d20*/  VIADD R229, R0.reuse, 0x21 ;  /* 0x0000002100e57836 */ /* 0x040fe40000000000 */
[----:B------:R-:W-:-:S02]  /*3d30*/  VIADD R247, R0, 0x28 ;  /* 0x0000002800f77836 */ /* 0x000fc40000000000 */
[C---:B------:R-:W-:Y:S02]  /*3d40*/  VIADD R246, R0.reuse, 0x29 ;  /* 0x0000002900f67836 */ /* 0x040fe40000000000 */
[C---:B------:R-:W-:Y:S02]  /*3d50*/  VIADD R249, R0.reuse, 0x30 ;  /* 0x0000003000f97836 */ /* 0x040fe40000000000 */
[----:B------:R-:W-:Y:S01]  /*3d60*/  VIADD R248, R0, 0x31 ;  /* 0x0000003100f87836 */ /* 0x000fe20000000000 */
[----:B------:R-:W-:Y:S01]  /*3d70*/  I2FP.F32.S32 R0, R251 ;  /* 0x000000fb00007245 */ /* 0x000fe20000201400 */
[----:B------:R-:W-:Y:S04]  /*3d80*/  STL [R1+0x3c], R4 ;  /* 0x00003c0401007387 */ /* 0x000fe80000100800 */
[----:B------:R1:W-:Y:S02]  /*3d90*/  STL [R1+0x38], R0 ;  /* 0x0000380001007387 */ /* 0x0003e40000100800 */
[----:B-1----:R-:W-:-:S02]  /*3da0*/  I2FP.F32.S32 R0, R248 ;  /* 0x000000f800007245 */ /* 0x002fc40000201400 */
[----:B------:R-:W-:-:S03]  /*3db0*/  I2FP.F32.S32 R4, R249 ;  /* 0x000000f900047245 */ /* 0x000fc60000201400 */
[----:B------:R1:W-:Y:S04]  /*3dc0*/  STL [R1+0x30], R0 ;  /* 0x0000300001007387 */ /* 0x0003e80000100800 */
[----:B------:R2:W-:Y:S01]  /*3dd0*/  STL [R1+0x2c], R4 ;  /* 0x00002c0401007387 */ /* 0x0005e20000100800 */
[----:B-1----:R-:W-:Y:S02]  /*3de0*/  I2FP.F32.S32 R0, R246 ;  /* 0x000000f600007245 */ /* 0x002fe40000201400 */
[----:B--2---:R-:W-:-:S03]  /*3df0*/  I2FP.F32.S32 R4, R247 ;  /* 0x000000f700047245 */ /* 0x004fc60000201400 */
[----:B------:R1:W-:Y:S04]  /*3e00*/  STL [R1+0x28], R0 ;  /* 0x0000280001007387 */ /* 0x0003e80000100800 */
[----:B------:R2:W-:Y:S01]  /*3e10*/  STL [R1+0x24], R4 ;  /* 0x0000240401007387 */ /* 0x0005e20000100800 */
[----:B-1----:R-:W-:Y:S02]  /*3e20*/  I2FP.F32.S32 R0, R229 ;  /* 0x000000e500007245 */ /* 0x002fe40000201400 */
[----:B--2---:R-:W-:-:S03]  /*3e30*/  I2FP.F32.S32 R4, R236 ;  /* 0x000000ec00047245 */ /* 0x004fc60000201400 */
[----:B------:R1:W-:Y:S04]  /*3e40*/  STL [R1+0x20], R0 ;  /* 0x0000200001007387 */ /* 0x0003e80000100800 */
[----:B------:R2:W-:Y:S01]  /*3e50*/  STL [R1+0x1c], R4 ;  /* 0x00001c0401007387 */ /* 0x0005e20000100800 */
[----:B------:R-:W-:Y:S02]  /*3e60*/  IADD3.X R5, R5, UR14, R3, P3, P2 ;  /* 0x0000000e05057c10 */ /* 0x000fe40009fe4403 */
        /* <DEDUP_REMOVED lines=11> */
[----:B------:R-:W-:Y:S01]  /*3f20*/  STL [R1+0x4], R4 ;  /* 0x0000040401007387 */ /* 0x000fe20000100800 */
[----:B-1----:R-:W-:-:S05]  /*3f30*/  I2FP.F32.S32 R0, R243 ;  /* 0x000000f300007245 */ /* 0x002fca0000201400 */
[----:B------:R1:W-:Y:S01]  /*3f40*/  STL [R1], R0 ;  /* 0x0000000001007387 */ /* 0x0003e20000100800 */
[----:B------:R-:W-:Y:S01]  /*3f50*/  VIADD R3, R159, 0x1000 ;  /* 0x000010009f037836 */ /* 0x000fe20000000000 */
[----:B-1----:R-:W-:Y:S01]  /*3f60*/  LOP3.LUT R0, R5, UR7, RZ, 0x3c, !PT ;  /* 0x0000000705007c12 */ /* 0x002fe2000f8e3cff */
[----:B------:R-:W-:-:S04]  /*3f70*/  IMAD.WIDE.U32 R4, R14, -0x2daee0ad, RZ ;  /* 0xd2511f530e047825 */ /* 0x000fc800078e00ff */
[----:B------:R1:W-:Y:S04]  /*3f80*/  STL [R1+0x60], R0 ;  /* 0x0000600001007387 */ /* 0x0003e80000100800 */
[----:B------:R1:W-:Y:S04]  /*3f90*/  STL [R1+0x34], R220 ;  /* 0x000034dc01007387 */ /* 0x0003e80000100800 */
[----:B------:R1:W-:Y:S01]  /*3fa0*/  STL.64 [R1+0x48], R4 ;  /* 0x0000480401007387 */ /* 0x0003e20000100a00 */
[----:B------:R-:W-:Y:S01]  /*3fb0*/  SEL R3, R3, R159, !P0 ;  /* 0x0000009f03037207 */ /* 0x000fe20004000000 */
[----:B------:R-:W-:Y:S01]  /*3fc0*/  UMOV UR5, URZ ;  /* 0x0000003f00057c82 */ /* 0x000fe20008000000 */
[----:B------:R-:W-:-:S02]  /*3fd0*/  @UP1 UMOV UR5, UR25 ;  /* 0x0000001900051c82 */ /* 0x000fc40008000000 */
[----:B------:R-:W-:Y:S01]  /*3fe0*/  LEA R3, R3, UR4, 0x1 ;  /* 0x0000000403037c11 */ /* 0x000fe2000f8e08ff */
[----:B------:R-:W-:Y:S01]  /*3ff0*/  FMUL.FTZ R252, R252, UR5 ;  /* 0x00000005fcfc7c20 */ /* 0x000fe20008410000 */
[----:B------:R-:W-:Y:S02]  /*4000*/  UIADD3 UR24, UR7, -0x61c88647, URZ ;  /* 0x9e3779b907187890 */ /* 0x000fe4000fffe03f */
[----:B------:R-:W-:Y:S01]  /*4010*/  UIADD3 UR14, UR32, 0x646e171e, URZ ;  /* 0x646e171e200e7890 */ /* 0x000fe2000fffe03f */
[----:B------:R-:W-:-:S11]  /*4020*/  ULDC.U8 UR7, c[0x0][0x388] ;  /* 0x0000e20000077ab9 */ /* 0x000fd60000000000 */
.L_x_345:
[----:B------:R-:W-:Y:S01]  /*4030*/  LEA R100, R160, UR4, 0x1 ;  /* 0x00000004a0647c11 */ /* 0x000fe2000f8e08ff */
[----:B------:R-:W2:Y:S01]  /*4040*/  LDL R56, [R1+0x64] ;  /* 0x0000640001387983 */ /* 0x000ea20000100800 */
[----:B------:R-:W-:Y:S01]  /*4050*/  IMAD.IADD R112, R158, 0x1, R152 ;  /* 0x000000019e707824 */ /* 0x000fe200078e0298 */
[----:B------:R-:W-:Y:S01]  /*4060*/  USHF.L.U32 UR25, UR31, 0x7, URZ ;  /* 0x000000071f197899 */ /* 0x000fe2000800063f */
[----:B------:R-:W-:Y:S01]  /*4070*/  IMAD.U32 R168, RZ, RZ, UR8 ;  /* 0x00000008ffa87e24 */ /* 0x000fe2000f8e00ff */
[----:B------:R-:W3:Y:S01]  /*4080*/  LDL.64 R174, [R1+0x48] ;  /* 0x0000480001ae7983 */ /* 0x000ee20000100a00 */
[----:B------:R-:W-:Y:S01]  /*4090*/  USHF.L.U32 UR26, UR8, 0x7, URZ ;  /* 0x00000007081a7899 */ /* 0x000fe2000800063f */
[----:B-1----:R-:W-:Y:S01]  /*40a0*/  IMAD.U32 R0, RZ, RZ, UR31 ;  /* 0x0000001fff007e24 */ /* 0x002fe2000f8e00ff */
[----:B------:R-:W-:Y:S01]  /*40b0*/  UIADD3 UR30, UR29, 0x80, UR25 ;  /* 0x000000801d1e7890 */ /* 0x000fe2000fffe019 */
[----:B------:R-:W-:Y:S01]  /*40c0*/  IMAD.MOV.U32 R192, RZ, RZ, 0x8 ;  /* 0x00000008ffc07424 */ /* 0x000fe200078e00ff */
[----:B------:R-:W-:Y:S01]  /*40d0*/  UISETP.GT.AND UP3, UPT, UR8, UR49, UPT ;  /* 0x000000310800728c */ /* 0x000fe2000bf64270 */
[----:B------:R-:W4:Y:S01]  /*40e0*/  LDL R170, [R1+0x60] ;  /* 0x0000600001aa7983 */ /* 0x000f220000100800 */
[----:B------:R-:W-:Y:S01]  /*40f0*/  UIADD3 UR30, UR30, -UR9, URZ ;  /* 0x800000091e1e7290 */ /* 0x000fe2000fffe03f */
[----:B------:R-:W-:Y:S02]  /*4100*/  IMAD.MOV.U32 R191, RZ, RZ, 0x40 ;  /* 0x00000040ffbf7424 */ /* 0x000fe400078e00ff */
[----:B------:R1:W-:Y:S01]  /*4110*/  STL [R1+0x70], R2 ;  /* 0x0000700201007387 */ /* 0x0003e20000100800 */
[----:B------:R-:W-:Y:S01]  /*4120*/  UISETP.GE.AND UP0, UPT, UR26, UR30, UPT ;  /* 0x0000001e1a00728c */ /* 0x000fe2000bf06270 */
[----:B------:R-:W-:Y:S01]  /*4130*/  IMAD.MOV.U32 R190, RZ, RZ, 0x48 ;  /* 0x00000048ffbe7424 */ /* 0x000fe200078e00ff */
[----:B------:R-:W-:Y:S01]  /*4140*/  UIADD3 UR30, UR25, 0x80, URZ ;  /* 0x00000080191e7890 */ /* 0x000fe2000fffe03f */
[----:B------:R-:W0:Y:S03]  /*4150*/  LDGDEPBAR ;  /* 0x00000000000079af */ /* 0x000e260000000000 */
[----:B------:R-:W-:Y:S01]  /*4160*/  UISETP.LT.AND UP0, UPT, UR30, UR9, UP0 ;  /* 0x000000091e00728c */ /* 0x000fe20008701270 */
[----:B------:R-:W1:Y:S01]  /*4170*/  S2R R187, SR_TID.X ;  /* 0x0000000000bb7919 */ /* 0x000e620000002100 */
[----:B------:R-:W1:Y:S04]  /*4180*/  S2R R188, SR_TID.X ;  /* 0x0000000000bc7919 */ /* 0x000e680000002100 */
[----:B------:R-:W-:Y:S01]  /*4190*/  PLOP3.LUT P5, PT, PT, PT, UP0, 0x80, 0x0 ;  /* 0x000000000000781c */ /* 0x000fe20003faf008 */
[----:B------:R-:W4:Y:S01]  /*41a0*/  LDL R189, [R1] ;  /* 0x0000000001bd7983 */ /* 0x000f220000100800 */
[----:B------:R-:W4:Y:S03]  /*41b0*/  S2R R177, SR_TID.X ;  /* 0x0000000000b17919 */ /* 0x000f260000002100 */
[----:B-1----:R-:W4:Y:S01]  /*41c0*/  LDL R2, [R1+0x40] ;  /* 0x0000400001027983 */ /* 0x002f220000100800 */
[----:B------:R-:W-:Y:S01]  /*41d0*/  SHF.R.S32.HI R187, RZ, 0x1f, R187 ;  /* 0x0000001fffbb7819 */ /* 0x000fe200000114bb */
[----:B------:R-:W-:Y:S04]  /*41e0*/  DEPBAR.LE SB0, 0x0 ;  /* 0x000080000000791a */ /* 0x000fe80000000000 */
[----:B------:R-:W-:Y:S01]  /*41f0*/  LEA.HI R187, R187, R188, RZ, 0x7 ;  /* 0x000000bcbbbb7211 */ /* 0x000fe200078f38ff */
[----:B------:R-:W-:Y:S03]  /*4200*/  BAR.SYNC.DEFER_BLOCKING 0x0 ;  /* 0x0000000000007b1d */ /* 0x000fe60000010000 */
[----:B------:R-:W-:Y:S05]  /*4210*/  SHF.R.S32.HI R187, RZ, 0x7, R187 ;  /* 0x00000007ffbb7819 */ /* 0x000fea00000114bb */
[----:B------:R-:W-:Y:S04]  /*4220*/  IMAD R0, R0, 0x2, R187 ;  /* 0x0000000200007824 */ /* 0x000fe800078e02bb */
[----:B------:R-:W-:Y:S01]  /*4230*/  IMAD.SHL.U32 R0, R0, 0x2, RZ ;  /* 0x0000000200007824 */ /* 0x000fe200078e00ff */
        /* <DEDUP_REMOVED lines=9> */
[----:B------:R-:W1:Y:S01]  /*42d0*/  LDSM.16.M88.4 R108, [R153+-0x2000] ;  /* 0xffe00000996c783b */ /* 0x000e620000000200 */
[-C--:B------:R-:W-:Y:S07]  /*42e0*/  HMMA.16816.F32.BF16 R12, R60, R18.reuse, RZ ;  /* 0x000000123c0c723c */ /* 0x080fee00000418ff */
[----:B------:R-:W1:Y:S01]  /*42f0*/  LDSM.16.M88.4 R112, [R112+0x1000] ;  /* 0x001000007070783b */ /* 0x000e620000000200 */
[C---:B------:R-:W-:Y:S07]  /*4300*/  HMMA.16816.F32.BF16 R16, R64.reuse, R18, RZ ;  /* 0x000000124010723c */ /* 0x040fee00000418ff */
[----:B------:R-:W1:Y:S01]  /*4310*/  LDSM.16.M88.4 R116, [R153+-0x1c00] ;  /* 0xffe400009974783b */ /* 0x000e620000000200 */
[-C--:B------:R-:W-:Y:S06]  /*4320*/  HMMA.16816.F32.BF16 R20, R64, R32.reuse, RZ ;  /* 0x000000204014723c */ /* 0x080fec00000418ff */
[C---:B------:R-:W-:Y:S01]  /*4330*/  HMMA.16816.F32.BF16 R24, R60.reuse, R32, RZ ;  /* 0x000000203c18723c */ /* 0x040fe200000418ff */
[----:B------:R-:W4:Y:S05]  /*4340*/  LDL R188, [R1+0x4] ;  /* 0x0000040001bc7983 */ /* 0x000f2a0000100800 */
[-C--:B------:R-:W-:Y:S06]  /*4350*/  HMMA.16816.F32.BF16 R28, R60, R34.reuse, RZ ;  /* 0x000000223c1c723c */ /* 0x080fec00000418ff */
[C---:B------:R-:W-:Y:S06]  /*4360*/  HMMA.16816.F32.BF16 R32, R64.reuse, R34, RZ ;  /* 0x000000224020723c */ /* 0x040fec00000418ff */
[-C--:B------:R-:W-:Y:S06]  /*4370*/  HMMA.16816.F32.BF16 R36, R64, R48.reuse, RZ ;  /* 0x000000304024723c */ /* 0x080fec00000418ff */
[C---:B------:R-:W-:Y:S06]  /*4380*/  HMMA.16816.F32.BF16 R40, R60.reuse, R48, RZ ;  /* 0x000000303c28723c */ /* 0x040fec00000418ff */
[-C--:B------:R-:W-:Y:S06]  /*4390*/  HMMA.16816.F32.BF16 R44, R60, R50.reuse, RZ ;  /* 0x000000323c2c723c */ /* 0x080fec00000418ff */
[C---:B------:R-:W-:Y:S06]  /*43a0*/  HMMA.16816.F32.BF16 R48, R64.reuse, R50, RZ ;  /* 0x000000324030723c */ /* 0x040fec00000418ff */
[-C--:B------:R-:W-:Y:S01]  /*43b0*/  HMMA.16816.F32.BF16 R52, R64, R100.reuse, RZ ;  /* 0x000000644034723c */ /* 0x080fe200000418ff */
[----:B--2---:R-:W-:Y:S05]  /*43c0*/  IMAD R168, R168, 0x8, R56 ;  /* 0x00000008a8a87824 */ /* 0x004fea00078e0238 */
[C---:B------:R-:W-:Y:S02]  /*43d0*/  HMMA.16816.F32.BF16 R56, R60.reuse, R100, RZ ;  /* 0x000000643c38723c */ /* 0x040fe400000418ff */
[C---:B------:R-:W-:Y:S03]  /*43e0*/  VIADD R166, R168.reuse, 0x4 ;  /* 0x00000004a8a67836 */ /* 0x040fe60000000000 */
[----:B------:R-:W-:Y:S01]  /*43f0*/  IMAD.WIDE.U32 R168, R168, -0x326172a9, RZ ;  /* 0xcd9e8d57a8a87825 */ /* 0x000fe200078e00ff */
[-C--:B------:R-:W-:Y:S05]  /*4400*/  HMMA.16816.F32.BF16 R60, R60, R102.reuse, RZ ;  /* 0x000000663c3c723c */ /* 0x080fea00000418ff */
[----:B------:R-:W-:Y:S01]  /*4410*/  VIADD R100, R0, 0x1 ;  /* 0x0000000100647836 */ /* 0x000fe20000000000 */
[----:B---3--:R-:W-:Y:S01]  /*4420*/  LOP3.LUT R0, R175, UR32, R0, 0x96, !PT ;  /* 0x00000020af007c12 */ /* 0x008fe2000f8e9600 */
[----:B------:R-:W-:Y:S04]  /*4430*/  HMMA.16816.F32.BF16 R64, R64, R102, RZ ;  /* 0x000000664040723c */ /* 0x000fe800000418ff */
[-C--:B----4-:R-:W-:Y:S02]  /*4440*/  LOP3.LUT R172, R169, R170.reuse, RZ, 0x3c, !PT ;  /* 0x000000aaa9ac7212 */ /* 0x090fe400078e3cff */
[----:B------:R-:W-:Y:S01]  /*4450*/  LOP3.LUT R100, R175, UR32, R100, 0x96, !PT ;  /* 0x00000020af647c12 */ /* 0x000fe2000f8e9664 */
[-C--:B-1----:R-:W-:Y:S05]  /*4460*/  HMMA.16816.F32.BF16 R4, R104, R108.reuse, R4 ;  /* 0x0000006c6804723c */ /* 0x082fea0000041804 */
[----:B------:R-:W-:Y:S01]  /*4470*/  IMAD.WIDE.U32 R102, R0, -0x326172a9, RZ ;  /* 0xcd9e8d5700667825 */ /* 0x000fe200078e00ff */
[C---:B------:R-:W-:Y:S05]  /*4480*/  HMMA.16816.F32.BF16 R8, R112.reuse, R108, R8 ;  /* 0x0000006c7008723c */ /* 0x040fea0000041808 */
[----:B------:R-:W-:Y:S01]  /*4490*/  LOP3.LUT R178, R103, UR24, R168, 0x96, !PT ;  /* 0x0000001867b27c12 */ /* 0x000fe2000f8e96a8 */
[----:B------:R-:W-:Y:S01]  /*44a0*/  IMAD.U32 R0, RZ, RZ, UR29 ;  /* 0x0000001dff007e24 */ /* 0x000fe2000f8e00ff */
[-C--:B------:R-:W-:Y:S01]  /*44b0*/  HMMA.16816.F32.BF16 R12, R112, R110.reuse, R12 ;  /* 0x0000006e700c723c */ /* 0x080fe2000004180c */
[----:B------:R-:W-:Y:S03]  /*44c0*/  IMAD.U32 R109, RZ, RZ, UR26 ;  /* 0x0000001aff6d7e24 */ /* 0x000fe6000f8e00ff */
[----:B------:R-:W-:Y:S02]  /*44d0*/  IMAD.WIDE.U32 R172, R172, -0x2daee0ad, RZ ;  /* 0xd2511f53acac7825 */ /* 0x000fe400078e00ff */
[C---:B------:R-:W-:Y:S05]  /*44e0*/  HMMA.16816.F32.BF16 R16, R104.reuse, R110, R16 ;  /* 0x0000006e6810723c */ /* 0x040fea0000041810 */
[----:B------:R-:W-:Y:S01]  /*44f0*/  @!P5 IADD3 R0, -R0, 0x1, R2 ;  /* 0x000000010000d810 */ /* 0x000fe20007ffe102 */
[----:B------:R-:W-:Y:S01]  /*4500*/  IMAD.WIDE.U32 R100, R100, -0x326172a9, RZ ;  /* 0xcd9e8d5764647825 */ /* 0x000fe200078e00ff */
[-C--:B------:R-:W-:Y:S04]  /*4510*/  HMMA.16816.F32.BF16 R20, R104, R116.reuse, R20 ;  /* 0x000000746814723c */ /* 0x080fe80000041814 */
[----:B------:R-:W-:Y:S01]  /*4520*/  @!P5 IADD3 R109, R109, UR9, R0 ;  /* 0x000000096d6ddc10 */ /* 0x000fe2000fffe000 */
[----:B------:R-:W-:Y:S01]  /*4530*/  @!P5 IMAD.SHL.U32 R0, R177, 0x2, RZ ;  /* 0x00000002b100d824 */ /* 0x000fe200078e00ff */
[----:B------:R-:W-:Y:S01]  /*4540*/  LOP3.LUT R176, R101, UR24, R168, 0x96, !PT ;  /* 0x0000001865b07c12 */ /* 0x000fe2000f8e96a8 */
[C---:B------:R-:W-:Y:S04]  /*4550*/  HMMA.16816.F32.BF16 R24, R112.reuse, R116, R24 ;  /* 0x000000747018723c */ /* 0x040fe80000041818 */
[----:B------:R-:W-:Y:S01]  /*4560*/  @!P5 LOP3.LUT R0, R0, 0x6, RZ, 0xc0, !PT ;  /* 0x000000060000d812 */ /* 0x000fe200078ec0ff */
[----:B------:R-:W-:Y:S01]  /*4570*/  IMAD.WIDE.U32 R166, R166, -0x326172a9, RZ ;  /* 0xcd9e8d57a6a67825 */ /* 0x000fe200078e00ff */
[----:B------:R-:W-:Y:S01]  /*4580*/  @!P5 VIMNMX R111, R109, UR9, PT ;  /* 0x000000096d6fdc48 */ /* 0x000fe2000bfe0100 */
[-C--:B------:R-:W-:Y:S04]  /*4590*/  HMMA.16816.F32.BF16 R28, R112, R118.reuse, R28 ;  /* 0x00000076701c723c */ /* 0x080fe8000004181c */
[----:B------:R-:W-:Y:S01]  /*45a0*/  LOP3.LUT R170, R167, R170, RZ, 0x3c, !PT ;  /* 0x000000aaa7aa7212 */ /* 0x000fe200078e3cff */
[----:B------:R-:W-:Y:S01]  /*45b0*/  @!P5 IMAD R0, R187, 0x40, R0 ;  /* 0x00000040bb00d824 */ /* 0x000fe200078e0200 */
[----:B------:R-:W-:Y:S01]  /*45c0*/  LOP3.LUT R167, R174, UR51, RZ, 0x3c, !PT ;  /* 0x00000033aea77c12 */ /* 0x000fe2000f8e3cff */
[----:B------:R-:W2:Y:S01]  /*45d0*/  LDL R187, [R1+0x8] ;  /* 0x0000080001bb7983 */ /* 0x000ea20000100800 */
[--C-:B------:R-:W-:Y:S01]  /*45e0*/  LOP3.LUT R180, R103, UR24, R166.reuse, 0x96, !PT ;  /* 0x0000001867b47c12 */ /* 0x100fe2000f8e96a6 */
[C---:B------:R-:W-:Y:S02]  /*45f0*/  HMMA.16816.F32.BF16 R32, R104.reuse, R118, R32 ;  /* 0x000000766820723c */ /* 0x040fe40000041820 */
[----:B------:R-:W3:Y:S02]  /*4600*/  LDL R119, [R1+0x1c] ;  /* 0x00001c0001777983 */ /* 0x000ee40000100800 */
[----:B------:R-:W-:Y:S01]  /*4610*/  LOP3.LUT R174, R167, R173, RZ, 0x3c, !PT ;  /* 0x000000ada7ae7212 */ /* 0x000fe200078e3cff */
[----:B------:R-:W-:Y:S01]  /*4620*/  IMAD.WIDE.U32 R170, R170, -0x2daee0ad, RZ ;  /* 0xd2511f53aaaa7825 */ /* 0x000fe200078e00ff */
[----:B------:R-:W-:Y:S01]  /*4630*/  LOP3.LUT R182, R101, UR24, R166, 0x96, !PT ;  /* 0x0000001865b67c12 */ /* 0x000fe2000f8e96a6 */
[----:B------:R-:W4:Y:S01]  /*4640*/  LDL R118, [R1+0x20] ;  /* 0x0000200001767983 */ /* 0x000f220000100800 */
[----:B------:R-:W-:Y:S03]  /*4650*/  @!P5 VIADDMNMX R110, R109, R192, UR9, PT ;  /* 0x000000096d6ede46 */ /* 0x000fe6000b8001c0 */
[----:B------:R-:W-:Y:S01]  /*4660*/  LOP3.LUT R168, R167, R171, RZ, 0x3c, !PT ;  /* 0x000000aba7a87212 */ /* 0x000fe200078e3cff */
[----:B------:R-:W-:Y:S01]  /*4670*/  IMAD.WIDE.U32 R174, R174, -0x326172a9, RZ ;  /* 0xcd9e8d57aeae7825 */ /* 0x000fe200078e00ff */
[C---:B------:R-:W-:Y:S01]  /*4680*/  @!P5 VIADDMNMX R108, R109.reuse, R191, UR9, PT ;  /* 0x000000096d6cde46 */ /* 0x040fe2000b8001bf */
[----:B------:R-:W4:Y:S01]  /*4690*/  LDL R167, [R1+0x18] ;  /* 0x0000180001a77983 */ /* 0x000f220000100800 */
[----:B------:R-:W-:Y:S01]  /*46a0*/  @!P5 VIADDMNMX R109, R109, R190, UR9, PT ;  /* 0x000000096d6dde46 */ /* 0x000fe2000b8001be */
[----:B------:R-:W-:Y:S01]  /*46b0*/  IMAD.WIDE.U32 R178, R178, -0x2daee0ad, RZ ;  /* 0xd2511f53b2b27825 */ /* 0x000fe200078e00ff */
[C---:B------:R-:W-:Y:S02]  /*46c0*/  LOP3.LUT R171, R175.reuse, UR23, R102, 0x96, !PT ;  /* 0x00000017afab7c12 */ /* 0x040fe4000f8e9666 */
[----:B------:R-:W-:Y:S01]  /*46d0*/  LOP3.LUT R173, R175, UR23, R100, 0x96, !PT ;  /* 0x00000017afad7c12 */ /* 0x000fe2000f8e9664 */
[----:B------:R-:W-:Y:S01]  /*46e0*/  IMAD.WIDE.U32 R176, R176, -0x2daee0ad, RZ ;  /* 0xd2511f53b0b07825 */ /* 0x000fe200078e00ff */
[----:B------:R-:W-:Y:S03]  /*46f0*/  LOP3.LUT R175, R179, UR22, R172, 0x96, !PT ;  /* 0x00000016b3af7c12 */ /* 0x000fe6000f8e96ac */
[----:B------:R-:W-:Y:S01]  /*4700*/  FADD.FTZ R166, R252, R6 ;  /* 0x00000006fca67221 */ /* 0x000fe20000010000 */
[----:B------:R-:W-:Y:S01]  /*4710*/  IMAD.WIDE.U32 R180, R180, -0x2daee0ad, RZ ;  /* 0xd2511f53b4b47825 */ /* 0x000fe200078e00ff */
[----:B------:R-:W-:Y:S01]  /*4720*/  LOP3.LUT R184, R177, UR22, R172, 0x96, !PT ;  /* 0x00000016b1b87c12 */ /* 0x000fe2000f8e96ac */
[----:B------:R-:W4:Y:S02]  /*4730*/  LDL R6, [R1+0x5c] ;  /* 0x00005c0001067983 */ /* 0x000f240000100800 */
        /* <DEDUP_REMOVED lines=8> */
[----:B------:R-:W-:Y:S01]  /*47c0*/  FFMA.FTZ R9, R189, UR5, R9 ;  /* 0x00000005bd097c23 */ /* 0x000fe20008010009 */
[----:B------:R-:W-:Y:S01]  /*47d0*/  @!P5 VIADD R0, R0, UR25 ;  /* 0x000000190000dc36 */ /* 0x000fe20008000000 */
[C---:B------:R-:W-:Y:S01]  /*47e0*/  LOP3.LUT R185, R169.reuse, UR23, R102, 0x96, !PT ;  /* 0x00000017a9b97c12 */ /* 0x040fe2000f8e9666 */
[----:B------:R-:W4:Y:S01]  /*47f0*/  LDL R170, [R1+0x10] ;  /* 0x0000100001aa7983 */ /* 0x000f220000100800 */
[----:B------:R-:W-:Y:S01]  /*4800*/  LOP3.LUT R186, R169, UR23, R100, 0x96, !PT ;  /* 0x00000017a9ba7c12 */ /* 0x000fe2000f8e9664 */
[C---:B------:R-:W-:Y:S01]  /*4810*/  FFMA.FTZ R5, R189.reuse, UR5, R5 ;  /* 0x00000005bd057c23 */ /* 0x040fe20008010005 */
[C---:B------:R-:W-:Y:S01]  /*4820*/  @!P5 ISETP.GE.AND P4, PT, R0.reuse, R111, PT ;  /* 0x0000006f0000d20c */ /* 0x040fe20003f86270 */
[----:B------:R-:W4:Y:S01]  /*4830*/  LDL R169, [R1+0x14] ;  /* 0x0000140001a97983 */ /* 0x000f220000100800 */
[C---:B------:R-:W-:Y:S01]  /*4840*/  @!P5 ISETP.GE.AND P1, PT, R0.reuse, R110, PT ;  /* 0x0000006e0000d20c */ /* 0x040fe20003f26270 */
[----:B------:R-:W-:Y:S01]  /*4850*/  FFMA.FTZ R7, R189, UR5, R7 ;  /* 0x00000005bd077c23 */ /* 0x000fe20008010007 */
[CC--:B------:R-:W-:Y:S01]  /*4860*/  @!P5 ISETP.GE.AND P3, PT, R0.reuse, R108.reuse, PT ;  /* 0x0000006c0000d20c */ /* 0x0c0fe20003f66270 */
[----:B------:R-:W1:Y:S01]  /*4870*/  LDSM.16.M88.4 R100, [R153+-0x1800] ;  /* 0xffe800009964783b */ /* 0x000e620000000200 */
[-C--:B------:R-:W-:Y:S01]  /*4880*/  @!P5 ISETP.GE.AND P0, PT, R0, R109.reuse, PT ;  /* 0x0000006d0000d20c */ /* 0x080fe20003f06270 */
[----:B------:R-:W-:Y:S01]  /*4890*/  FADD.FTZ R10, R252, R10 ;  /* 0x0000000afc0a7221 */ /* 0x000fe20000010000 */
[----:B------:R-:W-:Y:S01]  /*48a0*/  @!P5 FSEL R117, R117, -INF , !P4 ;  /* 0xff8000007575d808 */ /* 0x000fe20006000000 */
[----:B------:R-:W-:Y:S01]  /*48b0*/  FFMA.FTZ R11, R189, UR5, R11 ;  /* 0x00000005bd0b7c23 */ /* 0x000fe2000801000b */
[-C--:B------:R-:W-:Y:S02]  /*48c0*/  @!P5 ISETP.GE.AND P4, PT, R243, R108.reuse, PT ;  /* 0x0000006cf300d20c */ /* 0x080fe40003f86270 */
[----:B------:R-:W-:Y:S01]  /*48d0*/  @!P5 FSEL R116, R116, -INF , !P3 ;  /* 0xff8000007474d808 */ /* 0x000fe20005800000 */
[----:B------:R-:W4:Y:S01]  /*48e0*/  LDL R4, [R1+0x50] ;  /* 0x0000500001047983 */ /* 0x000f220000100800 */
[----:B------:R-:W-:Y:S02]  /*48f0*/  @!P5 FSEL R9, R9, -INF , !P4 ;  /* 0xff8000000909d808 */ /* 0x000fe40006000000 */
[-C--:B------:R-:W-:Y:S01]  /*4900*/  @!P5 ISETP.GE.AND P3, PT, R242, R109.reuse, PT ;  /* 0x0000006df200d20c */ /* 0x080fe20003f66270 */
[----:B------:R-:W4:Y:S01]  /*4910*/  LDL R0, [R1+0x54] ;  /* 0x0000540001007983 */ /* 0x000f220000100800 */
[----:B------:R-:W-:Y:S02]  /*4920*/  @!P5 ISETP.GE.AND P4, PT, R241, R109, PT ;  /* 0x0000006df100d20c */ /* 0x000fe40003f86270 */
[----:B------:R-:W-:Y:S02]  /*4930*/  @!P5 FSEL R166, R166, -INF , !P1 ;  /* 0xff800000a6a6d808 */ /* 0x000fe40004800000 */
[----:B------:R-:W-:Y:S02]  /*4940*/  @!P5 ISETP.GE.AND P1, PT, R242, R108, PT ;  /* 0x0000006cf200d20c */ /* 0x000fe40003f26270 */
[----:B------:R-:W-:Y:S02]  /*4950*/  @!P5 FSEL R10, R10, -INF , !P0 ;  /* 0xff8000000a0ad808 */ /* 0x000fe40004000000 */
[-C--:B------:R-:W-:Y:S01]  /*4960*/  @!P5 ISETP.GE.AND P0, PT, R242, R111.reuse, PT ;  /* 0x0000006ff200d20c */ /* 0x080fe20003f06270 */
[-C--:B-1----:R-:W-:Y:S06]  /*4970*/  HMMA.16816.F32.BF16 R36, R104, R100.reuse, R36 ;  /* 0x000000646824723c */ /* 0x082fec0000041824 */
[C---:B------:R-:W-:Y:S05]  /*4980*/  HMMA.16816.F32.BF16 R40, R112.reuse, R100, R40 ;  /* 0x000000647028723c */ /* 0x040fea0000041828 */
[C---:B------:R-:W-:Y:S01]  /*4990*/  FFMA.FTZ R12, R188.reuse, UR5, R12 ;  /* 0x00000005bc0c7c23 */ /* 0x040fe2000801000c */
[C---:B------:R-:W-:Y:S01]  /*49a0*/  FFMA.FTZ R14, R188.reuse, UR5, R14 ;  /* 0x00000005bc0e7c23 */ /* 0x040fe2000801000e */
[C---:B------:R-:W-:Y:S01]  /*49b0*/  FFMA.FTZ R16, R188.reuse, UR5, R16 ;  /* 0x00000005bc107c23 */ /* 0x040fe20008010010 */
[----:B------:R-:W-:Y:S01]  /*49c0*/  FFMA.FTZ R18, R188, UR5, R18 ;  /* 0x00000005bc127c23 */ /* 0x000fe20008010012 */
[-C--:B------:R-:W-:Y:S01]  /*49d0*/  HMMA.16816.F32.BF16 R44, R112, R102.reuse, R44 ;  /* 0x00000066702c723c */ /* 0x080fe2000004182c */
[----:B------:R-:W4:Y:S02]  /*49e0*/  LDL R188, [R1+0x24] ;  /* 0x0000240001bc7983 */ /* 0x000f240000100800 */
[----:B------:R-:W-:Y:S02]  /*49f0*/  @!P5 FSEL R14, R14, -INF , !P3 ;  /* 0xff8000000e0ed808 */ /* 0x000fe40005800000 */
[-C--:B------:R-:W-:Y:S01]  /*4a00*/  @!P5 ISETP.GE.AND P3, PT, R240, R111.reuse, PT ;  /* 0x0000006ff000d20c */ /* 0x080fe20003f66270 */
[C---:B------:R-:W-:Y:S01]  /*4a10*/  HMMA.16816.F32.BF16 R48, R104.reuse, R102, R48 ;  /* 0x000000666830723c */ /* 0x040fe20000041830 */
[----:B------:R-:W1:Y:S04]  /*4a20*/  LDSM.16.M88.4 R100, [R153+-0x1400] ;  /* 0xffec00009964783b */ /* 0x000e680000000200 */
[----:B------:R-:W-:Y:S02]  /*4a30*/  @!P5 FSEL R12, R12, -INF , !P1 ;  /* 0xff8000000c0cd808 */ /* 0x000fe40004800000 */
[-C--:B------:R-:W-:Y:S04]  /*4a40*/  @!P5 ISETP.GE.AND P1, PT, R242, R110.reuse, PT ;  /* 0x0000006ef200d20c */ /* 0x080fe80003f26270 */
[----:B------:R-:W-:Y:S02]  /*4a50*/  @!P5 FSEL R16, R16, -INF , !P0 ;  /* 0xff8000001010d808 */ /* 0x000fe40004000000 */
[----:B------:R-:W-:Y:S02]  /*4a60*/  @!P5 FSEL R18, R18, -INF , !P1 ;  /* 0xff8000001212d808 */ /* 0x000fe40004800000 */
[C---:B------:R-:W-:Y:S02]  /*4a70*/  @!P5 ISETP.GE.AND P0, PT, R240.reuse, R110, PT ;  /* 0x0000006ef000d20c */ /* 0x040fe40003f06270 */
[----:B------:R-:W-:Y:S01]  /*4a80*/  @!P5 ISETP.GE.AND P1, PT, R240, R108, PT ;  /* 0x0000006cf000d20c */ /* 0x000fe20003f26270 */
[-C--:B-1----:R-:W-:Y:S06]  /*4a90*/  HMMA.16816.F32.BF16 R52, R104, R100.reuse, R52 ;  /* 0x000000646834723c */ /* 0x082fec0000041834 */
[C---:B------:R-:W-:Y:S06]  /*4aa0*/  HMMA.16816.F32.BF16 R56, R112.reuse, R100, R56 ;  /* 0x000000647038723c */ /* 0x040fec0000041838 */
[-C--:B------:R-:W-:Y:S05]  /*4ab0*/  HMMA.16816.F32.BF16 R60, R112, R102.reuse, R60 ;  /* 0x00000066703c723c */ /* 0x080fea000004183c */
[----:B------:R-:W-:Y:S01]  /*4ac0*/  IMAD.WIDE.U32 R100, R175, -0x326172a9, RZ ;  /* 0xcd9e8d57af647825 */ /* 0x000fe200078e00ff */
[----:B------:R-:W-:Y:S05]  /*4ad0*/  HMMA.16816.F32.BF16 R64, R104, R102, R64 ;  /* 0x000000666840723c */ /* 0x000fea0000041840 */
[----:B------:R-:W-:Y:S06]  /*4ae0*/  IMAD.WIDE.U32 R114, R186, -0x2daee0ad, RZ ;  /* 0xd2511f53ba727825 */ /* 0x000fec00078e00ff */
[----:B------:R-:W-:Y:S04]  /*4af0*/  IMAD.WIDE.U32 R112, R179, -0x326172a9, RZ ;  /* 0xcd9e8d57b3707825 */ /* 0x000fe800078e00ff */
[C---:B--2---:R-:W-:Y:S01]  /*4b00*/  FFMA.FTZ R13, R187.reuse, UR5, R13 ;  /* 0x00000005bb0d7c23 */ /* 0x044fe2000801000d */
[C---:B------:R-:W-:Y:S01]  /*4b10*/  FFMA.FTZ R15, R187.reuse, UR5, R15 ;  /* 0x00000005bb0f7c23 */ /* 0x040fe2000801000f */
[C---:B------:R-:W-:Y:S01]  /*4b20*/  FFMA.FTZ R17, R187.reuse, UR5, R17 ;  /* 0x00000005bb117c23 */ /* 0x040fe20008010011 */
[----:B------:R-:W-:Y:S01]  /*4b30*/  FFMA.FTZ R19, R187, UR5, R19 ;  /* 0x00000005bb137c23 */ /* 0x000fe20008010013 */
[----:B---3--:R-:W-:Y:S01]  /*4b40*/  FFMA.FTZ R36, R119, UR5, R36 ;  /* 0x0000000577247c23 */ /* 0x008fe20008010024 */
[----:B------:R-:W2:Y:S01]  /*4b50*/  LDL R187, [R1+0x28] ;  /* 0x0000280001bb7983 */ /* 0x000ea20000100800 */
[----:B------:R-:W-:Y:S01]  /*4b60*/  @!P5 FSEL R15, R15, -INF , !P4 ;  /* 0xff8000000f0fd808 */ /* 0x000fe20006000000 */
[----:B------:R-:W-:Y:S01]  /*4b70*/  FFMA.FTZ R38, R119, UR5, R38 ;  /* 0x0000000577267c23 */ /* 0x000fe20008010026 */
[----:B------:R-:W-:Y:S01]  /*4b80*/  @!P5 ISETP.GE.AND P4, PT, R239, R111, PT ;  /* 0x0000006fef00d20c */ /* 0x000fe20003f86270 */
[C---:B----4-:R-:W-:Y:S01]  /*4b90*/  FFMA.FTZ R37, R118.reuse, UR5, R37 ;  /* 0x0000000576257c23 */ /* 0x050fe20008010025 */
[C---:B------:R-:W-:Y:S01]  /*4ba0*/  FFMA.FTZ R39, R118.reuse, UR5, R39 ;  /* 0x0000000576277c23 */ /* 0x040fe20008010027 */
[C---:B------:R-:W-:Y:S01]  /*4bb0*/  FFMA.FTZ R40, R119.reuse, UR5, R40 ;  /* 0x0000000577287c23 */ /* 0x040fe20008010028 */
[C---:B------:R-:W-:Y:S01]  /*4bc0*/  FFMA.FTZ R41, R118.reuse, UR5, R41 ;  /* 0x0000000576297c23 */ /* 0x040fe20008010029 */
[----:B------:R-:W-:Y:S01]  /*4bd0*/  FFMA.FTZ R42, R119, UR5, R42 ;  /* 0x00000005772a7c23 */ /* 0x000fe2000801002a */
[----:B------:R-:W-:Y:S01]  /*4be0*/  FFMA.FTZ R43, R118, UR5, R43 ;  /* 0x00000005762b7c23 */ /* 0x000fe2000801002b */
[----:B------:R-:W3:Y:S01]  /*4bf0*/  LDL R119, [R1+0x2c] ;  /* 0x00002c0001777983 */ /* 0x000ee20000100800 */
[C---:B------:R-:W-:Y:S01]  /*4c00*/  FFMA.FTZ R29, R167.reuse, UR5, R29 ;  /* 0x00000005a71d7c23 */ /* 0x040fe2000801001d */
[C---:B------:R-:W-:Y:S01]  /*4c10*/  FFMA.FTZ R31, R167.reuse, UR5, R31 ;  /* 0x00000005a71f7c23 */ /* 0x040fe2000801001f */
[C---:B------:R-:W-:Y:S01]  /*4c20*/  FFMA.FTZ R33, R167.reuse, UR5, R33 ;  /* 0x00000005a7217c23 */ /* 0x040fe20008010021 */
[----:B------:R-:W4:Y:S01]  /*4c30*/  LDL R118, [R1+0x30] ;  /* 0x0000300001767983 */ /* 0x000f220000100800 */
[----:B------:R-:W-:Y:S01]  /*4c40*/  FFMA.FTZ R35, R167, UR5, R35 ;  /* 0x00000005a7237c23 */ /* 0x000fe20008010023 */
[C---:B------:R-:W-:Y:S01]  /*4c50*/  FSETP.NEU.FTZ.AND P2, PT, R6.reuse, -INF , PT ;  /* 0xff8000000600780b */ /* 0x040fe20003f5d000 */
[----:B------:R-:W-:Y:S01]  /*4c60*/  FMUL.FTZ R6, R6, 1.4426950216293334961 ;  /* 0x3fb8aa3b06067820 */ /* 0x000fe20000410000 */
[C---:B------:R-:W-:Y:S01]  /*4c70*/  FFMA.FTZ R20, R172.reuse, UR5, R20 ;  /* 0x00000005ac147c23 */ /* 0x040fe20008010014 */
[----:B------:R-:W-:Y:S03]  /*4c80*/  FFMA.FTZ R22, R172, UR5, R22 ;  /* 0x00000005ac167c23 */ /* 0x000fe60008010016 */
[----:B------:R-:W-:Y:S01]  /*4c90*/  FSEL R6, R6, RZ, P2 ;  /* 0x000000ff06067208 */ /* 0x000fe20001000000 */
[----:B------:R-:W-:Y:S01]  /*4ca0*/  FFMA.FTZ R24, R172, UR5, R24 ;  /* 0x00000005ac187c23 */ /* 0x000fe20008010018 */
[----:B------:R-:W-:Y:S01]  /*4cb0*/  FSETP.NEU.FTZ.AND P6, PT, R8, -INF , PT ;  /* 0xff8000000800780b */ /* 0x000fe20003fdd000 */
[----:B------:R-:W-:Y:S01]  /*4cc0*/  FFMA.FTZ R26, R172, UR5, R26 ;  /* 0x00000005ac1a7c23 */ /* 0x000fe2000801001a */
[----:B------:R-:W-:Y:S01]  /*4cd0*/  @!P5 FSEL R20, R20, -INF , !P3 ;  /* 0xff8000001414d808 */ /* 0x000fe20005800000 */
[----:B------:R-:W-:Y:S01]  /*4ce0*/  IMAD.WIDE.U32 R172, R173, -0x2daee0ad, RZ ;  /* 0xd2511f53adac7825 */ /* 0x000fe200078e00ff */
[----:B------:R-:W-:Y:S02]  /*4cf0*/  @!P5 ISETP.GE.AND P3, PT, R240, R109, PT ;  /* 0x0000006df000d20c */ /* 0x000fe40003f66270 */
[----:B------:R-:W-:Y:S01]  /*4d00*/  @!P5 FSEL R22, R22, -INF , !P0 ;  /* 0xff8000001616d808 */ /* 0x000fe20004000000 */
[----:B------:R-:W-:Y:S01]  /*4d10*/  FFMA.FTZ R21, R170, UR5, R21 ;  /* 0x00000005aa157c23 */ /* 0x000fe20008010015 */
[----:B------:R-:W-:Y:S01]  /*4d20*/  @!P5 FSEL R26, R26, -INF , !P3 ;  /* 0xff8000001a1ad808 */ /* 0x000fe20005800000 */
[----:B------:R-:W-:Y:S01]  /*4d30*/  FFMA.FTZ R23, R170, UR5, R23 ;  /* 0x00000005aa177c23 */ /* 0x000fe20008010017 */
[----:B------:R-:W-:Y:S01]  /*4d40*/  @!P5 ISETP.GE.AND P3, PT, R238, R111, PT ;  /* 0x0000006fee00d20c */ /* 0x000fe20003f66270 */
[C---:B------:R-:W-:Y:S01]  /*4d50*/  FFMA.FTZ R25, R170.reuse, UR5, R25 ;  /* 0x00000005aa197c23 */ /* 0x040fe20008010019 */
[----:B------:R-:W-:Y:S01]  /*4d60*/  @!P5 FSEL R21, R21, -INF , !P4 ;  /* 0xff8000001515d808 */ /* 0x000fe20006000000 */
[----:B------:R-:W-:Y:S01]  /*4d70*/  FFMA.FTZ R27, R170, UR5, R27 ;  /* 0x00000005aa1b7c23 */ /* 0x000fe2000801001b */
[----:B------:R-:W-:Y:S01]  /*4d80*/  @!P5 ISETP.GE.AND P4, PT, R239, R109, PT ;  /* 0x0000006def00d20c */ /* 0x000fe20003f86270 */
[----:B------:R-:W-:Y:S01]  /*4d90*/  IMAD.WIDE.U32 R170, R171, -0x2daee0ad, RZ ;  /* 0xd2511f53abaa7825 */ /* 0x000fe200078e00ff */
[----:B------:R-:W-:Y:S02]  /*4da0*/  @!P5 FSEL R24, R24, -INF , !P1 ;  /* 0xff8000001818d808 */ /* 0x000fe40004800000 */
[----:B------:R-:W-:Y:S01]  /*4db0*/  @!P5 FSEL R27, R27, -INF , !P4 ;  /* 0xff8000001b1bd808 */ /* 0x000fe20006000000 */
[----:B------:R-:W-:Y:S01]  /*4dc0*/  FFMA.FTZ R28, R169, UR5, R28 ;  /* 0x00000005a91c7c23 */ /* 0x000fe2000801001c */
[----:B------:R-:W-:Y:S01]  /*4dd0*/  LOP3.LUT R167, R171, UR20, R178, 0x96, !PT ;  /* 0x00000014aba77c12 */ /* 0x000fe2000f8e96b2 */
[----:B------:R-:W-:Y:S01]  /*4de0*/  FFMA.FTZ R30, R169, UR5, R30 ;  /* 0x00000005a91e7c23 */ /* 0x000fe2000801001e */
[-C--:B------:R-:W-:Y:S01]  /*4df0*/  @!P5 ISETP.GE.AND P4, PT, R237, R111.reuse, PT ;  /* 0x0000006fed00d20c */ /* 0x080fe20003f86270 */
[C---:B------:R-:W-:Y:S01]  /*4e00*/  FFMA.FTZ R32, R169.reuse, UR5, R32 ;  /* 0x00000005a9207c23 */ /* 0x040fe20008010020 */
[----:B------:R-:W-:Y:S01]  /*4e10*/  FSETP.NEU.FTZ.AND P2, PT, R0, -INF , PT ;  /* 0xff8000000000780b */ /* 0x000fe20003f5d000 */
[----:B------:R-:W-:Y:S01]  /*4e20*/  FFMA.FTZ R34, R169, UR5, R34 ;  /* 0x00000005a9227c23 */ /* 0x000fe20008010022 */
[----:B------:R-:W-:Y:S01]  /*4e30*/  LOP3.LUT R169, R173, UR20, R176, 0x96, !PT ;  /* 0x00000014ada97c12 */ /* 0x000fe2000f8e96b0 */
[----:B------:R-:W4:Y:S01]  /*4e40*/  LDL R178, [R1+0x38] ;  /* 0x0000380001b27983 */ /* 0x000f220000100800 */
[----:B------:R-:W-:Y:S01]  /*4e50*/  @!P5 FSEL R32, R32, -INF , !P3 ;  /* 0xff8000002020d808 */ /* 0x000fe20005800000 */
[----:B------:R-:W-:Y:S01]  /*4e60*/  FMUL.FTZ R8, R8, 1.4426950216293334961 ;  /* 0x3fb8aa3b08087820 */ /* 0x000fe20000410000 */
[----:B------:R-:W-:Y:S01]  /*4e70*/  @!P5 FSEL R33, R33, -INF , !P4 ;  /* 0xff8000002121d808 */ /* 0x000fe20006000000 */
[----:B------:R-:W4:Y:S01]  /*4e80*/  LDL R176, [R1+0x3c] ;  /* 0x00003c0001b07983 */ /* 0x000f220000100800 */
[-C--:B------:R-:W-:Y:S01]  /*4e90*/  @!P5 ISETP.GE.AND P3, PT, R236, R110.reuse, PT ;  /* 0x0000006eec00d20c */ /* 0x080fe20003f66270 */
[--C-:B------:R-:W-:Y:S01]  /*4ea0*/  FFMA.FTZ R166, R166, UR6, -R6.reuse ;  /* 0x00000006a6a67c23 */ /* 0x100fe20008010806 */
[----:B------:R-:W-:Y:S01]  /*4eb0*/  FSEL R8, R8, RZ, P6 ;  /* 0x000000ff08087208 */ /* 0x000fe20003000000 */
[----:B------:R-:W-:Y:S01]  /*4ec0*/  FFMA.FTZ R18, R18, UR6, -R6 ;  /* 0x0000000612127c23 */ /* 0x000fe20008010806 */
[C---:B------:R-:W-:Y:S01]  /*4ed0*/  FSETP.NEU.FTZ.AND P6, PT, R4.reuse, -INF , PT ;  /* 0xff8000000400780b */ /* 0x040fe20003fdd000 */
[----:B------:R-:W-:Y:S01]  /*4ee0*/  FMUL.FTZ R4, R4, 1.4426950216293334961 ;  /* 0x3fb8aa3b04047820 */ /* 0x000fe20000410000 */
[-C--:B------:R-:W-:Y:S01]  /*4ef0*/  @!P5 ISETP.GE.AND P4, PT, R229, R110.reuse, PT ;  /* 0x0000006ee500d20c */ /* 0x080fe20003f86270 */
[----:B------:R-:W-:Y:S01]  /*4f00*/  FMUL.FTZ R0, R0, 1.4426950216293334961 ;  /* 0x3fb8aa3b00007820 */ /* 0x000fe20000410000 */
[----:B------:R-:W-:Y:S01]  /*4f10*/  @!P5 FSEL R38, R38, -INF , !P3 ;  /* 0xff8000002626d808 */ /* 0x000fe20005800000 */
[--C-:B------:R-:W-:Y:S01]  /*4f20*/  FFMA.FTZ R117, R117, UR6, -R8.reuse ;  /* 0x0000000675757c23 */ /* 0x100fe20008010808 */
[----:B------:R-:W-:Y:S01]  /*4f30*/  FSEL R4, R4, RZ, P6 ;  /* 0x000000ff04047208 */ /* 0x000fe20003000000 */
[--C-:B------:R-:W-:Y:S01]  /*4f40*/  FFMA.FTZ R16, R16, UR6, -R8.reuse ;  /* 0x0000000610107c23 */ /* 0x100fe20008010808 */
[----:B------:R-:W-:Y:S01]  /*4f50*/  FSEL R0, R0, RZ, P2 ;  /* 0x000000ff00007208 */ /* 0x000fe20001000000 */
[----:B------:R-:W-:Y:S01]  /*4f60*/  FFMA.FTZ R20, R20, UR6, -R8 ;  /* 0x0000000614147c23 */ /* 0x000fe20008010808 */
[C---:B------:R-:W-:Y:S01]  /*4f70*/  @!P5 ISETP.GE.AND P2, PT, R243.reuse, R111, PT ;  /* 0x0000006ff300d20c */ /* 0x040fe20003f46270 */
[----:B------:R-:W-:Y:S01]  /*4f80*/  FFMA.FTZ R116, R116, UR6, -R4 ;  /* 0x0000000674747c23 */ /* 0x000fe20008010804 */
[----:B------:R-:W-:Y:S01]  /*4f90*/  @!P5 ISETP.GE.AND P6, PT, R243, R110, PT ;  /* 0x0000006ef300d20c */ /* 0x000fe20003fc6270 */
[----:B------:R-:W-:Y:S01]  /*4fa0*/  FFMA.FTZ R10, R10, UR6, -R0 ;  /* 0x000000060a0a7c23 */ /* 0x000fe20008010800 */
[----:B------:R-:W-:Y:S01]  /*4fb0*/  @!P5 FSEL R5, R5, -INF , !P2 ;  /* 0xff8000000505d808 */ /* 0x000fe20005000000 */
[----:B------:R-:W-:Y:S01]  /*4fc0*/  FFMA.FTZ R12, R12, UR6, -R4 ;  /* 0x000000060c0c7c23 */ /* 0x000fe20008010804 */
[----:B------:R-:W-:Y:S01]  /*4fd0*/  @!P5 FSEL R7, R7, -INF , !P6 ;  /* 0xff8000000707d808 */ /* 0x000fe20007000000 */
[----:B------:R-:W-:Y:S01]  /*4fe0*/  FFMA.FTZ R14, R14, UR6, -R0 ;  /* 0x000000060e0e7c23 */ /* 0x000fe20008010800 */
[----:B------:R-:W-:Y:S01]  /*4ff0*/  @!P5 ISETP.GE.AND P2, PT, R243, R109, PT ;  /* 0x0000006df300d20c */ /* 0x000fe20003f46270 */
[----:B------:R-:W-:Y:S01]  /*5000*/  FFMA.FTZ R5, R5, UR6, -R8 ;  /* 0x0000000605057c23 */ /* 0x000fe20008010808 */
[----:B------:R-:W-:Y:S01]  /*5010*/  @!P5 ISETP.GE.AND P6, PT, R241, R108, PT ;  /* 0x0000006cf100d20c */ /* 0x000fe20003fc6270 */
[----:B------:R-:W-:Y:S01]  /*5020*/  FFMA.FTZ R7, R7, UR6, -R6 ;  /* 0x0000000607077c23 */ /* 0x000fe20008010806 */
[----:B------:R-:W-:Y:S01]  /*5030*/  @!P5 FSEL R11, R11, -INF , !P2 ;  /* 0xff8000000b0bd808 */ /* 0x000fe20005000000 */
        /* <DEDUP_REMOVED lines=9> */
[-C--:B------:R-:W-:Y:S01]  /*50d0*/  @!P5 ISETP.GE.AND P3, PT, R247, R108.reuse, PT ;  /* 0x0000006cf700d20c */ /* 0x080fe20003f66270 */
[----:B------:R-:W-:Y:S01]  /*50e0*/  FFMA.FTZ R44, R188, UR5, R44 ;  /* 0x00000005bc2c7c23 */ /* 0x000fe2000801002c */
[----:B------:R-:W-:Y:S01]  /*50f0*/  @!P5 ISETP.GE.AND P4, PT, R246, R108, PT ;  /* 0x0000006cf600d20c */ /* 0x000fe20003f86270 */
[----:B------:R-:W-:Y:S01]  /*5100*/  FFMA.FTZ R22, R22, UR6, -R6 ;  /* 0x0000000616167c23 */ /* 0x000fe20008010806 */
[----:B------:R-:W-:Y:S01]  /*5110*/  @!P5 FSEL R17, R17, -INF , !P2 ;  /* 0xff8000001111d808 */ /* 0x000fe20005000000 */
[----:B------:R-:W-:Y:S01]  /*5120*/  FFMA.FTZ R24, R24, UR6, -R4 ;  /* 0x0000000618187c23 */ /* 0x000fe20008010804 */
[----:B------:R-:W-:Y:S01]  /*5130*/  @!P5 FSEL R19, R19, -INF , !P6 ;  /* 0xff8000001313d808 */ /* 0x000fe20007000000 */
[----:B------:R-:W-:Y:S01]  /*5140*/  FFMA.FTZ R27, R27, UR6, -R0 ;  /* 0x000000061b1b7c23 */ /* 0x000fe20008010800 */
[----:B------:R-:W-:Y:S01]  /*5150*/  @!P5 FSEL R44, R44, -INF , !P3 ;  /* 0xff8000002c2cd808 */ /* 0x000fe20005800000 */
[----:B------:R-:W-:Y:S01]  /*5160*/  FFMA.FTZ R46, R188, UR5, R46 ;  /* 0x00000005bc2e7c23 */ /* 0x000fe2000801002e */
[----:B------:R-:W-:Y:S01]  /*5170*/  @!P5 ISETP.GE.AND P2, PT, R239, R110, PT ;  /* 0x0000006eef00d20c */ /* 0x000fe20003f46270 */
[----:B------:R-:W-:Y:S01]  /*5180*/  FFMA.FTZ R17, R17, UR6, -R8 ;  /* 0x0000000611117c23 */ /* 0x000fe20008010808 */
[-C--:B------:R-:W-:Y:S01]  /*5190*/  @!P5 ISETP.GE.AND P6, PT, R239, R108.reuse, PT ;  /* 0x0000006cef00d20c */ /* 0x080fe20003fc6270 */
[----:B------:R-:W-:Y:S01]  /*51a0*/  FFMA.FTZ R26, R26, UR6, -R0 ;  /* 0x000000061a1a7c23 */ /* 0x000fe20008010800 */
[-C--:B------:R-:W-:Y:S01]  /*51b0*/  @!P5 ISETP.GE.AND P3, PT, R247, R109.reuse, PT ;  /* 0x0000006df700d20c */ /* 0x080fe20003f66270 */
[----:B------:R-:W-:Y:S01]  /*51c0*/  FFMA.FTZ R32, R32, UR6, -R8 ;  /* 0x0000000620207c23 */ /* 0x000fe20008010808 */
[----:B------:R-:W-:Y:S01]  /*51d0*/  @!P5 FSEL R23, R23, -INF , !P2 ;  /* 0xff8000001717d808 */ /* 0x000fe20005000000 */
[--C-:B------:R-:W-:Y:S01]  /*51e0*/  FFMA.FTZ R38, R38, UR6, -R6.reuse ;  /* 0x0000000626267c23 */ /* 0x100fe20008010806 */
[----:B------:R-:W-:Y:S01]  /*51f0*/  @!P5 FSEL R25, R25, -INF , !P6 ;  /* 0xff8000001919d808 */ /* 0x000fe20007000000 */
[----:B------:R-:W-:Y:S01]  /*5200*/  FFMA.FTZ R39, R39, UR6, -R6 ;  /* 0x0000000627277c23 */ /* 0x000fe20008010806 */
[----:B------:R-:W-:Y:S01]  /*5210*/  @!P5 FSEL R46, R46, -INF , !P3 ;  /* 0xff8000002e2ed808 */ /* 0x000fe20005800000 */
[----:B------:R-:W-:Y:S01]  /*5220*/  FFMA.FTZ R48, R188, UR5, R48 ;  /* 0x00000005bc307c23 */ /* 0x000fe20008010030 */
[CC--:B------:R-:W-:Y:S01]  /*5230*/  @!P5 ISETP.GE.AND P0, PT, R238.reuse, R108.reuse, PT ;  /* 0x0000006cee00d20c */ /* 0x0c0fe20003f06270 */
[----:B------:R-:W-:Y:S01]  /*5240*/  FFMA.FTZ R23, R23, UR6, -R6 ;  /* 0x0000000617177c23 */ /* 0x000fe20008010806 */
[----:B------:R-:W-:Y:S01]  /*5250*/  @!P5 ISETP.GE.AND P2, PT, R237, R108, PT ;  /* 0x0000006ced00d20c */ /* 0x000fe20003f46270 */
[----:B------:R-:W-:Y:S01]  /*5260*/  FFMA.FTZ R25, R25, UR6, -R4 ;  /* 0x0000000619197c23 */ /* 0x000fe20008010804 */
[-C--:B------:R-:W-:Y:S01]  /*5270*/  @!P5 ISETP.GE.AND P1, PT, R238, R109.reuse, PT ;  /* 0x0000006dee00d20c */ /* 0x080fe20003f26270 */
[----:B------:R-:W-:Y:S01]  /*5280*/  FFMA.FTZ R46, R46, UR6, -R0 ;  /* 0x000000062e2e7c23 */ /* 0x000fe20008010800 */
[----:B------:R-:W-:Y:S01]  /*5290*/  @!P5 ISETP.GE.AND P6, PT, R237, R109, PT ;  /* 0x0000006ded00d20c */ /* 0x000fe20003fc6270 */
[----:B------:R-:W-:Y:S01]  /*52a0*/  FFMA.FTZ R33, R33, UR6, -R8 ;  /* 0x0000000621217c23 */ /* 0x000fe20008010808 */
[-C--:B------:R-:W-:Y:S01]  /*52b0*/  @!P5 ISETP.GE.AND P3, PT, R247, R111.reuse, PT ;  /* 0x0000006ff700d20c */ /* 0x080fe20003f66270 */
[----:B------:R-:W-:Y:S01]  /*52c0*/  MUFU.EX2 R219, R10 ;  /* 0x0000000a00db7308 */ /* 0x000fe20000000800 */
[----:B------:R-:W-:Y:S01]  /*52d0*/  @!P5 FSEL R28, R28, -INF , !P0 ;  /* 0xff8000001c1cd808 */ /* 0x000fe20004000000 */
[----:B------:R-:W-:Y:S01]  /*52e0*/  FFMA.FTZ R44, R44, UR6, -R4 ;  /* 0x000000062c2c7c23 */ /* 0x000fe20008010804 */
[----:B------:R-:W-:Y:S01]  /*52f0*/  @!P5 FSEL R29, R29, -INF , !P2 ;  /* 0xff8000001d1dd808 */ /* 0x000fe20005000000 */
[----:B------:R-:W-:Y:S01]  /*5300*/  FFMA.FTZ R50, R188, UR5, R50 ;  /* 0x00000005bc327c23 */ /* 0x000fe20008010032 */
[----:B------:R-:W-:Y:S01]  /*5310*/  @!P5 FSEL R30, R30, -INF , !P1 ;  /* 0xff8000001e1ed808 */ /* 0x000fe20004800000 */
[--C-:B------:R-:W-:Y:S01]  /*5320*/  FFMA.FTZ R28, R28, UR6, -R4.reuse ;  /* 0x000000061c1c7c23 */ /* 0x100fe20008010804 */
[----:B------:R-:W-:Y:S03]  /*5330*/  @!P5 FSEL R31, R31, -INF , !P6 ;  /* 0xff8000001f1fd808 */ /* 0x000fe60007000000 */
[----:B------:R1:W-:Y:S01]  /*5340*/  MUFU.EX2 R218, R11 ;  /* 0x0000000b00da7308 */ /* 0x0003e20000000800 */
[----:B------:R-:W-:Y:S01]  /*5350*/  @!P5 FSEL R48, R48, -INF , !P3 ;  /* 0xff8000003030d808 */ /* 0x000fe20005800000 */
[----:B------:R-:W-:Y:S01]  /*5360*/  FFMA.FTZ R29, R29, UR6, -R4 ;  /* 0x000000061d1d7c23 */ /* 0x000fe20008010804 */
[-C--:B------:R-:W-:Y:S01]  /*5370*/  @!P5 ISETP.GE.AND P0, PT, R238, R110.reuse, PT ;  /* 0x0000006eee00d20c */ /* 0x080fe20003f06270 */
[--C-:B------:R-:W-:Y:S01]  /*5380*/  FFMA.FTZ R30, R30, UR6, -R0.reuse ;  /* 0x000000061e1e7c23 */ /* 0x100fe20008010800 */
[-C--:B------:R-:W-:Y:S01]  /*5390*/  @!P5 ISETP.GE.AND P2, PT, R237, R110.reuse, PT ;  /* 0x0000006eed00d20c */ /* 0x080fe20003f46270 */
[----:B------:R-:W-:Y:S01]  /*53a0*/  FFMA.FTZ R31, R31, UR6, -R0 ;  /* 0x000000061f1f7c23 */ /* 0x000fe20008010800 */
[-C--:B------:R-:W-:Y:S01]  /*53b0*/  @!P5 ISETP.GE.AND P1, PT, R236, R111.reuse, PT ;  /* 0x0000006fec00d20c */ /* 0x080fe20003f26270 */
[----:B------:R-:W-:Y:S01]  /*53c0*/  FFMA.FTZ R48, R48, UR6, -R8 ;  /* 0x0000000630307c23 */ /* 0x000fe20008010808 */
[----:B------:R-:W-:Y:S01]  /*53d0*/  @!P5 ISETP.GE.AND P6, PT, R229, R111, PT ;  /* 0x0000006fe500d20c */ /* 0x000fe20003fc6270 */
[----:B------:R-:W-:Y:S01]  /*53e0*/  MUFU.EX2 R201, R24 ;  /* 0x0000001800c97308 */ /* 0x000fe20000000800 */
[----:B------:R-:W-:Y:S02]  /*53f0*/  @!P5 ISETP.GE.AND P3, PT, R247, R110, PT ;  /* 0x0000006ef700d20c */ /* 0x000fe40003f66270 */
[----:B------:R-:W-:Y:S02]  /*5400*/  @!P5 FSEL R34, R34, -INF , !P0 ;  /* 0xff8000002222d808 */ /* 0x000fe40004000000 */
[----:B------:R-:W-:Y:S02]  /*5410*/  @!P5 FSEL R35, R35, -INF , !P2 ;  /* 0xff8000002323d808 */ /* 0x000fe40005000000 */
[----:B------:R-:W-:Y:S03]  /*5420*/  @!P5 FSEL R36, R36, -INF , !P1 ;  /* 0xff8000002424d808 */ /* 0x000fe60004800000 */
[----:B------:R1:W-:Y:S01]  /*5430*/  MUFU.EX2 R211, R166 ;  /* 0x000000a600d37308 */ /* 0x0003e20000000800 */
[----:B------:R-:W-:Y:S01]  /*5440*/  @!P5 FSEL R37, R37, -INF , !P6 ;  /* 0xff8000002525d808 */ /* 0x000fe20007000000 */
[--C-:B------:R-:W-:Y:S01]  /*5450*/  FFMA.FTZ R34, R34, UR6, -R6.reuse ;  /* 0x0000000622227c23 */ /* 0x100fe20008010806 */
[----:B------:R-:W-:Y:S01]  /*5460*/  @!P5 FSEL R50, R50, -INF , !P3 ;  /* 0xff8000003232d808 */ /* 0x000fe20005800000 */
[----:B------:R-:W-:Y:S01]  /*5470*/  FFMA.FTZ R35, R35, UR6, -R6 ;  /* 0x0000000623237c23 */ /* 0x000fe20008010806 */
[-C--:B------:R-:W-:Y:S01]  /*5480*/  @!P5 ISETP.GE.AND P0, PT, R236, R108.reuse, PT ;  /* 0x0000006cec00d20c */ /* 0x080fe20003f06270 */
[--C-:B------:R-:W-:Y:S01]  /*5490*/  FFMA.FTZ R36, R36, UR6, -R8.reuse ;  /* 0x0000000624247c23 */ /* 0x100fe20008010808 */
[-C--:B------:R-:W-:Y:S03]  /*54a0*/  @!P5 ISETP.GE.AND P2, PT, R229, R108.reuse, PT ;  /* 0x0000006ce500d20c */ /* 0x080fe60003f46270 */
[----:B------:R-:W-:Y:S01]  /*54b0*/  MUFU.EX2 R214, R116 ;  /* 0x0000007400d67308 */ /* 0x000fe20000000800 */
[-C--:B------:R-:W-:Y:S01]  /*54c0*/  @!P5 ISETP.GE.AND P1, PT, R236, R109.reuse, PT ;  /* 0x0000006dec00d20c */ /* 0x080fe20003f26270 */
[----:B------:R-:W-:Y:S01]  /*54d0*/  FFMA.FTZ R37, R37, UR6, -R8 ;  /* 0x0000000625257c23 */ /* 0x000fe20008010808 */
[----:B------:R-:W-:Y:S01]  /*54e0*/  @!P5 ISETP.GE.AND P6, PT, R229, R109, PT ;  /* 0x0000006de500d20c */ /* 0x000fe20003fc6270 */
[----:B------:R-:W-:Y:S01]  /*54f0*/  FFMA.FTZ R50, R50, UR6, -R6 ;  /* 0x0000000632327c23 */ /* 0x000fe20008010806 */
[----:B------:R-:W-:Y:S01]  /*5500*/  @!P5 ISETP.GE.AND P3, PT, R249, R111, PT ;  /* 0x0000006ff900d20c */ /* 0x000fe20003f66270 */
[----:B-1----:R-:W-:Y:S01]  /*5510*/  IMAD.WIDE.U32 R10, R177, -0x326172a9, RZ ;  /* 0xcd9e8d57b10a7825 */ /* 0x002fe200078e00ff */
[----:B------:R-:W-:Y:S03]  /*5520*/  @!P5 FSEL R40, R40, -INF , !P0 ;  /* 0xff8000002828d808 */ /* 0x000fe60004000000 */
[----:B------:R-:W-:Y:S01]  /*5530*/  MUFU.EX2 R213, R12 ;  /* 0x0000000c00d57308 */ /* 0x000fe20000000800 */
[----:B------:R-:W-:Y:S01]  /*5540*/  @!P5 FSEL R41, R41, -INF , !P2 ;  /* 0xff8000002929d808 */ /* 0x000fe20005000000 */
[----:B------:R-:W-:Y:S01]  /*5550*/  IMAD.WIDE.U32 R166, R167, -0x326172a9, RZ ;  /* 0xcd9e8d57a7a67825 */ /* 0x000fe200078e00ff */
[----:B------:R-:W-:Y:S02]  /*5560*/  @!P5 FSEL R42, R42, -INF , !P1 ;  /* 0xff8000002a2ad808 */ /* 0x000fe40004800000 */
[----:B------:R-:W-:Y:S01]  /*5570*/  @!P5 FSEL R43, R43, -INF , !P6 ;  /* 0xff8000002b2bd808 */ /* 0x000fe20007000000 */
[----:B------:R-:W-:Y:S01]  /*5580*/  FFMA.FTZ R41, R41, UR6, -R4 ;  /* 0x0000000629297c23 */ /* 0x000fe20008010804 */
[-C--:B------:R-:W-:Y:S03]  /*5590*/  @!P5 ISETP.GE.AND P0, PT, R249, R108.reuse, PT ;  /* 0x0000006cf900d20c */ /* 0x080fe60003f06270 */
[----:B------:R1:W-:Y:S01]  /*55a0*/  MUFU.EX2 R212, R13 ;  /* 0x0000000d00d47308 */ /* 0x0003e20000000800 */
[-C--:B------:R-:W-:Y:S01]  /*55b0*/  @!P5 ISETP.GE.AND P2, PT, R248, R108.reuse, PT ;  /* 0x0000006cf800d20c */ /* 0x080fe20003f46270 */
[----:B------:R-:W-:Y:S01]  /*55c0*/  FFMA.FTZ R42, R42, UR6, -R0 ;  /* 0x000000062a2a7c23 */ /* 0x000fe20008010800 */
[-C--:B------:R-:W-:Y:S01]  /*55d0*/  @!P5 ISETP.GE.AND P1, PT, R251, R108.reuse, PT ;  /* 0x0000006cfb00d20c */ /* 0x080fe20003f26270 */
[----:B------:R-:W-:Y:S01]  /*55e0*/  FFMA.FTZ R40, R40, UR6, -R4 ;  /* 0x0000000628287c23 */ /* 0x000fe20008010804 */
[----:B------:R-:W-:Y:S01]  /*55f0*/  @!P5 ISETP.GE.AND P6, PT, R250, R108, PT ;  /* 0x0000006cfa00d20c */ /* 0x000fe20003fc6270 */
[----:B------:R-:W-:Y:S01]  /*5600*/  FFMA.FTZ R43, R43, UR6, -R0 ;  /* 0x000000062b2b7c23 */ /* 0x000fe20008010800 */
[----:B------:R-:W-:Y:S03]  /*5610*/  LOP3.LUT R171, R167, UR19, R100, 0x96, !PT ;  /* 0x00000013a7ab7c12 */ /* 0x000fe6000f8e9664 */
[----:B------:R-:W-:Y:S10]  /*5620*/  MUFU.EX2 R207, R117 ;  /* 0x0000007500cf7308 */ /* 0x000ff40000000800 */
[----:B------:R-:W-:Y:S01]  /*5630*/  MUFU.EX2 R206, R5 ;  /* 0x0000000500ce7308 */ /* 0x000fe20000000800 */
[----:B-1----:R-:W-:Y:S09]  /*5640*/  IMAD.WIDE.U32 R12, R184, -0x326172a9, RZ ;  /* 0xcd9e8d57b80c7825 */ /* 0x002ff200078e00ff */
[----:B------:R1:W-:Y:S10]  /*5650*/  MUFU.EX2 R210, R7 ;  /* 0x0000000700d27308 */ /* 0x0003f40000000800 */
[----:B------:R-:W-:Y:S10]  /*5660*/  MUFU.EX2 R217, R14 ;  /* 0x0000000e00d97308 */ /* 0x000ff40000000800 */
[----:B------:R1:W-:Y:S02]  /*5670*/  MUFU.EX2 R216, R15 ;  /* 0x0000000f00d87308 */ /* 0x0003e40000000800 */
[----:B-1----:R-:W-:Y:S08]  /*5680*/  LOP3.LUT R7, R115, UR20, R182, 0x96, !PT ;  /* 0x0000001473077c12 */ /* 0x002ff0000f8e96b6 */
[----:B------:R-:W1:Y:S10]  /*5690*/  MUFU.EX2 R195, R16 ;  /* 0x0000001000c37308 */ /* 0x000e740000000800 */
[----:B------:R1:W-:Y:S01]  /*56a0*/  MUFU.EX2 R192, R17 ;  /* 0x0000001100c07308 */ /* 0x0003e20000000800 */
[----:B------:R-:W-:Y:S09]  /*56b0*/  IMAD.WIDE.U32 R14, R7, -0x326172a9, RZ ;  /* 0xcd9e8d57070e7825 */ /* 0x000ff200078e00ff */
[----:B------:R-:W-:Y:S10]  /*56c0*/  MUFU.EX2 R203, R18 ;  /* 0x0000001200cb7308 */ /* 0x000ff40000000800 */
[----:B------:R1:W1:Y:S10]  /*56d0*/  MUFU.EX2 R215, R9 ;  /* 0x0000000900d77308 */ /* 0x0002740000000800 */
[----:B------:R1:W-:Y:S10]  /*56e0*/  MUFU.EX2 R189, R20 ;  /* 0x0000001400bd7308 */ /* 0x0003f40000000800 */
[----:B------:R1:W-:Y:S10]  /*56f0*/  MUFU.EX2 R188, R21 ;  /* 0x0000001500bc7308 */ /* 0x0003f40000000800 */
[----:B------:R-:W-:Y:S10]  /*5700*/  MUFU.EX2 R190, R22 ;  /* 0x0000001600be7308 */ /* 0x000ff40000000800 */
[----:B------:R1:W-:Y:S10]  /*5710*/  MUFU.EX2 R191, R23 ;  /* 0x0000001700bf7308 */ /* 0x0003f40000000800 */
[----:B------:R-:W-:Y:S01]  /*5720*/  MUFU.EX2 R208, R27 ;  /* 0x0000001b00d07308 */ /* 0x000fe20000000800 */
[C---:B--2---:R-:W-:Y:S09]  /*5730*/  FFMA.FTZ R45, R187.reuse, UR5, R45 ;  /* 0x00000005bb2d7c23 */ /* 0x044ff2000801002d */
[----:B------:R-:W-:Y:S01]  /*5740*/  MUFU.EX2 R202, R25 ;  /* 0x0000001900ca7308 */ /* 0x000fe20000000800 */
[C---:B------:R-:W-:Y:S01]  /*5750*/  FFMA.FTZ R47, R187.reuse, UR5, R47 ;  /* 0x00000005bb2f7c23 */ /* 0x040fe2000801002f */
[C---:B------:R-:W-:Y:S01]  /*5760*/  FFMA.FTZ R49, R187.reuse, UR5, R49 ;  /* 0x00000005bb317c23 */ /* 0x040fe20008010031 */
[----:B------:R-:W-:Y:S01]  /*5770*/  FFMA.FTZ R51, R187, UR5, R51 ;  /* 0x00000005bb337c23 */ /* 0x000fe20008010033 */
[----:B------:R-:W-:Y:S02]  /*5780*/  @!P5 FSEL R45, R45, -INF , !P4 ;  /* 0xff8000002d2dd808 */ /* 0x000fe40006000000 */
[C---:B------:R-:W-:Y:S04]  /*5790*/  @!P5 ISETP.GE.AND P4, PT, R246.reuse, R109, PT ;  /* 0x0000006df600d20c */ /* 0x040fe80003f86270 */
[----:B------:R-:W-:Y:S01]  /*57a0*/  MUFU.EX2 R199, R28 ;  /* 0x0000001c00c77308 */ /* 0x000fe20000000800 */
[----:B------:R-:W-:Y:S01]  /*57b0*/  FFMA.FTZ R45, R45, UR6, -R4 ;  /* 0x000000062d2d7c23 */ /* 0x000fe20008010804 */
[----:B------:R-:W-:Y:S01]  /*57c0*/  @!P5 FSEL R47, R47, -INF , !P4 ;  /* 0xff8000002f2fd808 */ /* 0x000fe20006000000 */
[C---:B---3--:R-:W-:Y:S01]  /*57d0*/  FFMA.FTZ R52, R119.reuse, UR5, R52 ;  /* 0x0000000577347c23 */ /* 0x048fe20008010034 */
[-C--:B------:R-:W-:Y:S01]  /*57e0*/  @!P5 ISETP.GE.AND P4, PT, R246, R111.reuse, PT ;  /* 0x0000006ff600d20c */ /* 0x080fe20003f86270 */
[----:B----4-:R-:W-:Y:S01]  /*57f0*/  FFMA.FTZ R53, R118, UR5, R53 ;  /* 0x0000000576357c23 */ /* 0x010fe20008010035 */
[----:B------:R-:W-:Y:S01]  /*5800*/  FFMA.FTZ R54, R119, UR5, R54 ;  /* 0x0000000577367c23 */ /* 0x000fe20008010036 */
[----:B------:R-:W-:Y:S01]  /*5810*/  FFMA.FTZ R47, R47, UR6, -R0 ;  /* 0x000000062f2f7c23 */ /* 0x000fe20008010800 */
[----:B------:R-:W-:Y:S02]  /*5820*/  @!P5 FSEL R49, R49, -INF , !P4 ;  /* 0xff8000003131d808 */ /* 0x000fe40006000000 */
[----:B------:R-:W-:Y:S01]  /*5830*/  MUFU.EX2 R181, R32 ;  /* 0x0000002000b57308 */ /* 0x000fe20000000800 */
[-C--:B------:R-:W-:Y:S01]  /*5840*/  @!P5 ISETP.GE.AND P4, PT, R246, R110.reuse, PT ;  /* 0x0000006ef600d20c */ /* 0x080fe20003f86270 */
[----:B------:R-:W-:Y:S01]  /*5850*/  FFMA.FTZ R55, R118, UR5, R55 ;  /* 0x0000000576377c23 */ /* 0x000fe20008010037 */
        /* <DEDUP_REMOVED lines=8> */
[----:B------:R-:W-:Y:S01]  /*58e0*/  @!P5 FSEL R53, R53, -INF , !P4 ;  /* 0xff8000003535d808 */ /* 0x000fe20006000000 */
[----:B------:R-:W-:Y:S01]  /*58f0*/  FFMA.FTZ R57, R118, UR5, R57 ;  /* 0x0000000576397c23 */ /* 0x000fe20008010039 */
        /* <DEDUP_REMOVED lines=8> */
[----:B------:R-:W-:Y:S01]  /*5980*/  @!P5 FSEL R57, R57, -INF , !P2 ;  /* 0xff8000003939d808 */ /* 0x000fe20005000000 */
[----:B------:R-:W-:Y:S01]  /*5990*/  FFMA.FTZ R59, R118, UR5, R59 ;  /* 0x00000005763b7c23 */ /* 0x000fe2000801003b */
[-C--:B------:R-:W-:Y:S01]  /*59a0*/  @!P5 ISETP.GE.AND P3, PT, R249, R109.reuse, PT ;  /* 0x0000006df900d20c */ /* 0x080fe20003f66270 */
[----:B------:R-:W-:Y:S01]  /*59b0*/  FFMA.FTZ R55, R55, UR6, -R6 ;  /* 0x0000000637377c23 */ /* 0x000fe20008010806 */
[-C--:B------:R-:W-:Y:S01]  /*59c0*/  @!P5 ISETP.GE.AND P4, PT, R248, R109.reuse, PT ;  /* 0x0000006df800d20c */ /* 0x080fe20003f86270 */
[--C-:B------:R-:W-:Y:S01]  /*59d0*/  FFMA.FTZ R57, R57, UR6, -R4.reuse ;  /* 0x0000000639397c23 */ /* 0x100fe20008010804 */
[-C--:B------:R-:W-:Y:S01]  /*59e0*/  @!P5 ISETP.GE.AND P0, PT, R251, R109.reuse, PT ;  /* 0x0000006dfb00d20c */ /* 0x080fe20003f06270 */
[----:B------:R-:W-:Y:S01]  /*59f0*/  FFMA.FTZ R56, R56, UR6, -R4 ;  /* 0x0000000638387c23 */ /* 0x000fe20008010804 */
[----:B------:R-:W-:Y:S01]  /*5a00*/  @!P5 ISETP.GE.AND P2, PT, R250, R109, PT ;  /* 0x0000006dfa00d20c */ /* 0x000fe20003f46270 */
[----:B------:R-:W-:Y:S01]  /*5a10*/  IMAD.WIDE.U32 R108, R185, -0x2daee0ad, RZ ;  /* 0xd2511f53b96c7825 */ /* 0x000fe200078e00ff */
[----:B------:R-:W-:Y:S01]  /*5a20*/  LOP3.LUT R118, R11, UR21, R168, 0x96, !PT ;  /* 0x000000150b767c12 */ /* 0x000fe2000f8e96a8 */
[----:B------:R-:W-:Y:S01]  /*5a30*/  MUFU.EX2 R179, R33 ;  /* 0x0000002100b37308 */ /* 0x000fe20000000800 */
[----:B------:R-:W-:Y:S02]  /*5a40*/  @!P5 FSEL R58, R58, -INF , !P3 ;  /* 0xff8000003a3ad808 */ /* 0x000fe40005800000 */
[----:B------:R-:W-:Y:S01]  /*5a50*/  @!P5 FSEL R59, R59, -INF , !P4 ;  /* 0xff8000003b3bd808 */ /* 0x000fe20006000000 */
[----:B------:R-:W-:Y:S01]  /*5a60*/  IMAD.WIDE.U32 R118, R118, -0x2daee0ad, RZ ;  /* 0xd2511f5376767825 */ /* 0x000fe200078e00ff */
[-C--:B------:R-:W-:Y:S02]  /*5a70*/  @!P5 ISETP.GE.AND P3, PT, R251, R111.reuse, PT ;  /* 0x0000006ffb00d20c */ /* 0x080fe40003f66270 */
[----:B------:R-:W-:Y:S01]  /*5a80*/  @!P5 ISETP.GE.AND P4, PT, R250, R111, PT ;  /* 0x0000006ffa00d20c */ /* 0x000fe20003f86270 */
[----:B------:R-:W-:Y:S01]  /*5a90*/  FFMA.FTZ R60, R178, UR5, R60 ;  /* 0x00000005b23c7c23 */ /* 0x000fe2000801003c */
[----:B------:R-:W-:Y:S01]  /*5aa0*/  LOP3.LUT R116, R109, UR20, R180, 0x96, !PT ;  /* 0x000000146d747c12 */ /* 0x000fe2000f8e96b4 */
[--C-:B------:R-:W-:Y:S01]  /*5ab0*/  FFMA.FTZ R58, R58, UR6, -R0.reuse ;  /* 0x000000063a3a7c23 */ /* 0x100fe20008010800 */
[----:B------:R-:W-:Y:S01]  /*5ac0*/  FFMA.FTZ R59, R59, UR6, -R0 ;  /* 0x000000063b3b7c23 */ /* 0x000fe20008010800 */
[----:B------:R-:W-:Y:S01]  /*5ad0*/  FFMA.FTZ R61, R176, UR5, R61 ;  /* 0x00000005b03d7c23 */ /* 0x000fe2000801003d */
[----:B------:R-:W-:Y:S01]  /*5ae0*/  @!P5 FSEL R60, R60, -INF , !P1 ;  /* 0xff8000003c3cd808 */ /* 0x000fe20004800000 */
[C---:B------:R-:W-:Y:S01]  /*5af0*/  FFMA.FTZ R65, R176.reuse, UR5, R65 ;  /* 0x00000005b0417c23 */ /* 0x040fe20008010041 */
[-C--:B------:R-:W-:Y:S01]  /*5b00*/  @!P5 ISETP.GE.AND P1, PT, R251, R110.reuse, PT ;  /* 0x0000006efb00d20c */ /* 0x080fe20003f26270 */
[----:B------:R-:W-:Y:S01]  /*5b10*/  FFMA.FTZ R63, R176, UR5, R63 ;  /* 0x00000005b03f7c23 */ /* 0x000fe2000801003f */
[----:B------:R-:W-:Y:S01]  /*5b20*/  @!P5 FSEL R61, R61, -INF , !P6 ;  /* 0xff8000003d3dd808 */ /* 0x000fe20007000000 */
[----:B------:R-:W-:Y:S01]  /*5b30*/  FFMA.FTZ R60, R60, UR6, -R4 ;  /* 0x000000063c3c7c23 */ /* 0x000fe20008010804 */
[----:B------:R-:W-:Y:S01]  /*5b40*/  @!P5 ISETP.GE.AND P6, PT, R250, R110, PT ;  /* 0x0000006efa00d20c */ /* 0x000fe20003fc6270 */
[----:B------:R-:W-:Y:S01]  /*5b50*/  FFMA.FTZ R67, R176, UR5, R67 ;  /* 0x00000005b0437c23 */ /* 0x000fe20008010043 */
[----:B------:R-:W-:Y:S01]  /*5b60*/  LOP3.LUT R110, R101, UR21, R174, 0x96, !PT ;  /* 0x00000015656e7c12 */ /* 0x000fe2000f8e96ae */
[----:B------:R-:W-:Y:S01]  /*5b70*/  FFMA.FTZ R4, R61, UR6, -R4 ;  /* 0x000000063d047c23 */ /* 0x000fe20008010804 */
[----:B------:R-:W-:Y:S01]  /*5b80*/  LOP3.LUT R101, R113, UR21, R168, 0x96, !PT ;  /* 0x0000001571657c12 */ /* 0x000fe2000f8e96a8 */
[----:B------:R-:W-:Y:S01]  /*5b90*/  IMAD.WIDE.U32 R116, R116, -0x326172a9, RZ ;  /* 0xcd9e8d5774747825 */ /* 0x000fe200078e00ff */
[----:B------:R-:W-:Y:S01]  /*5ba0*/  LOP3.LUT R174, R13, UR21, R174, 0x96, !PT ;  /* 0x000000150dae7c12 */ /* 0x000fe2000f8e96ae */
[----:B------:R-:W-:Y:S01]  /*5bb0*/  MUFU.EX2 R198, R29 ;  /* 0x0000001d00c67308 */ /* 0x000fe20000000800 */
[----:B------:R-:W-:Y:S01]  /*5bc0*/  LOP3.LUT R113, R15, UR19, R112, 0x96, !PT ;  /* 0x000000130f717c12 */ /* 0x000fe2000f8e9670 */
[----:B------:R-:W-:Y:S01]  /*5bd0*/  IMAD.WIDE.U32 R110, R110, -0x2daee0ad, RZ ;  /* 0xd2511f536e6e7825 */ /* 0x000fe200078e00ff */
[----:B------:R-:W-:Y:S02]  /*5be0*/  @!P5 FSEL R65, R65, -INF , !P4 ;  /* 0xff8000004141d808 */ /* 0x000fe40006000000 */
[----:B------:R-:W-:Y:S01]  /*5bf0*/  @!P5 FSEL R63, R63, -INF , !P2 ;  /* 0xff8000003f3fd808 */ /* 0x000fe20005000000 */
[----:B------:R-:W-:Y:S01]  /*5c00*/  IMAD.WIDE.U32 R100, R101, -0x2daee0ad, RZ ;  /* 0xd2511f5365647825 */ /* 0x000fe200078e00ff */
[----:B------:R-:W-:Y:S03]  /*5c10*/  LOP3.LUT R5, R111, UR18, R170, 0x96, !PT ;  /* 0x000000126f057c12 */ /* 0x000fe6000f8e96aa */
[----:B------:R-:W-:Y:S01]  /*5c20*/  MUFU.EX2 R180, R34 ;  /* 0x0000002200b47308 */ /* 0x000fe20000000800 */
[----:B------:R-:W-:Y:S01]  /*5c30*/  LOP3.LUT R111, R119, UR18, R108, 0x96, !PT ;  /* 0x00000012776f7c12 */ /* 0x000fe2000f8e966c */
[----:B------:R-:W-:Y:S01]  /*5c40*/  IMAD.WIDE.U32 R168, R169, -0x326172a9, RZ ;  /* 0xcd9e8d57a9a87825 */ /* 0x000fe200078e00ff */
[----:B------:R-:W-:Y:S02]  /*5c50*/  LOP3.LUT R108, R117, UR19, R10, 0x96, !PT ;  /* 0x00000013756c7c12 */ /* 0x000fe4000f8e960a */
[----:B------:R-:W-:Y:S01]  /*5c60*/  LOP3.LUT R112, R101, UR18, R114, 0x96, !PT ;  /* 0x0000001265707c12 */ /* 0x000fe2000f8e9672 */
[----:B------:R-:W-:Y:S01]  /*5c70*/  IMAD.WIDE.U32 R170, R171, -0x2daee0ad, RZ ;  /* 0xd2511f53abaa7825 */ /* 0x000fe200078e00ff */
[----:B------:R-:W-:Y:S03]  /*5c80*/  LOP3.LUT R13, R169, UR19, R12, 0x96, !PT ;  /* 0x00000013a90d7c12 */ /* 0x000fe6000f8e960c */
[----:B------:R-:W-:Y:S01]  /*5c90*/  MUFU.EX2 R205, R30 ;  /* 0x0000001e00cd7308 */ /* 0x000fe20000000800 */
[----:B------:R-:W-:Y:S01]  /*5ca0*/  @!P5 FSEL R67, R67, -INF , !P6 ;  /* 0xff8000004343d808 */ /* 0x000fe20007000000 */
[----:B------:R-:W-:Y:S01]  /*5cb0*/  IMAD.WIDE.U32 R114, R113, -0x2daee0ad, RZ ;  /* 0xd2511f5371727825 */ /* 0x000fe200078e00ff */
[----:B------:R-:W-:Y:S03]  /*5cc0*/  LOP3.LUT R12, R171, UR16, R110, 0x96, !PT ;  /* 0x00000010ab0c7c12 */ /* 0x000fe6000f8e966e */
[----:B------:R-:W-:Y:S01]  /*5cd0*/  FFMA.FTZ R62, R178, UR5, R62 ;  /* 0x00000005b23e7c23 */ /* 0x000fe2000801003e */
[----:B------:R-:W-:Y:S01]  /*5ce0*/  IMAD.WIDE.U32 R10, R174, -0x2daee0ad, RZ ;  /* 0xd2511f53ae0a7825 */ /* 0x000fe200078e00ff */
[----:B------:R-:W-:Y:S02]  /*5cf0*/  LOP3.LUT R115, R115, UR16, R100, 0x96, !PT ;  /* 0x0000001073737c12 */ /* 0x000fe4000f8e9664 */
[----:B------:R-:W-:Y:S01]  /*5d00*/  MUFU.EX2 R171, R50 ;  /* 0x0000003200ab7308 */ /* 0x000fe20000000800 */
[----:B------:R-:W-:Y:S01]  /*5d10*/  FFMA.FTZ R64, R178, UR5, R64 ;  /* 0x00000005b2407c23 */ /* 0x000fe20008010040 */
[----:B------:R-:W-:Y:S01]  /*5d20*/  @!P5 FSEL R62, R62, -INF , !P0 ;  /* 0xff8000003e3ed808 */ /* 0x000fe20004000000 */
[----:B-1----:R-:W-:Y:S01]  /*5d30*/  IMAD.WIDE.U32 R16, R5, -0x326172a9, RZ ;  /* 0xcd9e8d5705107825 */ /* 0x002fe200078e00ff */
[----:B------:R-:W-:Y:S02]  /*5d40*/  LOP3.LUT R172, R11, UR18, R172, 0x96, !PT ;  /* 0x000000120bac7c12 */ /* 0x000fe4000f8e96ac */
[----:B------:R-:W-:Y:S01]  /*5d50*/  @!P5 FSEL R64, R64, -INF , !P3 ;  /* 0xff8000004040d808 */ /* 0x000fe20005800000 */
[----:B------:R-:W-:Y:S01]  /*5d60*/  IMAD.WIDE.U32 R110, R111, -0x326172a9, RZ ;  /* 0xcd9e8d576f6e7825 */ /* 0x000fe200078e00ff */
[----:B------:R-:W-:Y:S02]  /*5d70*/  LOP3.LUT R15, R17, UR17, R166, 0x96, !PT ;  /* 0x00000011110f7c12 */ /* 0x000fe4000f8e96a6 */
[----:B------:R-:W1:Y:S01]  /*5d80*/  MUFU.EX2 R204, R31 ;  /* 0x0000001f00cc7308 */ /* 0x000e620000000800 */
[----:B------:R-:W-:Y:S01]  /*5d90*/  FFMA.FTZ R5, R19, UR6, -R6 ;  /* 0x0000000613057c23 */ /* 0x000fe20008010806 */
[----:B------:R-:W-:Y:S01]  /*5da0*/  IMAD.WIDE.U32 R182, R13, -0x2daee0ad, RZ ;  /* 0xd2511f530db67825 */ /* 0x000fe200078e00ff */
[----:B------:R-:W-:Y:S03]  /*5db0*/  LOP3.LUT R11, R111, UR17, R116, 0x96, !PT ;  /* 0x000000116f0b7c12 */ /* 0x000fe6000f8e9674 */
[----:B------:R-:W-:Y:S01]  /*5dc0*/  FFMA.FTZ R64, R64, UR6, -R8 ;  /* 0x0000000640407c23 */ /* 0x000fe20008010808 */
[----:B------:R-:W-:Y:S01]  /*5dd0*/  IMAD.WIDE.U32 R12, R12, -0x326172a9, RZ ;  /* 0xcd9e8d570c0c7825 */ /* 0x000fe200078e00ff */
[----:B------:R-:W-:Y:S02]  /*5de0*/  LOP3.LUT R101, R183, UR16, R10, 0x96, !PT ;  /* 0x00000010b7657c12 */ /* 0x000fe4000f8e960a */
[----:B------:R2:W3:Y:S01]  /*5df0*/  MUFU.EX2 R200, R5 ;  /* 0x0000000500c87308 */ /* 0x0004e20000000800 */
[----:B------:R-:W-:Y:S01]  /*5e00*/  FFMA.FTZ R8, R65, UR6, -R8 ;  /* 0x0000000641087c23 */ /* 0x000fe20008010808 */
[----:B------:R-:W-:Y:S01]  /*5e10*/  IMAD.WIDE.U32 R108, R108, -0x2daee0ad, RZ ;  /* 0xd2511f536c6c7825 */ /* 0x000fe200078e00ff */
[----:B------:R-:W-:Y:S02]  /*5e20*/  LOP3.LUT R9, R12, 0xff, RZ, 0xc0, !PT ;  /* 0x000000ff0c097812 */ /* 0x000fe400078ec0ff */
[----:B------:R-:W-:Y:S01]  /*5e30*/  LOP3.LUT R7, R13, UR15, R16, 0x96, !PT ;  /* 0x0000000f0d077c12 */ /* 0x000fe2000f8e9610 */
[----:B------:R-:W-:Y:S01]  /*5e40*/  IMAD.WIDE.U32 R112, R112, -0x326172a9, RZ ;  /* 0xcd9e8d5770707825 */ /* 0x000fe200078e00ff */
[----:B------:R-:W-:Y:S03]  /*5e50*/  LOP3.LUT R118, R109, UR16, R118, 0x96, !PT ;  /* 0x000000106d767c12 */ /* 0x000fe6000f8e9676 */
[----:B------:R-:W-:Y:S01]  /*5e60*/  MUFU.EX2 R177, R36 ;  /* 0x0000002400b17308 */ /* 0x000fe20000000800 */
[----:B------:R-:W-:Y:S01]  /*5e70*/  SHF.R.U32.HI R111, RZ, 0x10, R12 ;  /* 0x00000010ff6f7819 */ /* 0x000fe2000001160c */
[----:B------:R-:W-:Y:S01]  /*5e80*/  IMAD.WIDE.U32 R10, R11, -0x2daee0ad, RZ ;  /* 0xd2511f530b0a7825 */ /* 0x000fe200078e00ff */
[----:B------:R-:W-:Y:S02]  /*5e90*/  LOP3.LUT R109, R12, 0xffff, RZ, 0xc0, !PT ;  /* 0x0000ffff0c6d7812 */ /* 0x000fe400078ec0ff */
[----:B------:R-:W-:Y:S01]  /*5ea0*/  LOP3.LUT R117, R113, UR17, R14, 0x96, !PT ;  /* 0x0000001171757c12 */ /* 0x000fe2000f8e960e */
[----:B------:R-:W-:Y:S01]  /*5eb0*/  IMAD.WIDE.U32 R18, R172, -0x326172a9, RZ ;  /* 0xcd9e8d57ac127825 */ /* 0x000fe200078e00ff */
[----:B------:R-:W-:Y:S03]  /*5ec0*/  LOP3.LUT R17, R11, UR14, R108, 0x96, !PT ;  /* 0x0000000e0b117c12 */ /* 0x000fe6000f8e966c */
[----:B------:R-:W-:Y:S01]  /*5ed0*/  MUFU.EX2 R172, R48 ;  /* 0x0000003000ac7308 */ /* 0x000fe20000000800 */
[----:B------:R-:W-:Y:S01]  /*5ee0*/  LOP3.LUT R100, R10, 0xff, RZ, 0xc0, !PT ;  /* 0x000000ff0a647812 */ /* 0x000fe200078ec0ff */
[----:B------:R-:W-:Y:S01]  /*5ef0*/  FFMA.FTZ R62, R62, UR6, -R0 ;  /* 0x000000063e3e7c23 */ /* 0x000fe20008010800 */
[----:B------:R-:W-:Y:S01]  /*5f00*/  SHF.R.U32.HI R108, RZ, 0x18, R10 ;  /* 0x00000018ff6c7819 */ /* 0x000fe2000001160a */
[----:B------:R-:W-:Y:S01]  /*5f10*/  FFMA.FTZ R0, R63, UR6, -R0 ;  /* 0x000000063f007c23 */ /* 0x000fe20008010800 */
[----:B------:R-:W-:Y:S01]  /*5f20*/  LOP3.LUT R168, R19, UR17, R168, 0x96, !PT ;  /* 0x0000001113a87c12 */ /* 0x000fe2000f8e96a8 */
[----:B------:R-:W-:Y:S01]  /*5f30*/  IMAD.WIDE.U32 R14, R15, -0x2daee0ad, RZ ;  /* 0xd2511f530f0e7825 */ /* 0x000fe200078e00ff */
[----:B------:R-:W-:Y:S03]  /*5f40*/  SHF.R.U32.HI R19, RZ, 0x18, R12 ;  /* 0x00000018ff137819 */ /* 0x000fe6000001160c */
[----:B------:R-:W-:Y:S01]  /*5f50*/  MUFU.EX2 R173, R62 ;  /* 0x0000003e00ad7308 */ /* 0x000fe20000000800 */
[----:B------:R-:W-:Y:S01]  /*5f60*/  LOP3.LUT R113, R10, 0xffff, RZ, 0xc0, !PT ;  /* 0x0000ffff0a717812 */ /* 0x000fe200078ec0ff */
[----:B------:R-:W-:Y:S01]  /*5f70*/  IMAD.WIDE.U32 R12, R101, -0x326172a9, RZ ;  /* 0xcd9e8d57650c7825 */ /* 0x000fe200078e00ff */
[----:B------:R-:W-:Y:S02]  /*5f80*/  LOP3.LUT R20, R14, 0xff, RZ, 0xc0, !PT ;  /* 0x000000ff0e147812 */ /* 0x000fe400078ec0ff */
[----:B------:R-:W-:Y:S01]  /*5f90*/  SHF.R.U32.HI R116, RZ, 0x10, R10 ;  /* 0x00000010ff747819 */ /* 0x000fe2000001160a */
[----:B------:R-:W-:Y:S01]  /*5fa0*/  FFMA.FTZ R66, R178, UR5, R66 ;  /* 0x00000005b2427c23 */ /* 0x000fe20008010042 */
[----:B------:R-:W-:Y:S03]  /*5fb0*/  SHF.R.U32.HI R21, RZ, 0x18, R14 ;  /* 0x00000018ff157819 */ /* 0x000fe6000001160e */
[----:B------:R-:W-:Y:S01]  /*5fc0*/  MUFU.EX2 R176, R37 ;  /* 0x0000002500b07308 */ /* 0x000fe20000000800 */
[----:B------:R-:W-:Y:S01]  /*5fd0*/  ISETP.LE.U32.AND P0, PT, R9, UR7, PT ;  /* 0x0000000709007c0c */ /* 0x000fe2000bf03070 */
[----:B------:R-:W-:Y:S01]  /*5fe0*/  IMAD.WIDE.U32 R10, R118, -0x326172a9, RZ ;  /* 0xcd9e8d57760a7825 */ /* 0x000fe200078e00ff */
[----:B------:R-:W-:Y:S02]  /*5ff0*/  SHF.R.U32.HI R23, RZ, 0x18, R12 ;  /* 0x00000018ff177819 */ /* 0x000fe4000001160c */
[----:B------:R-:W-:Y:S02]  /*6000*/  LOP3.LUT R9, R7, 0xff, RZ, 0xc0, !PT ;  /* 0x000000ff07097812 */ /* 0x000fe400078ec0ff */
[----:B------:R-:W-:Y:S03]  /*6010*/  LOP3.LUT R101, R14, 0xffff, RZ, 0xc0, !PT ;  /* 0x0000ffff0e657812 */ /* 0x000fe600078ec0ff */
[----:B------:R-:W4:Y:S01]  /*6020*/  MUFU.EX2 R178, R35 ;  /* 0x0000002300b27308 */ /* 0x000f220000000800 */
[----:B------:R-:W-:Y:S02]  /*6030*/  SHF.R.U32.HI R102, RZ, 0x10, R14 ;  /* 0x00000010ff667819 */ /* 0x000fe4000001160e */
[----:B------:R-:W-:Y:S02]  /*6040*/  LOP3.LUT R14, R13, UR15, R18, 0x96, !PT ;  /* 0x0000000f0d0e7c12 */ /* 0x000fe4000f8e9612 */
[----:B------:R-:W-:Y:S01]  /*6050*/  ISETP.LE.U32.AND P3, PT, R9, UR7, PT ;  /* 0x0000000709007c0c */ /* 0x000fe2000bf63070 */
[----:B------:R-:W-:Y:S01]  /*6060*/  @!P0 FADD.FTZ R195, -R195, -RZ ;  /* 0x800000ffc3c38221 */ /* 0x000fe20000010100 */
[----:B------:R-:W-:Y:S03]  /*6070*/  LOP3.LUT R16, R15, UR14, R170, 0x96, !PT ;  /* 0x0000000e0f107c12 */ /* 0x000fe6000f8e96aa */
[----:B------:R-:W-:Y:S01]  /*6080*/  MUFU.EX2 R175, R38 ;  /* 0x0000002600af7308 */ /* 0x000fe20000000800 */
[----:B------:R-:W-:Y:S02]  /*6090*/  LOP3.LUT R15, R10, 0xff, RZ, 0xc0, !PT ;  /* 0x000000ff0a0f7812 */ /* 0x000fe400078ec0ff */
[C---:B------:R-:W-:Y:S02]  /*60a0*/  LOP3.LUT R22, R12.reuse, 0xff, RZ, 0xc0, !PT ;  /* 0x000000ff0c167812 */ /* 0x040fe400078ec0ff */
[----:B------:R-:W-:Y:S02]  /*60b0*/  SHF.R.U32.HI R103, RZ, 0x10, R12 ;  /* 0x00000010ff677819 */ /* 0x000fe4000001160c */
[----:B------:R-:W-:Y:S03]  /*60c0*/  LOP3.LUT R104, R12, 0xffff, RZ, 0xc0, !PT ;  /* 0x0000ffff0c687812 */ /* 0x000fe600078ec0ff */
[----:B------:R-:W-:Y:S01]  /*60d0*/  MUFU.EX2 R170, R49 ;  /* 0x0000003100aa7308 */ /* 0x000fe20000000800 */
[----:B--2---:R-:W-:Y:S01]  /*60e0*/  LOP3.LUT R5, R11, UR15, R110, 0x96, !PT ;  /* 0x0000000f0b057c12 */ /* 0x004fe2000f8e966e */
[----:B------:R-:W-:Y:S01]  /*60f0*/  @!P3 FADD.FTZ R207, -R207, -RZ ;  /* 0x800000ffcfcfb221 */ /* 0x000fe20000010100 */
[--C-:B------:R-:W-:Y:S02]  /*6100*/  SHF.R.U32.HI R9, RZ, 0x18, R7.reuse ;  /* 0x00000018ff097819 */ /* 0x100fe40000011607 */
[----:B------:R-:W-:Y:S02]  /*6110*/  LOP3.LUT R11, R10, 0xffff, RZ, 0xc0, !PT ;  /* 0x0000ffff0a0b7812 */ /* 0x000fe400078ec0ff */
[--C-:B------:R-:W-:Y:S03]  /*6120*/  SHF.R.U32.HI R13, RZ, 0x10, R10.reuse ;  /* 0x00000010ff0d7819 */ /* 0x100fe6000001160a */
[----:B------:R-:W-:Y:S01]  /*6130*/  MUFU.EX2 R185, R41 ;  /* 0x0000002900b97308 */ /* 0x000fe20000000800 */
[----:B------:R-:W-:Y:S02]  /*6140*/  SHF.R.U32.HI R12, RZ, 0x18, R10 ;  /* 0x00000018ff0c7819 */ /* 0x000fe4000001160a */
[----:B------:R-:W-:Y:S02]  /*6150*/  LOP3.LUT R10, R7, 0xffff, RZ, 0xc0, !PT ;  /* 0x0000ffff070a7812 */ /* 0x000fe400078ec0ff */
[----:B------:R-:W-:Y:S02]  /*6160*/  ISETP.LE.U32.AND P4, PT, R9, UR7, PT ;  /* 0x0000000709007c0c */ /* 0x000fe4000bf83070 */
[----:B------:R-:W-:Y:S03]  /*6170*/  SHF.R.U32.HI R9, RZ, 0x10, R7 ;  /* 0x00000010ff097819 */ /* 0x000fe60000011607 */
[----:B------:R-:W2:Y:S01]  /*6180*/  MUFU.EX2 R169, R51 ;  /* 0x0000003300a97308 */ /* 0x000ea20000000800 */
[----:B------:R-:W-:Y:S02]  /*6190*/  SHF.R.U32.HI R7, RZ, 0x8, R10 ;  /* 0x00000008ff077819 */ /* 0x000fe4000001160a */
[----:B------:R-:W-:Y:S02]  /*61a0*/  @!P5 FSEL R66, R66, -INF , !P1 ;  /* 0xff8000004242d808 */ /* 0x000fe40004800000 */
[----:B------:R-:W-:Y:S02]  /*61b0*/  LOP3.LUT R7, R7, 0xffff, RZ, 0xc0, !PT ;  /* 0x0000ffff07077812 */ /* 0x000fe400078ec0ff */
[----:B------:R-:W-:Y:S01]  /*61c0*/  LOP3.LUT R9, R9, 0xff, RZ, 0xc0, !PT ;  /* 0x000000ff09097812 */ /* 0x000fe200078ec0ff */
[--C-:B------:R-:W-:Y:S01]  /*61d0*/  FFMA.FTZ R66, R66, UR6, -R6.reuse ;  /* 0x0000000642427c23 */ /* 0x100fe20008010806 */
[----:B------:R-:W-:Y:S01]  /*61e0*/  ISETP.LE.U32.AND P5, PT, R7, UR7, PT ;  /* 0x0000000707007c0c */ /* 0x000fe2000bfa3070 */
[----:B------:R-:W-:Y:S01]  /*61f0*/  FFMA.FTZ R6, R67, UR6, -R6 ;  /* 0x0000000643067c23 */ /* 0x000fe20008010806 */
[----:B------:R-:W-:Y:S01]  /*6200*/  LOP3.LUT R7, R5, 0xffff, RZ, 0xc0, !PT ;  /* 0x0000ffff05077812 */ /* 0x000fe200078ec0ff */
[----:B------:R-:W-:Y:S01]  /*6210*/  @!P4 FADD.FTZ R210, -R210, -RZ ;  /* 0x800000ffd2d2c221 */ /* 0x000fe20000010100 */
[----:B------:R-:W-:Y:S01]  /*6220*/  ISETP.LE.U32.AND P4, PT, R15, UR7, PT ;  /* 0x000000070f007c0c */ /* 0x000fe2000bf83070 */
[----:B------:R-:W-:Y:S01]  /*6230*/  MUFU.EX2 R110, R6 ;  /* 0x00000006006e7308 */ /* 0x000fe20000000800 */
[----:B------:R-:W-:Y:S02]  /*6240*/  ISETP.LE.U32.AND P1, PT, R9, UR7, PT ;  /* 0x0000000709007c0c */ /* 0x000fe4000bf23070 */
[----:B------:R-:W-:Y:S02]  /*6250*/  SHF.R.U32.HI R7, RZ, 0x8, R7 ;  /* 0x00000008ff077819 */ /* 0x000fe40000011607 */
[----:B------:R-:W-:Y:S02]  /*6260*/  LOP3.LUT R10, R5, 0xff, RZ, 0xc0, !PT ;  /* 0x000000ff050a7812 */ /* 0x000fe400078ec0ff */
[----:B------:R-:W-:Y:S01]  /*6270*/  LOP3.LUT R7, R7, 0xffff, RZ, 0xc0, !PT ;  /* 0x0000ffff07077812 */ /* 0x000fe200078ec0ff */
[----:B------:R-:W-:Y:S01]  /*6280*/  @!P5 FADD.FTZ R206, -R206, -RZ ;  /* 0x800000ffceced221 */ /* 0x000fe20000010100 */
[--C-:B------:R-:W-:Y:S01]  /*6290*/  SHF.R.U32.HI R9, RZ, 0x10, R5.reuse ;  /* 0x00000010ff097819 */ /* 0x100fe20000011605 */
[----:B------:R-:W-:Y:S01]  /*62a0*/  MUFU.EX2 R197, R42 ;  /* 0x0000002a00c57308 */ /* 0x000fe20000000800 */
[----:B------:R-:W-:Y:S01]  /*62b0*/  ISETP.LE.U32.AND P5, PT, R7, UR7, PT ;  /* 0x0000000707007c0c */ /* 0x000fe2000bfa3070 */
[----:B------:R-:W-:Y:S01]  /*62c0*/  @!P4 FADD.FTZ R213, -R213, -RZ ;  /* 0x800000ffd5d5c221 */ /* 0x000fe20000010100 */
[----:B------:R-:W-:Y:S01]  /*62d0*/  SHF.R.U32.HI R7, RZ, 0x18, R5 ;  /* 0x00000018ff077819 */ /* 0x000fe20000011605 */
[----:B------:R-:W-:Y:S01]  /*62e0*/  @!P1 FADD.FTZ R211, -R211, -RZ ;  /* 0x800000ffd3d39221 */ /* 0x000fe20000010100 */
[----:B------:R-:W-:Y:S02]  /*62f0*/  ISETP.LE.U32.AND P6, PT, R10, UR7, PT ;  /* 0x000000070a007c0c */ /* 0x000fe4000bfc3070 */
[----:B------:R-:W-:Y:S01]  /*6300*/  ISETP.LE.U32.AND P4, PT, R108, UR7, PT ;  /* 0x000000076c007c0c */ /* 0x000fe2000bf83070 */
[----:B------:R-:W-:Y:S01]  /*6310*/  IMAD.U32 R108, RZ, RZ, UR28 ;  /* 0x0000001cff6c7e24 */ /* 0x000fe2000f8e00ff */
[----:B------:R-:W-:Y:S01]  /*6320*/  LOP3.LUT R9, R9, 0xff, RZ, 0xc0, !PT ;  /* 0x000000ff09097812 */ /* 0x000fe200078ec0ff */
[----:B------:R-:W2:Y:S01]  /*6330*/  MUFU.EX2 R174, R39 ;  /* 0x0000002700ae7308 */ /* 0x000ea20000000800 */
[----:B------:R-:W-:Y:S02]  /*6340*/  ISETP.LE.U32.AND P1, PT, R7, UR7, PT ;  /* 0x0000000707007c0c */ /* 0x000fe4000bf23070 */
[----:B------:R-:W-:Y:S01]  /*6350*/  LOP3.LUT R7, R111, 0xff, RZ, 0xc0, !PT ;  /* 0x000000ff6f077812 */ /* 0x000fe200078ec0ff */
[----:B------:R-:W-:Y:S01]  /*6360*/  @!P5 FADD.FTZ R215, -R215, -RZ ;  /* 0x800000ffd7d7d221 */ /* 0x000fe20000010100 */
[----:B------:R-:W-:Y:S02]  /*6370*/  ISETP.LE.U32.AND P3, PT, R9, UR7, PT ;  /* 0x0000000709007c0c */ /* 0x000fe4000bf63070 */
[----:B------:R-:W-:Y:S01]  /*6380*/  SHF.R.U32.HI R5, RZ, 0x8, R11 ;  /* 0x00000008ff057819 */ /* 0x000fe2000001160b */
[----:B------:R-:W-:Y:S01]  /*6390*/  @!P6 FADD.FTZ R214, -R214, -RZ ;  /* 0x800000ffd6d6e221 */ /* 0x000fe20000010100 */
[----:B------:R-:W-:Y:S01]  /*63a0*/  ISETP.LE.U32.AND P2, PT, R19, UR7, PT ;  /* 0x0000000713007c0c */ /* 0x000fe2000bf43070 */
[----:B-1----:R-:W-:Y:S01]  /*63b0*/  @!P4 FADD.FTZ R204, -R204, -RZ ;  /* 0x800000ffccccc221 */ /* 0x002fe20000010100 */
[----:B------:R-:W-:Y:S01]  /*63c0*/  LOP3.LUT R5, R5, 0xffff, RZ, 0xc0, !PT ;  /* 0x0000ffff05057812 */ /* 0x000fe200078ec0ff */
[----:B------:R-:W-:Y:S01]  /*63d0*/  MUFU.EX2 R111, R0 ;  /* 0x00000000006f7308 */ /* 0x000fe20000000800 */
[----:B------:R-:W-:Y:S01]  /*63e0*/  ISETP.LE.U32.AND P5, PT, R100, UR7, PT ;  /* 0x0000000764007c0c */ /* 0x000fe2000bfa3070 */
[----:B------:R-:W-:Y:S01]  /*63f0*/  @!P1 FADD.FTZ R218, -R218, -RZ ;  /* 0x800000ffdada9221 */ /* 0x000fe20000010100 */
[----:B------:R-:W-:Y:S01]  /*6400*/  ISETP.LE.U32.AND P6, PT, R5, UR7, PT ;  /* 0x0000000705007c0c */ /* 0x000fe2000bfc3070 */
[----:B------:R-:W-:Y:S01]  /*6410*/  IMAD.WIDE.U32 R10, R115, -0x326172a9, RZ ;  /* 0xcd9e8d57730a7825 */ /* 0x000fe200078e00ff */
[----:B------:R-:W-:Y:S02]  /*6420*/  LOP3.LUT R5, R13, 0xff, RZ, 0xc0, !PT ;  /* 0x000000ff0d057812 */ /* 0x000fe400078ec0ff */
[----:B------:R-:W-:Y:S01]  /*6430*/  ISETP.LE.U32.AND P1, PT, R12, UR7, PT ;  /* 0x000000070c007c0c */ /* 0x000fe2000bf23070 */
[----:B------:R-:W-:Y:S01]  /*6440*/  @!P3 FADD.FTZ R219, -R219, -RZ ;  /* 0x800000ffdbdbb221 */ /* 0x000fe20000010100 */
[----:B------:R-:W-:Y:S01]  /*6450*/  ISETP.LE.U32.AND P3, PT, R5, UR7, PT ;  /* 0x0000000705007c0c */ /* 0x000fe2000bf63070 */
[----:B---3--:R-:W-:Y:S01]  /*6460*/  @!P2 FADD.FTZ R200, -R200, -RZ ;  /* 0x800000ffc8c8a221 */ /* 0x008fe20000010100 */
[----:B------:R-:W-:Y:S01]  /*6470*/  SHF.R.U32.HI R15, RZ, 0x8, R113 ;  /* 0x00000008ff0f7819 */ /* 0x000fe20000011671 */
[----:B------:R-:W-:Y:S01]  /*6480*/  IMAD.WIDE.U32 R12, R168, -0x2daee0ad, RZ ;  /* 0xd2511f53a80c7825 */ /* 0x000fe200078e00ff */
[----:B------:R-:W-:Y:S01]  /*6490*/  SHF.R.U32.HI R5, RZ, 0x8, R109 ;  /* 0x00000008ff057819 */ /* 0x000fe2000001166d */
[----:B------:R-:W-:Y:S01]  /*64a0*/  MUFU.EX2 R113, R4 ;  /* 0x0000000400717308 */ /* 0x000fe20000000800 */
[----:B------:R-:W-:Y:S01]  /*64b0*/  LOP3.LUT R15, R15, 0xffff, RZ, 0xc0, !PT ;  /* 0x0000ffff0f0f7812 */ /* 0x000fe200078ec0ff */
[----:B------:R-:W-:Y:S01]  /*64c0*/  IMAD.U32 R109, RZ, RZ, UR27 ;  /* 0x0000001bff6d7e24 */ /* 0x000fe2000f8e00ff */
[----:B------:R-:W-:Y:S01]  /*64d0*/  LOP3.LUT R5, R5, 0xffff, RZ, 0xc0, !PT ;  /* 0x0000ffff05057812 */ /* 0x000fe200078ec0ff */
[----:B------:R-:W-:Y:S01]  /*64e0*/  @!P6 FADD.FTZ R212, -R212, -RZ ;  /* 0x800000ffd4d4e221 */ /* 0x000fe20000010100 */
[----:B------:R-:W-:Y:S01]  /*64f0*/  ISETP.LE.U32.AND P6, PT, R20, UR7, PT ;  /* 0x0000000714007c0c */ /* 0x000fe2000bfc3070 */
[----:B------:R-:W-:Y:S01]  /*6500*/  @!P1 FADD.FTZ R216, -R216, -RZ ;  /* 0x800000ffd8d89221 */ /* 0x000fe20000010100 */
[--C-:B------:R-:W-:Y:S01]  /*6510*/  SHF.R.U32.HI R20, RZ, 0x10, R10.reuse ;  /* 0x00000010ff147819 */ /* 0x100fe2000001160a */
[----:B------:R-:W-:Y:S01]  /*6520*/  @!P3 FADD.FTZ R217, -R217, -RZ ;  /* 0x800000ffd9d9b221 */ /* 0x000fe20000010100 */
[----:B------:R-:W-:Y:S01]  /*6530*/  ISETP.LE.U32.AND P1, PT, R7, UR7, PT ;  /* 0x0000000707007c0c */ /* 0x000fe2000bf23070 */
[----:B------:R-:W-:Y:S01]  /*6540*/  @!P5 FADD.FTZ R199, -R199, -RZ ;  /* 0x800000ffc7c7d221 */ /* 0x000fe20000010100 */
[----:B------:R-:W-:Y:S01]  /*6550*/  ISETP.LE.U32.AND P3, PT, R5, UR7, PT ;  /* 0x0000000705007c0c */ /* 0x000fe2000bf63070 */
[----:B------:R-:W-:Y:S01]  /*6560*/  MUFU.EX2 R187, R40 ;  /* 0x0000002800bb7308 */ /* 0x000fe20000000800 */
[C---:B------:R-:W-:Y:S02]  /*6570*/  LOP3.LUT R5, R16.reuse, 0xffff, RZ, 0xc0, !PT ;  /* 0x0000ffff10057812 */ /* 0x040fe400078ec0ff */
[----:B------:R-:W-:Y:S02]  /*6580*/  LOP3.LUT R7, R16, 0xff, RZ, 0xc0, !PT ;  /* 0x000000ff10077812 */ /* 0x000fe400078ec0ff */
[----:B------:R-:W-:Y:S01]  /*6590*/  SHF.R.U32.HI R5, RZ, 0x8, R5 ;  /* 0x00000008ff057819 */ /* 0x000fe20000011605 */
[----:B------:R-:W-:Y:S01]  /*65a0*/  @!P6 FADD.FTZ R181, -R181, -RZ ;  /* 0x800000ffb5b5e221 */ /* 0x000fe20000010100 */
[----:B------:R-:W-:Y:S03]  /*65b0*/  ISETP.LE.U32.AND P0, PT, R21, UR7, PT ;  /* 0x0000000715007c0c */ /* 0x000fe6000bf03070 */
[----:B------:R-:W-:Y:S01]  /*65c0*/  MUFU.EX2 R193, R46 ;  /* 0x0000002e00c17308 */ /* 0x000fe20000000800 */
[----:B------:R-:W-:Y:S01]  /*65d0*/  SHF.R.U32.HI R21, RZ, 0x18, R10 ;  /* 0x00000018ff157819 */ /* 0x000fe2000001160a */
[----:B------:R-:W-:Y:S01]  /*65e0*/  @!P1 FADD.FTZ R203, -R203, -RZ ;  /* 0x800000ffcbcb9221 */ /* 0x000fe20000010100 */
[----:B------:R-:W-:Y:S01]  /*65f0*/  LOP3.LUT R5, R5, 0xffff, RZ, 0xc0, !PT ;  /* 0x0000ffff05057812 */ /* 0x000fe200078ec0ff */
[----:B------:R-:W-:Y:S01]  /*6600*/  @!P3 FADD.FTZ R192, -R192, -RZ ;  /* 0x800000ffc0c0b221 */ /* 0x000fe20000010100 */
[----:B------:R-:W-:Y:S02]  /*6610*/  ISETP.LE.U32.AND P3, PT, R7, UR7, PT ;  /* 0x0000000707007c0c */ /* 0x000fe4000bf63070 */
[----:B------:R-:W-:Y:S03]  /*6620*/  ISETP.LE.U32.AND P1, PT, R5, UR7, PT ;  /* 0x0000000705007c0c */ /* 0x000fe6000bf23070 */
[----:B------:R-:W-:Y:S01]  /*6630*/  MUFU.EX2 R196, R43 ;  /* 0x0000002b00c47308 */ /* 0x000fe20000000800 */
[--C-:B------:R-:W-:Y:S02]  /*6640*/  SHF.R.U32.HI R5, RZ, 0x10, R16.reuse ;  /* 0x00000010ff057819 */ /* 0x100fe40000011610 */
[----:B------:R-:W-:Y:S01]  /*6650*/  LOP3.LUT R7, R17, 0xff, RZ, 0xc0, !PT ;  /* 0x000000ff11077812 */ /* 0x000fe200078ec0ff */
[----:B----4-:R-:W-:Y:S01]  /*6660*/  @!P0 FADD.FTZ R178, -R178, -RZ ;  /* 0x800000ffb2b28221 */ /* 0x010fe20000010100 */
[----:B------:R-:W-:Y:S02]  /*6670*/  LOP3.LUT R5, R5, 0xff, RZ, 0xc0, !PT ;  /* 0x000000ff05057812 */ /* 0x000fe400078ec0ff */
[----:B------:R-:W-:Y:S03]  /*6680*/  SHF.R.U32.HI R16, RZ, 0x18, R16 ;  /* 0x00000018ff107819 */ /* 0x000fe60000011610 */
[----:B------:R-:W-:Y:S01]  /*6690*/  MUFU.EX2 R194, R47 ;  /* 0x0000002f00c27308 */ /* 0x000fe20000000800 */
[----:B------:R-:W-:Y:S01]  /*66a0*/  ISETP.LE.U32.AND P2, PT, R5, UR7, PT ;  /* 0x0000000705007c0c */ /* 0x000fe2000bf43070 */
[----:B------:R-:W-:Y:S01]  /*66b0*/  @!P3 FADD.FTZ R189, -R189, -RZ ;  /* 0x800000ffbdbdb221 */ /* 0x000fe20000010100 */
[----:B------:R-:W-:Y:S01]  /*66c0*/  LOP3.LUT R5, R17, 0xffff, RZ, 0xc0, !PT ;  /* 0x0000ffff11057812 */ /* 0x000fe200078ec0ff */
[----:B------:R-:W-:Y:S01]  /*66d0*/  @!P1 FADD.FTZ R188, -R188, -RZ ;  /* 0x800000ffbcbc9221 */ /* 0x000fe20000010100 */
[----:B------:R-:W-:Y:S02]  /*66e0*/  ISETP.LE.U32.AND P1, PT, R7, UR7, PT ;  /* 0x0000000707007c0c */ /* 0x000fe4000bf23070 */
[----:B------:R-:W-:Y:S03]  /*66f0*/  SHF.R.U32.HI R7, RZ, 0x10, R17 ;  /* 0x00000010ff077819 */ /* 0x000fe60000011611 */
[----:B------:R-:W-:Y:S01]  /*6700*/  MUFU.EX2 R168, R52 ;  /* 0x0000003400a87308 */ /* 0x000fe20000000800 */
[----:B------:R-:W-:Y:S02]  /*6710*/  SHF.R.U32.HI R5, RZ, 0x8, R5 ;  /* 0x00000008ff057819 */ /* 0x000fe40000011605 */
[----:B------:R-:W-:Y:S02]  /*6720*/  SHF.R.U32.HI R17, RZ, 0x18, R17 ;  /* 0x00000018ff117819 */ /* 0x000fe40000011611 */
[----:B------:R-:W-:Y:S01]  /*6730*/  ISETP.LE.U32.AND P3, PT, R16, UR7, PT ;  /* 0x0000000710007c0c */ /* 0x000fe2000bf63070 */
[----:B------:R-:W-:Y:S01]  /*6740*/  @!P2 FADD.FTZ R190, -R190, -RZ ;  /* 0x800000ffbebea221 */ /* 0x000fe20000010100 */
[----:B------:R-:W-:Y:S03]  /*6750*/  LOP3.LUT R5, R5, 0xffff, RZ, 0xc0, !PT ;  /* 0x0000ffff05057812 */ /* 0x000fe600078ec0ff */
[----:B------:R-:W-:Y:S01]  /*6760*/  MUFU.EX2 R166, R53 ;  /* 0x0000003500a67308 */ /* 0x000fe20000000800 */
[----:B------:R-:W-:Y:S01]  /*6770*/  LOP3.LUT R9, R11, UR15, R112, 0x96, !PT ;  /* 0x0000000f0b097c12 */ /* 0x000fe2000f8e9670 */
[----:B------:R-:W-:Y:S01]  /*6780*/  @!P1 FADD.FTZ R201, -R201, -RZ ;  /* 0x800000ffc9c99221 */ /* 0x000fe20000010100 */
[----:B------:R-:W-:Y:S02]  /*6790*/  ISETP.LE.U32.AND P1, PT, R17, UR7, PT ;  /* 0x0000000711007c0c */ /* 0x000fe4000bf23070 */
[----:B------:R-:W-:Y:S02]  /*67a0*/  ISETP.LE.U32.AND P2, PT, R5, UR7, PT ;  /* 0x0000000705007c0c */ /* 0x000fe4000bf43070 */
[----:B------:R-:W-:Y:S03]  /*67b0*/  LOP3.LUT R5, R7, 0xff, RZ, 0xc0, !PT ;  /* 0x000000ff07057812 */ /* 0x000fe600078ec0ff */
[----:B------:R-:W-:Y:S01]  /*67c0*/  MUFU.EX2 R112, R66 ;  /* 0x0000004200707308 */ /* 0x000fe20000000800 */
[----:B------:R-:W-:Y:S01]  /*67d0*/  LOP3.LUT R7, R13, UR14, R182, 0x96, !PT ;  /* 0x0000000e0d077c12 */ /* 0x000fe2000f8e96b6 */
[----:B------:R-:W-:Y:S01]  /*67e0*/  @!P3 FADD.FTZ R191, -R191, -RZ ;  /* 0x800000ffbfbfb221 */ /* 0x000fe20000010100 */
[----:B------:R-:W-:Y:S02]  /*67f0*/  ISETP.LE.U32.AND P3, PT, R5, UR7, PT ;  /* 0x0000000705007c0c */ /* 0x000fe4000bf63070 */
[C---:B------:R-:W-:Y:S02]  /*6800*/  LOP3.LUT R18, R10.reuse, 0xff, RZ, 0xc0, !PT ;  /* 0x000000ff0a127812 */ /* 0x040fe400078ec0ff */
[----:B------:R-:W-:Y:S01]  /*6810*/  LOP3.LUT R19, R10, 0xffff, RZ, 0xc0, !PT ;  /* 0x0000ffff0a137812 */ /* 0x000fe200078ec0ff */
[----:B------:R-:W-:Y:S01]  /*6820*/  @!P1 FADD.FTZ R208, -R208, -RZ ;  /* 0x800000ffd0d09221 */ /* 0x000fe20000010100 */
[----:B------:R-:W-:Y:S01]  /*6830*/  ISETP.LE.U32.AND P1, PT, R15, UR7, PT ;  /* 0x000000070f007c0c */ /* 0x000fe2000bf23070 */
[----:B------:R-:W-:Y:S01]  /*6840*/  @!P2 FADD.FTZ R202, -R202, -RZ ;  /* 0x800000ffcacaa221 */ /* 0x000fe20000010100 */
[----:B------:R-:W-:Y:S01]  /*6850*/  LOP3.LUT R15, R116, 0xff, RZ, 0xc0, !PT ;  /* 0x000000ff740f7812 */ /* 0x000fe200078ec0ff */
[----:B------:R-:W-:Y:S01]  /*6860*/  IMAD.WIDE.U32 R10, R117, -0x2daee0ad, RZ ;  /* 0xd2511f53750a7825 */ /* 0x000fe200078e00ff */
[----:B------:R-:W-:Y:S01]  /*6870*/  ISETP.LE.U32.AND P2, PT, R22, UR7, PT ;  /* 0x0000000716007c0c */ /* 0x000fe2000bf43070 */
[----:B------:R-:W-:Y:S01]  /*6880*/  MUFU.EX2 R116, R64 ;  /* 0x0000004000747308 */ /* 0x000fe20000000800 */
[----:B------:R-:W-:Y:S01]  /*6890*/  ISETP.LE.U32.AND P5, PT, R15, UR7, PT ;  /* 0x000000070f007c0c */ /* 0x000fe2000bfa3070 */
[----:B------:R-:W-:Y:S01]  /*68a0*/  @!P3 FADD.FTZ R209, -R209, -RZ ;  /* 0x800000ffd1d1b221 */ /* 0x000fe20000010100 */
[----:B------:R-:W-:Y:S02]  /*68b0*/  LOP3.LUT R16, R12, 0xff, RZ, 0xc0, !PT ;  /* 0x000000ff0c107812 */ /* 0x000fe400078ec0ff */
[----:B------:R-:W-:Y:S02]  /*68c0*/  LOP3.LUT R24, R10, 0xffff, RZ, 0xc0, !PT ;  /* 0x0000ffff0a187812 */ /* 0x000fe400078ec0ff */
[--C-:B------:R-:W-:Y:S01]  /*68d0*/  SHF.R.U32.HI R17, RZ, 0x18, R12.reuse ;  /* 0x00000018ff117819 */ /* 0x100fe2000001160c */
[----:B------:R-:W-:Y:S01]  /*68e0*/  @!P1 FADD.FTZ R198, -R198, -RZ ;  /* 0x800000ffc6c69221 */ /* 0x000fe20000010100 */
[----:B------:R-:W-:Y:S01]  /*68f0*/  ISETP.LE.U32.AND P3, PT, R23, UR7, PT ;  /* 0x0000000717007c0c */ /* 0x000fe2000bf63070 */
[----:B------:R-:W-:Y:S01]  /*6900*/  MUFU.EX2 R119, R55 ;  /* 0x0000003700777308 */ /* 0x000fe20000000800 */
[----:B------:R-:W-:Y:S01]  /*6910*/  LOP3.LUT R22, R12, 0xffff, RZ, 0xc0, !PT ;  /* 0x0000ffff0c167812 */ /* 0x000fe200078ec0ff */
[----:B------:R-:W-:Y:S01]  /*6920*/  @!P2 FADD.FTZ R172, -R172, -RZ ;  /* 0x800000ffacaca221 */ /* 0x000fe20000010100 */
[----:B------:R-:W-:Y:S01]  /*6930*/  LOP3.LUT R15, R10, 0xff, RZ, 0xc0, !PT ;  /* 0x000000ff0a0f7812 */ /* 0x000fe200078ec0ff */
[----:B------:R-:W-:Y:S01]  /*6940*/  @!P5 FADD.FTZ R205, -R205, -RZ ;  /* 0x800000ffcdcdd221 */ /* 0x000fe20000010100 */
[----:B------:R-:W-:Y:S02]  /*6950*/  SHF.R.U32.HI R25, RZ, 0x10, R12 ;  /* 0x00000010ff197819 */ /* 0x000fe4000001160c */
[--C-:B------:R-:W-:Y:S03]  /*6960*/  SHF.R.U32.HI R23, RZ, 0x18, R10.reuse ;  /* 0x00000018ff177819 */ /* 0x100fe6000001160a */
[----:B------:R-:W-:Y:S01]  /*6970*/  MUFU.EX2 R117, R57 ;  /* 0x0000003900757308 */ /* 0x000fe20000000800 */
[----:B------:R-:W-:Y:S02]  /*6980*/  SHF.R.U32.HI R12, RZ, 0x8, R101 ;  /* 0x00000008ff0c7819 */ /* 0x000fe40000011665 */
[----:B------:R-:W-:Y:S01]  /*6990*/  SHF.R.U32.HI R13, RZ, 0x10, R10 ;  /* 0x00000010ff0d7819 */ /* 0x000fe2000001160a */
[----:B--2---:R-:W-:Y:S01]  /*69a0*/  @!P3 FADD.FTZ R169, -R169, -RZ ;  /* 0x800000ffa9a9b221 */ /* 0x004fe20000010100 */
[----:B------:R-:W-:Y:S02]  /*69b0*/  LOP3.LUT R5, R11, UR14, R114, 0x96, !PT ;  /* 0x0000000e0b057c12 */ /* 0x000fe4000f8e9672 */
[----:B------:R-:W-:Y:S03]  /*69c0*/  LOP3.LUT R10, R14, 0xff, RZ, 0xc0, !PT ;  /* 0x000000ff0e0a7812 */ /* 0x000fe600078ec0ff */
[----:B------:R-:W-:Y:S01]  /*69d0*/  MUFU.EX2 R114, R60 ;  /* 0x0000003c00727308 */ /* 0x000fe20000000800 */
[----:B------:R-:W-:Y:S02]  /*69e0*/  LOP3.LUT R11, R12, 0xffff, RZ, 0xc0, !PT ;  /* 0x0000ffff0c0b7812 */ /* 0x000fe400078ec0ff */
[----:B------:R-:W-:Y:S02]  /*69f0*/  ISETP.LE.U32.AND P4, PT, R10, UR7, PT ;  /* 0x000000070a007c0c */ /* 0x000fe4000bf83070 */
[----:B------:R-:W-:Y:S02]  /*6a00*/  ISETP.LE.U32.AND P1, PT, R11, UR7, PT ;  /* 0x000000070b007c0c */ /* 0x000fe4000bf23070 */
[----:B------:R-:W-:Y:S03]  /*6a10*/  SHF.R.U32.HI R10, RZ, 0x18, R14 ;  /* 0x00000018ff0a7819 */ /* 0x000fe6000001160e */
[----:B------:R-:W-:Y:S01]  /*6a20*/  MUFU.EX2 R186, R58 ;  /* 0x0000003a00ba7308 */ /* 0x000fe20000000800 */
[----:B------:R-:W-:Y:S02]  /*6a30*/  LOP3.LUT R11, R102, 0xff, RZ, 0xc0, !PT ;  /* 0x000000ff660b7812 */ /* 0x000fe400078ec0ff */
[----:B------:R-:W-:Y:S02]  /*6a40*/  LOP3.LUT R12, R14, 0xffff, RZ, 0xc0, !PT ;  /* 0x0000ffff0e0c7812 */ /* 0x000fe400078ec0ff */
[----:B------:R-:W-:Y:S02]  /*6a50*/  ISETP.LE.U32.AND P6, PT, R10, UR7, PT ;  /* 0x000000070a007c0c */ /* 0x000fe4000bfc3070 */
[----:B------:R-:W-:Y:S01]  /*6a60*/  ISETP.LE.U32.AND P5, PT, R11, UR7, PT ;  /* 0x000000070b007c0c */ /* 0x000fe2000bfa3070 */
[----:B------:R-:W-:Y:S01]  /*6a70*/  @!P4 FADD.FTZ R177, -R177, -RZ ;  /* 0x800000ffb1b1c221 */ /* 0x000fe20000010100 */
[----:B------:R-:W-:Y:S01]  /*6a80*/  SHF.R.U32.HI R10, RZ, 0x8, R12 ;  /* 0x00000008ff0a7819 */ /* 0x000fe2000001160c */
[----:B------:R-:W-:Y:S01]  /*6a90*/  @!P1 FADD.FTZ R179, -R179, -RZ ;  /* 0x800000ffb3b39221 */ /* 0x000fe20000010100 */
[----:B------:R-:W-:Y:S01]  /*6aa0*/  ISETP.LE.U32.AND P1, PT, R18, UR7, PT ;  /* 0x0000000712007c0c */ /* 0x000fe2000bf23070 */
[----:B------:R-:W1:Y:S01]  /*6ab0*/  MUFU.EX2 R183, R44 ;  /* 0x0000002c00b77308 */ /* 0x000e620000000800 */
[----:B------:R-:W-:Y:S02]  /*6ac0*/  SHF.R.U32.HI R11, RZ, 0x10, R14 ;  /* 0x00000010ff0b7819 */ /* 0x000fe4000001160e */
[----:B------:R-:W-:Y:S02]  /*6ad0*/  LOP3.LUT R10, R10, 0xffff, RZ, 0xc0, !PT ;  /* 0x0000ffff0a0a7812 */ /* 0x000fe400078ec0ff */
[----:B------:R-:W-:Y:S01]  /*6ae0*/  LOP3.LUT R11, R11, 0xff, RZ, 0xc0, !PT ;  /* 0x000000ff0b0b7812 */ /* 0x000fe200078ec0ff */
[----:B------:R-:W-:Y:S01]  /*6af0*/  @!P6 FADD.FTZ R174, -R174, -RZ ;  /* 0x800000ffaeaee221 */ /* 0x000fe20000010100 */
[--C-:B------:R-:W-:Y:S01]  /*6b00*/  SHF.R.U32.HI R12, RZ, 0x10, R9.reuse ;  /* 0x00000010ff0c7819 */ /* 0x100fe20000011609 */
[----:B------:R-:W-:Y:S01]  /*6b10*/  @!P5 FADD.FTZ R180, -R180, -RZ ;  /* 0x800000ffb4b4d221 */ /* 0x000fe20000010100 */
[----:B------:R-:W-:Y:S01]  /*6b20*/  ISETP.LE.U32.AND P5, PT, R10, UR7, PT ;  /* 0x000000070a007c0c */ /* 0x000fe2000bfa3070 */
[----:B------:R2:W-:Y:S01]  /*6b30*/  MUFU.EX2 R115, R8 ;  /* 0x0000000800737308 */ /* 0x0005e20000000800 */
[----:B------:R-:W-:Y:S02]  /*6b40*/  ISETP.LE.U32.AND P0, PT, R11, UR7, PT ;  /* 0x000000070b007c0c */ /* 0x000fe4000bf03070 */
[C---:B------:R-:W-:Y:S02]  /*6b50*/  LOP3.LUT R10, R9.reuse, 0xffff, RZ, 0xc0, !PT ;  /* 0x0000ffff090a7812 */ /* 0x040fe400078ec0ff */
[----:B------:R-:W-:Y:S02]  /*6b60*/  LOP3.LUT R11, R9, 0xff, RZ, 0xc0, !PT ;  /* 0x000000ff090b7812 */ /* 0x000fe400078ec0ff */
[----:B------:R-:W-:Y:S01]  /*6b70*/  SHF.R.U32.HI R10, RZ, 0x8, R10 ;  /* 0x00000008ff0a7819 */ /* 0x000fe2000001160a */
[----:B-1----:R-:W-:Y:S01]  /*6b80*/  @!P1 FADD.FTZ R183, -R183, -RZ ;  /* 0x800000ffb7b79221 */ /* 0x002fe20000010100 */
[----:B------:R-:W-:Y:S01]  /*6b90*/  ISETP.LE.U32.AND P4, PT, R11, UR7, PT ;  /* 0x000000070b007c0c */ /* 0x000fe2000bf83070 */
[----:B------:R-:W1:Y:S01]  /*6ba0*/  MUFU.EX2 R184, R45 ;  /* 0x0000002d00b87308 */ /* 0x000e620000000800 */
[----:B------:R-:W-:Y:S01]  /*6bb0*/  LOP3.LUT R10, R10, 0xffff, RZ, 0xc0, !PT ;  /* 0x0000ffff0a0a7812 */ /* 0x000fe200078ec0ff */
[----:B------:R-:W-:Y:S01]  /*6bc0*/  @!P5 FADD.FTZ R176, -R176, -RZ ;  /* 0x800000ffb0b0d221 */ /* 0x000fe20000010100 */
[----:B------:R-:W-:Y:S01]  /*6bd0*/  LOP3.LUT R11, R12, 0xff, RZ, 0xc0, !PT ;  /* 0x000000ff0c0b7812 */ /* 0x000fe200078ec0ff */
[----:B------:R-:W-:Y:S01]  /*6be0*/  @!P0 FADD.FTZ R175, -R175, -RZ ;  /* 0x800000ffafaf8221 */ /* 0x000fe20000010100 */
[----:B------:R-:W-:Y:S02]  /*6bf0*/  ISETP.LE.U32.AND P5, PT, R10, UR7, PT ;  /* 0x000000070a007c0c */ /* 0x000fe4000bfa3070 */
[----:B------:R-:W-:Y:S03]  /*6c00*/  ISETP.LE.U32.AND P0, PT, R11, UR7, PT ;  /* 0x000000070b007c0c */ /* 0x000fe6000bf03070 */
[----:B------:R-:W-:Y:S01]  /*6c10*/  MUFU.EX2 R167, R54 ;  /* 0x0000003600a77308 */ /* 0x000fe20000000800 */
[----:B------:R-:W-:Y:S02]  /*6c20*/  SHF.R.U32.HI R10, RZ, 0x18, R9 ;  /* 0x00000018ff0a7819 */ /* 0x000fe40000011609 */
[----:B------:R-:W-:Y:S01]  /*6c30*/  SHF.R.U32.HI R9, RZ, 0x8, R19 ;  /* 0x00000008ff097819 */ /* 0x000fe20000011613 */
[----:B------:R-:W-:Y:S01]  /*6c40*/  @!P4 FADD.FTZ R187, -R187, -RZ ;  /* 0x800000ffbbbbc221 */ /* 0x000fe20000010100 */
[----:B------:R-:W-:Y:S02]  /*6c50*/  ISETP.LE.U32.AND P6, PT, R10, UR7, PT ;  /* 0x000000070a007c0c */ /* 0x000fe4000bfc3070 */
[----:B------:R-:W-:Y:S03]  /*6c60*/  LOP3.LUT R9, R9, 0xffff, RZ, 0xc0, !PT ;  /* 0x0000ffff09097812 */ /* 0x000fe600078ec0ff */
[----:B------:R-:W3:Y:S01]  /*6c70*/  MUFU.EX2 R118, R56 ;  /* 0x0000003800767308 */ /* 0x000ee20000000800 */
[----:B------:R-:W-:Y:S01]  /*6c80*/  LOP3.LUT R10, R103, 0xff, RZ, 0xc0, !PT ;  /* 0x000000ff670a7812 */ /* 0x000fe200078ec0ff */
[----:B------:R-:W-:Y:S01]  /*6c90*/  @!P5 FADD.FTZ R185, -R185, -RZ ;  /* 0x800000ffb9b9d221 */ /* 0x000fe20000010100 */
[----:B------:R-:W-:Y:S01]  /*6ca0*/  ISETP.LE.U32.AND P4, PT, R21, UR7, PT ;  /* 0x0000000715007c0c */ /* 0x000fe2000bf83070 */
[----:B------:R-:W-:Y:S01]  /*6cb0*/  @!P0 FADD.FTZ R197, -R197, -RZ ;  /* 0x800000ffc5c58221 */ /* 0x000fe20000010100 */
[----:B------:R-:W-:Y:S02]  /*6cc0*/  ISETP.LE.U32.AND P5, PT, R9, UR7, PT ;  /* 0x0000000709007c0c */ /* 0x000fe4000bfa3070 */
[----:B------:R-:W-:Y:S03]  /*6cd0*/  LOP3.LUT R9, R20, 0xff, RZ, 0xc0, !PT ;  /* 0x000000ff14097812 */ /* 0x000fe600078ec0ff */
[----:B------:R-:W4:Y:S01]  /*6ce0*/  MUFU.EX2 R182, R59 ;  /* 0x0000003b00b67308 */ /* 0x000f220000000800 */
[----:B------:R-:W-:Y:S01]  /*6cf0*/  F2FP.RELU.BF16.F32.PACK_AB R4, R178, R180 ;  /* 0x000000b4b204723e */ /* 0x000fe200000018ff */
[----:B------:R-:W-:Y:S01]  /*6d00*/  @!P6 FADD.FTZ R196, -R196, -RZ ;  /* 0x800000ffc4c4e221 */ /* 0x000fe20000010100 */
[----:B------:R-:W-:Y:S02]  /*6d10*/  ISETP.LE.U32.AND P1, PT, R16, UR7, PT ;  /* 0x0000000710007c0c */ /* 0x000fe4000bf23070 */
[----:B------:R-:W-:Y:S02]  /*6d20*/  ISETP.LE.U32.AND P0, PT, R9, UR7, PT ;  /* 0x0000000709007c0c */ /* 0x000fe4000bf03070 */
[----:B--2---:R-:W-:Y:S01]  /*6d30*/  LOP3.LUT R8, R13, 0xff, RZ, 0xc0, !PT ;  /* 0x000000ff0d087812 */ /* 0x004fe200078ec0ff */
[----:B------:R-:W-:Y:S01]  /*6d40*/  @!P4 FADD.FTZ R194, -R194, -RZ ;  /* 0x800000ffc2c2c221 */ /* 0x000fe20000010100 */
[----:B------:R-:W-:Y:S01]  /*6d50*/  SHF.R.U32.HI R9, RZ, 0x8, R104 ;  /* 0x00000008ff097819 */ /* 0x000fe20000011668 */
[----:B-1----:R-:W-:Y:S01]  /*6d60*/  @!P5 FADD.FTZ R184, -R184, -RZ ;  /* 0x800000ffb8b8d221 */ /* 0x002fe20000010100 */
[----:B------:R-:W-:Y:S01]  /*6d70*/  ISETP.LE.U32.AND P6, PT, R10, UR7, PT ;  /* 0x000000070a007c0c */ /* 0x000fe2000bfc3070 */
[----:B------:R-:W-:Y:S01]  /*6d80*/  IMAD.U32 R104, RZ, RZ, UR4 ;  /* 0x00000004ff687e24 */ /* 0x000fe2000f8e00ff */
[----:B------:R-:W-:Y:S02]  /*6d90*/  LOP3.LUT R9, R9, 0xffff, RZ, 0xc0, !PT ;  /* 0x0000ffff09097812 */ /* 0x000fe400078ec0ff */
[----:B------:R-:W-:Y:S01]  /*6da0*/  F2FP.RELU.BF16.F32.PACK_AB R6, R196, R197 ;  /* 0x000000c5c406723e */ /* 0x000fe200000018ff */
[----:B------:R-:W-:Y:S01]  /*6db0*/  @!P1 FADD.FTZ R116, -R116, -RZ ;  /* 0x800000ff74749221 */ /* 0x000fe20000010100 */
[----:B------:R-:W-:Y:S01]  /*6dc0*/  LOP3.LUT R10, R7, 0xff, RZ, 0xc0, !PT ;  /* 0x000000ff070a7812 */ /* 0x000fe200078ec0ff */
[----:B------:R-:W-:Y:S01]  /*6dd0*/  @!P0 FADD.FTZ R193, -R193, -RZ ;  /* 0x800000ffc1c18221 */ /* 0x000fe20000010100 */
[----:B------:R-:W-:Y:S02]  /*6de0*/  ISETP.LE.U32.AND P5, PT, R17, UR7, PT ;  /* 0x0000000711007c0c */ /* 0x000fe4000bfa3070 */
[----:B------:R-:W-:Y:S02]  /*6df0*/  ISETP.LE.U32.AND P0, PT, R9, UR7, PT ;  /* 0x0000000709007c0c */ /* 0x000fe4000bf03070 */
[----:B------:R-:W-:Y:S01]  /*6e00*/  ISETP.LE.U32.AND P4, PT, R10, UR7, PT ;  /* 0x000000070a007c0c */ /* 0x000fe2000bf83070 */
[----:B------:R-:W-:Y:S01]  /*6e10*/  @!P6 FADD.FTZ R171, -R171, -RZ ;  /* 0x800000ffababe221 */ /* 0x000fe20000010100 */
[--C-:B------:R-:W-:Y:S02]  /*6e20*/  SHF.R.U32.HI R9, RZ, 0x18, R7.reuse ;  /* 0x00000018ff097819 */ /* 0x100fe40000011607 */
[----:B------:R-:W-:Y:S02]  /*6e30*/  IADD3 R104, R157, 0x4000, R104 ;  /* 0x000040009d687810 */ /* 0x000fe40007ffe068 */
[----:B------:R-:W-:Y:S02]  /*6e40*/  LOP3.LUT R10, R7, 0xffff, RZ, 0xc0, !PT ;  /* 0x0000ffff070a7812 */ /* 0x000fe400078ec0ff */
[----:B------:R-:W-:Y:S01]  /*6e50*/  ISETP.LE.U32.AND P2, PT, R9, UR7, PT ;  /* 0x0000000709007c0c */ /* 0x000fe2000bf43070 */
[----:B------:R-:W-:Y:S01]  /*6e60*/  IMAD.IADD R104, R104, 0x1, R158 ;  /* 0x0000000168687824 */ /* 0x000fe200078e029e */
[----:B------:R-:W-:Y:S01]  /*6e70*/  LOP3.LUT R9, R5, 0xff, RZ, 0xc0, !PT ;  /* 0x000000ff05097812 */ /* 0x000fe200078ec0ff */
[----:B------:R-:W-:Y:S01]  /*6e80*/  @!P0 FADD.FTZ R170, -R170, -RZ ;  /* 0x800000ffaaaa8221 */ /* 0x000fe20000010100 */
[----:B------:R-:W-:Y:S01]  /*6e90*/  SHF.R.U32.HI R10, RZ, 0x8, R10 ;  /* 0x00000008ff0a7819 */ /* 0x000fe2000001160a */
[----:B------:R-:W-:Y:S01]  /*6ea0*/  @!P4 FADD.FTZ R168, -R168, -RZ ;  /* 0x800000ffa8a8c221 */ /* 0x000fe20000010100 */
[----:B------:R-:W-:Y:S01]  /*6eb0*/  ISETP.LE.U32.AND P0, PT, R9, UR7, PT ;  /* 0x0000000709007c0c */ /* 0x000fe2000bf03070 */
[----:B------:R-:W-:Y:S01]  /*6ec0*/  @!P5 FADD.FTZ R110, -R110, -RZ ;  /* 0x800000ff6e6ed221 */ /* 0x000fe20000010100 */
[----:B------:R-:W-:Y:S02]  /*6ed0*/  SHF.R.U32.HI R9, RZ, 0x10, R7 ;  /* 0x00000010ff097819 */ /* 0x000fe40000011607 */
[----:B------:R-:W-:Y:S02]  /*6ee0*/  LOP3.LUT R7, R10, 0xffff, RZ, 0xc0, !PT ;  /* 0x0000ffff0a077812 */ /* 0x000fe400078ec0ff */
[----:B------:R-:W-:Y:S01]  /*6ef0*/  LOP3.LUT R10, R5, 0xffff, RZ, 0xc0, !PT ;  /* 0x0000ffff050a7812 */ /* 0x000fe200078ec0ff */
[----:B------:R-:W-:Y:S01]  /*6f00*/  @!P2 FADD.FTZ R119, -R119, -RZ ;  /* 0x800000ff7777a221 */ /* 0x000fe20000010100 */
[----:B------:R-:W-:Y:S02]  /*6f10*/  ISETP.LE.U32.AND P6, PT, R7, UR7, PT ;  /* 0x0000000707007c0c */ /* 0x000fe4000bfc3070 */
[----:B------:R-:W-:Y:S02]  /*6f20*/  SHF.R.U32.HI R7, RZ, 0x8, R10 ;  /* 0x00000008ff077819 */ /* 0x000fe4000001160a */
[----:B------:R-:W-:Y:S01]  /*6f30*/  LOP3.LUT R9, R9, 0xff, RZ, 0xc0, !PT ;  /* 0x000000ff09097812 */ /* 0x000fe200078ec0ff */
[----:B---3--:R-:W-:Y:S01]  /*6f40*/  @!P0 FADD.FTZ R118, -R118, -RZ ;  /* 0x800000ff76768221 */ /* 0x008fe20000010100 */
[----:B------:R-:W-:Y:S02]  /*6f50*/  LOP3.LUT R7, R7, 0xffff, RZ, 0xc0, !PT ;  /* 0x0000ffff07077812 */ /* 0x000fe400078ec0ff */
[----:B------:R-:W-:Y:S02]  /*6f60*/  ISETP.LE.U32.AND P3, PT, R9, UR7, PT ;  /* 0x0000000709007c0c */ /* 0x000fe4000bf63070 */
[--C-:B------:R-:W-:Y:S02]  /*6f70*/  SHF.R.U32.HI R9, RZ, 0x10, R5.reuse ;  /* 0x00000010ff097819 */ /* 0x100fe40000011605 */
[----:B------:R-:W-:Y:S01]  /*6f80*/  ISETP.LE.U32.AND P4, PT, R7, UR7, PT ;  /* 0x0000000707007c0c */ /* 0x000fe2000bf83070 */
[----:B------:R-:W-:Y:S01]  /*6f90*/  @!P6 FADD.FTZ R166, -R166, -RZ ;  /* 0x800000ffa6a6e221 */ /* 0x000fe20000010100 */
[----:B------:R-:W-:Y:S02]  /*6fa0*/  LOP3.LUT R7, R9, 0xff, RZ, 0xc0, !PT ;  /* 0x000000ff09077812 */ /* 0x000fe400078ec0ff */
[----:B------:R-:W-:Y:S02]  /*6fb0*/  SHF.R.U32.HI R9, RZ, 0x8, R22 ;  /* 0x00000008ff097819 */ /* 0x000fe40000011616 */
[----:B------:R-:W-:Y:S02]  /*6fc0*/  ISETP.LE.U32.AND P6, PT, R7, UR7, PT ;  /* 0x0000000707007c0c */ /* 0x000fe4000bfc3070 */
[----:B------:R-:W-:Y:S01]  /*6fd0*/  LOP3.LUT R7, R9, 0xffff, RZ, 0xc0, !PT ;  /* 0x0000ffff09077812 */ /* 0x000fe200078ec0ff */
[----:B------:R-:W-:Y:S01]  /*6fe0*/  @!P3 FADD.FTZ R167, -R167, -RZ ;  /* 0x800000ffa7a7b221 */ /* 0x000fe20000010100 */
        /* <DEDUP_REMOVED lines=11> */
[----:B------:R-:W-:Y:S02]  /*70a0*/  ISETP.LE.U32.AND P1, PT, R8, UR7, PT ;  /* 0x0000000708007c0c */ /* 0x000fe4000bf23070 */
[----:B------:R-:W-:Y:S01]  /*70b0*/  F2FP.RELU.BF16.F32.PACK_AB R8, R210, R211 ;  /* 0x000000d3d208723e */ /* 0x000fe200000018ff */
[----:B------:R1:W-:Y:S01]  /*70c0*/  STS [R222+0x10000], R5 ;  /* 0x01000005de007388 */ /* 0x0003e20000000800 */
[----:B------:R-:W-:Y:S01]  /*70d0*/  ISETP.LE.U32.AND P2, PT, R7, UR7, PT ;  /* 0x0000000707007c0c */ /* 0x000fe2000bf43070 */
[----:B----4-:R-:W-:Y:S01]  /*70e0*/  @!P4 FADD.FTZ R182, -R182, -RZ ;  /* 0x800000ffb6b6c221 */ /* 0x010fe20000010100 */
[----:B------:R-:W-:Y:S01]  /*70f0*/  F2FP.RELU.BF16.F32.PACK_AB R7, R192, R195 ;  /* 0x000000c3c007723e */ /* 0x000fe200000018ff */
[----:B------:R2:W-:Y:S01]  /*7100*/  STS [R222+0x10400], R8 ;  /* 0x01040008de007388 */ /* 0x0005e20000000800 */
[----:B------:R-:W-:Y:S01]  /*7110*/  F2FP.RELU.BF16.F32.PACK_AB R0, R115, R116 ;  /* 0x000000747300723e */ /* 0x000fe200000018ff */
[----:B------:R-:W-:Y:S01]  /*7120*/  @!P6 FADD.FTZ R112, -R112, -RZ ;  /* 0x800000ff7070e221 */ /* 0x000fe20000010100 */
[----:B------:R-:W-:Y:S01]  /*7130*/  ISETP.LE.U32.AND P0, PT, R23, UR7, PT ;  /* 0x0000000717007c0c */ /* 0x000fe2000bf03070 */
[----:B------:R3:W-:Y:S01]  /*7140*/  STS [R224+0x10000], R7 ;  /* 0x01000007e0007388 */ /* 0x0007e20000000800 */
[----:B------:R-:W-:Y:S01]  /*7150*/  ISETP.LE.U32.AND P3, PT, R15, UR7, PT ;  /* 0x000000070f007c0c */ /* 0x000fe2000bf63070 */
[----:B------:R-:W-:Y:S01]  /*7160*/  @!P1 FADD.FTZ R173, -R173, -RZ ;  /* 0x800000ffadad9221 */ /* 0x000fe20000010100 */
[----:B------:R-:W-:Y:S02]  /*7170*/  FSETP.GE.FTZ.AND P4, PT, R206, RZ, PT ;  /* 0x000000ffce00720b */ /* 0x000fe40003f96000 */
[----:B------:R-:W-:Y:S01]  /*7180*/  FSETP.GE.FTZ.AND P1, PT, R189, RZ, PT ;  /* 0x000000ffbd00720b */ /* 0x000fe20003f36000 */
[----:B------:R-:W-:Y:S01]  /*7190*/  @!P2 FADD.FTZ R113, -R113, -RZ ;  /* 0x800000ff7171a221 */ /* 0x000fe20000010100 */
[----:B------:R-:W-:Y:S05]  /*71a0*/  FSETP.GE.FTZ.AND P2, PT, R192, RZ, PT ;  /* 0x000000ffc000720b */ /* 0x000fea0003f56000 */
[----:B------:R-:W-:Y:S01]  /*71b0*/  @!P0 FADD.FTZ R111, -R111, -RZ ;  /* 0x800000ff6f6f8221 */ /* 0x000fe20000010100 */
[----:B------:R-:W-:Y:S01]  /*71c0*/  LEA R108, P0, R2, R108, 0x2 ;  /* 0x0000006c026c7211 */ /* 0x000fe200078010ff */
[----:B------:R-:W-:Y:S01]  /*71d0*/  @!P3 FADD.FTZ R114, -R114, -RZ ;  /* 0x800000ff7272b221 */ /* 0x000fe20000010100 */
[----:B------:R-:W-:Y:S02]  /*71e0*/  FSETP.GE.FTZ.AND P3, PT, R195, RZ, PT ;  /* 0x000000ffc300720b */ /* 0x000fe40003f76000 */
[----:B-1----:R-:W-:Y:S02]  /*71f0*/  F2FP.RELU.BF16.F32.PACK_AB R5, R200, R203 ;  /* 0x000000cbc805723e */ /* 0x002fe400000018ff */
[----:B------:R-:W-:Y:S02]  /*7200*/  LEA.HI.X.SX32 R109, R2, R109, 0x2, P0 ;  /* 0x0000006d026d7211 */ /* 0x000fe400000f16ff */
[----:B--2---:R-:W-:Y:S01]  /*7210*/  F2FP.RELU.BF16.F32.PACK_AB R8, R215, R214 ;  /* 0x000000d6d708723e */ /* 0x004fe200000018ff */
[----:B------:R1:W-:Y:S01]  /*7220*/  STS [R224+0x10400], R5 ;  /* 0x01040005e0007388 */ /* 0x0003e20000000800 */
[----:B------:R-:W-:Y:S02]  /*7230*/  FSETP.GE.FTZ.AND P0, PT, R207, RZ, PT ;  /* 0x000000ffcf00720b */ /* 0x000fe40003f16000 */
[----:B---3--:R-:W-:Y:S01]  /*7240*/  F2FP.RELU.BF16.F32.PACK_AB R7, R216, R217 ;  /* 0x000000d9d807723e */ /* 0x008fe200000018ff */
[----:B------:R2:W-:Y:S04]  /*7250*/  STS [R222+0x12000], R8 ;  /* 0x01200008de007388 */ /* 0x0005e80000000800 */
[----:B------:R3:W5:Y:S01]  /*7260*/  LDL.LU R2, [R1+0x70] ;  /* 0x0000700001027983 */ /* 0x0007620000300800 */
        /* <DEDUP_REMOVED lines=8> */
[----:B----4-:R-:W-:Y:S03]  /*72f0*/  F2FP.RELU.BF16.F32.PACK_AB R8, R174, R175 ;  /* 0x000000afae08723e */ /* 0x010fe600000018ff */
        /* <DEDUP_REMOVED lines=13> */
[----:B------:R4:W-:Y:S04]  /*73d0*/  STS [R221+0x10000], R4 ;  /* 0x01000004dd007388 */ /* 0x0009e80000000800 */
[----:B------:R-:W-:Y:S01]  /*73e0*/  STS [R221+0x10400], R8 ;  /* 0x01040008dd007388 */ /* 0x000fe20000000800 */
[----:B-1----:R-:W-:Y:S02]  /*73f0*/  F2FP.RELU.BF16.F32.PACK_AB R5, R170, R172 ;  /* 0x000000acaa05723e */ /* 0x002fe400000018ff */
[----:B--2---:R-:W-:Y:S03]  /*7400*/  F2FP.RELU.BF16.F32.PACK_AB R7, R185, R187 ;  /* 0x000000bbb907723e */ /* 0x004fe600000018ff */
[----:B------:R1:W-:Y:S01]  /*7410*/  STS [R223+0x10000], R5 ;  /* 0x01000005df007388 */ /* 0x0003e20000000800 */
[----:B----4-:R-:W-:Y:S05]  /*7420*/  F2FP.RELU.BF16.F32.PACK_AB R4, R169, R171 ;  /* 0x000000aba904723e */ /* 0x010fea00000018ff */
[----:B------:R2:W-:Y:S04]  /*7430*/  STS [R223+0x10400], R4 ;  /* 0x01040004df007388 */ /* 0x0005e80000000800 */
[----:B------:R4:W-:Y:S04]  /*7440*/  STS [R221+0x12000], R7 ;  /* 0x01200007dd007388 */ /* 0x0009e80000000800 */
[----:B------:R3:W-:Y:S01]  /*7450*/  STS [R221+0x12400], R6 ;  /* 0x01240006dd007388 */ /* 0x0007e20000000800 */
[----:B-1----:R-:W-:Y:S02]  /*7460*/  F2FP.RELU.BF16.F32.PACK_AB R5, R166, R168 ;  /* 0x000000a8a605723e */ /* 0x002fe400000018ff */
[----:B--2---:R-:W-:Y:S02]  /*7470*/  F2FP.RELU.BF16.F32.PACK_AB R4, R119, R167 ;  /* 0x000000a77704723e */ /* 0x004fe400000018ff */
[----:B----4-:R-:W-:Y:S02]  /*7480*/  F2FP.RELU.BF16.F32.PACK_AB R7, R184, R183 ;  /* 0x000000b7b807723e */ /* 0x010fe400000018ff */
[----:B---3--:R-:W-:Y:S03]  /*7490*/  F2FP.RELU.BF16.F32.PACK_AB R6, R194, R193 ;  /* 0x000000c1c206723e */ /* 0x008fe600000018ff */
[----:B------:R1:W-:Y:S04]  /*74a0*/  STS [R223+0x12000], R7 ;  /* 0x01200007df007388 */ /* 0x0003e80000000800 */
        /* <DEDUP_REMOVED lines=127> */
[----:B------:R-:W2:Y:S01]  /*7ca0*/  LDL.LU R109, [R1+0x34] ;  /* 0x00003400016d7983 */ /* 0x000ea20000300800 */
[----:B------:R-:W1:Y:S01]  /*7cb0*/  LDC R20, c[0x0][0x240] ;  /* 0x00009000ff147b82 */ /* 0x000e620000000800 */
[----:B------:R-:W-:Y:S01]  /*7cc0*/  ISETP.GE.AND P2, PT, R234, UR52, PT ;  /* 0x00000034ea007c0c */ /* 0x000fe2000bf46270 */
[----:B------:R-:W-:Y:S04]  /*7cd0*/  ULOP3.LUT UR25, UR8, 0x1, URZ, 0xc0, !UPT ;  /* 0x0000000108197892 */ /* 0x000fe8000f8ec03f */
[----:B------:R-:W-:Y:S04]  /*7ce0*/  UISETP.NE.U32.AND UP0, UPT, UR25, 0x1, UPT ;  /* 0x000000011900788c */ /* 0x000fe8000bf05070 */
[----:B------:R-:W-:Y:S04]  /*7cf0*/  USEL UR25, UR60, 0x2000, !UP0 ;  /* 0x000020003c197887 */ /* 0x000fe8000c000000 */
[----:B------:R-:W3:Y:S02]  /*7d00*/  @!P2 LDC R17, c[0x0][0x244] ;  /* 0x00009100ff11ab82 */ /* 0x000ee40000000800 */
[----:B------:R-:W-:Y:S01]  /*7d10*/  VIADD R220, R220, UR25 ;  /* 0x00000019dcdc7c36 */ /* 0x000fe20008000000 */
[----:B------:R-:W-:Y:S04]  /*7d20*/  IADD3 R152, R152, UR25, RZ ;  /* 0x0000001998987c10 */ /* 0x000fe8000fffe0ff */
[----:B------:R4:W-:Y:S04]  /*7d30*/  @P2 STS [R220], RZ ;  /* 0x000000ffdc002388 */ /* 0x0009e80000000800 */
[----:B------:R4:W-:Y:S04]  /*7d40*/  @P2 STS [R220+0x4], RZ ;  /* 0x000004ffdc002388 */ /* 0x0009e80000000800 */
[----:B------:R4:W-:Y:S04]  /*7d50*/  @P2 STS [R220+0x8], RZ ;  /* 0x000008ffdc002388 */ /* 0x0009e80000000800 */
[----:B------:R4:W-:Y:S01]  /*7d60*/  @P2 STS [R220+0xc], RZ ;  /* 0x00000cffdc002388 */ /* 0x0009e20000000800 */
[----:B--2---:R-:W-:Y:S02]  /*7d70*/  VIADD R109, R109, UR25 ;  /* 0x000000196d6d7c36 */ /* 0x004fe40008000000 */
[----:B-1----:R-:W-:Y:S03]  /*7d80*/  IMAD.U32 R4, R20, -0x80, RZ ;  /* 0xffffff8014047824 */ /* 0x002fe600078e00ff */
        /* <DEDUP_REMOVED lines=10> */
[----:B---3--:R-:W-:Y:S03]  /*7e30*/  @!P2 LEA.HI.X R5, R20, R233, R17, 0x7, P1 ;  /* 0x000000e91405a211 */ /* 0x008fe600008f3c11 */
        /* <DEDUP_REMOVED lines=9> */
.L_x_343:
[----:B------:R-:W-:Y:S01]  /*7ed0*/  FSETP.GE.FTZ.AND P2, PT, R200, RZ, PT ;  /* 0x000000ffc800720b */ /* 0x000fe20003f56000 */
[----:B------:R1:W-:Y:S01]  /*7ee0*/  STS [R222+0x8000], R16 ;  /* 0x00800010de007388 */ /* 0x0003e20000000800 */
[----:B------:R-:W-:Y:S01]  /*7ef0*/  FSETP.GE.FTZ.AND P1, PT, R190, RZ, PT ;  /* 0x000000ffbe00720b */ /* 0x000fe20003f36000 */
[----:B------:R-:W-:Y:S01]  /*7f00*/  FMUL.FTZ R6, R211, R6 ;  /* 0x00000006d3067220 */ /* 0x000fe20000410000 */
[----:B------:R-:W-:Y:S01]  /*7f10*/  FSETP.GE.FTZ.AND P3, PT, R203, RZ, PT ;  /* 0x000000ffcb00720b */ /* 0x000fe20003f76000 */
[----:B----4-:R-:W-:Y:S01]  /*7f20*/  FMUL.FTZ R5, R210, R7 ;  /* 0x00000007d2057220 */ /* 0x010fe20000410000 */
[----:B------:R-:W-:Y:S01]  /*7f30*/  FSETP.GE.FTZ.AND P6, PT, R171, RZ, PT ;  /* 0x000000ffab00720b */ /* 0x000fe20003fd6000 */
[----:B------:R-:W2:Y:S01]  /*7f40*/  S2R R65, SR_TID.X ;  /* 0x0000000000417919 */ /* 0x000ea20000002100 */
[----:B------:R-:W-:Y:S01]  /*7f50*/  FSETP.GE.FTZ.AND P5, PT, R169, RZ, PT ;  /* 0x000000ffa900720b */ /* 0x000fe20003fb6000 */
[----:B------:R-:W-:Y:S01]  /*7f60*/  FADD.FTZ R19, -R105, R19 ;  /* 0x0000001369137221 */ /* 0x000fe20000010100 */
[----:B------:R-:W-:Y:S01]  /*7f70*/  F2FP.BF16.F32.PACK_AB R5, R5, R6 ;  /* 0x000000060505723e */ /* 0x000fe200000010ff */
[----:B------:R-:W3:Y:S01]  /*7f80*/  S2R R100, SR_TID.X ;  /* 0x0000000000647919 */ /* 0x000ee20000002100 */
[----:B------:R-:W-:Y:S01]  /*7f90*/  FSETP.GE.FTZ.AND P4, PT, R167, RZ, PT ;  /* 0x000000ffa700720b */ /* 0x000fe20003f96000 */
[----:B------:R-:W-:Y:S01]  /*7fa0*/  FADD.FTZ R22, -R105, R22 ;  /* 0x0000001669167221 */ /* 0x000fe20000010100 */
[-C--:B------:R-:W-:Y:S01]  /*7fb0*/  FSEL R19, R19, R105.reuse, P2 ;  /* 0x0000006913137208 */ /* 0x080fe20001000000 */
[----:B------:R4:W-:Y:S01]  /*7fc0*/  STS [R222+0x8400], R5 ;  /* 0x00840005de007388 */ /* 0x0009e20000000800 */
[----:B------:R-:W-:Y:S01]  /*7fd0*/  FSETP.GE.FTZ.AND P2, PT, R191, RZ, PT ;  /* 0x000000ffbf00720b */ /* 0x000fe20003f56000 */
[C---:B------:R-:W-:Y:S01]  /*7fe0*/  FADD.FTZ R18, -R105.reuse, R18 ;  /* 0x0000001269127221 */ /* 0x040fe20000010100 */
[-C--:B------:R-:W-:Y:S01]  /*7ff0*/  FSEL R22, R22, R105.reuse, P1 ;  /* 0x0000006916167208 */ /* 0x080fe20000800000 */
[----:B------:R-:W3:Y:S01]  /*8000*/  S2R R36, SR_TID.X ;  /* 0x0000000000247919 */ /* 0x000ee20000002100 */
[----:B------:R-:W-:Y:S01]  /*8010*/  FSETP.GE.FTZ.AND P1, PT, R180, RZ, PT ;  /* 0x000000ffb400720b */ /* 0x000fe20003f36000 */
[C---:B------:R-:W-:Y:S01]  /*8020*/  FADD.FTZ R4, -R105.reuse, R34 ;  /* 0x0000002269047221 */ /* 0x040fe20000010100 */
[-C--:B------:R-:W-:Y:S01]  /*8030*/  FSEL R18, R18, R105.reuse, P3 ;  /* 0x0000006912127208 */ /* 0x080fe20001800000 */
[----:B------:R2:W-:Y:S01]  /*8040*/  STS [R224+0x8000], R21 ;  /* 0x00800015e0007388 */ /* 0x0005e20000000800 */
[----:B------:R-:W-:Y:S01]  /*8050*/  FSETP.GE.FTZ.AND P3, PT, R178, RZ, PT ;  /* 0x000000ffb200720b */ /* 0x000fe20003f76000 */
[----:B------:R-:W-:Y:S01]  /*8060*/  FADD.FTZ R6, -R105, R23 ;  /* 0x0000001769067221 */ /* 0x000fe20000010100 */
[-C--:B------:R-:W-:Y:S01]  /*8070*/  FSEL R4, R4, R105.reuse, P1 ;  /* 0x0000006904047208 */ /* 0x080fe20000800000 */
[----:B------:R-:W3:Y:S01]  /*8080*/  S2R R37, SR_TID.X ;  /* 0x0000000000257919 */ /* 0x000ee20000002100 */
[----:B------:R-:W-:Y:S01]  /*8090*/  FSETP.GE.FTZ.AND P1, PT, R174, RZ, PT ;  /* 0x000000ffae00720b */ /* 0x000fe20003f36000 */
[----:B-----5:R-:W-:Y:S01]  /*80a0*/  FADD.FTZ R25, -R104, R25 ;  /* 0x0000001968197221 */ /* 0x020fe20000010100 */
[----:B------:R-:W-:Y:S01]  /*80b0*/  FSEL R6, R6, R105, P2 ;  /* 0x0000006906067208 */ /* 0x000fe20001000000 */
[----:B------:R-:W-:Y:S01]  /*80c0*/  FMUL.FTZ R18, R203, R18 ;  /* 0x00000012cb127220 */ /* 0x000fe20000410000 */
[----:B------:R-:W-:Y:S01]  /*80d0*/  FMUL.FTZ R19, R200, R19 ;  /* 0x00000013c8137220 */ /* 0x000fe20000410000 */
[----:B------:R-:W-:Y:S01]  /*80e0*/  FADD.FTZ R39, -R105, R39 ;  /* 0x0000002769277221 */ /* 0x000fe20000010100 */
[----:B------:R-:W-:Y:S01]  /*80f0*/  FMUL.FTZ R180, R180, R4 ;  /* 0x00000004b4b47220 */ /* 0x000fe20000410000 */
[----:B-1----:R-:W-:Y:S01]  /*8100*/  FMUL.FTZ R16, R191, R6 ;  /* 0x00000006bf107220 */ /* 0x002fe20000410000 */
[----:B------:R-:W-:Y:S01]  /*8110*/  FADD.FTZ R35, -R105, R35 ;  /* 0x0000002369237221 */ /* 0x000fe20000010100 */
[----:B------:R-:W-:Y:S01]  /*8120*/  F2FP.BF16.F32.PACK_AB R4, R19, R18 ;  /* 0x000000121304723e */ /* 0x000fe200000010ff */
[----:B------:R-:W-:Y:S01]  /*8130*/  FADD.FTZ R7, -R105, R38 ;  /* 0x0000002669077221 */ /* 0x000fe20000010100 */
[-C--:B------:R-:W-:Y:S01]  /*8140*/  FSEL R6, R39, R105.reuse, P1 ;  /* 0x0000006927067208 */ /* 0x080fe20000800000 */
[----:B------:R-:W-:Y:S01]  /*8150*/  FADD.FTZ R24, -R104, R24 ;  /* 0x0000001868187221 */ /* 0x000fe20000010100 */
[----:B------:R-:W-:Y:S01]  /*8160*/  FSETP.GE.FTZ.AND P1, PT, R110, RZ, PT ;  /* 0x000000ff6e00720b */ /* 0x000fe20003f36000 */
[----:B------:R1:W-:Y:S01]  /*8170*/  STS [R224+0x8400], R4 ;  /* 0x00840004e0007388 */ /* 0x0003e20000000800 */
[----:B------:R-:W-:Y:S01]  /*8180*/  FSETP.GE.FTZ.AND P2, PT, R175, RZ, PT ;  /* 0x000000ffaf00720b */ /* 0x000fe20003f56000 */
[----:B------:R-:W-:Y:S01]  /*8190*/  FMUL.FTZ R174, R174, R6 ;  /* 0x00000006aeae7220 */ /* 0x000fe20000410000 */
[-C--:B------:R-:W-:Y:S01]  /*81a0*/  FSEL R35, R35, R105.reuse, P3 ;  /* 0x0000006923237208 */ /* 0x080fe20001800000 */
[----:B------:R-:W-:Y:S01]  /*81b0*/  FADD.FTZ R50, -R105, R50 ;  /* 0x0000003269327221 */ /* 0x000fe20000010100 */
[-C--:B------:R-:W-:Y:S01]  /*81c0*/  FSEL R7, R7, R105.reuse, P2 ;  /* 0x0000006907077208 */ /* 0x080fe20001000000 */
[C---:B------:R-:W-:Y:S01]  /*81d0*/  FADD.FTZ R51, -R105.reuse, R51 ;  /* 0x0000003369337221 */ /* 0x040fe20000010100 */
[C---:B------:R-:W-:Y:S01]  /*81e0*/  FADD.FTZ R54, -R105.reuse, R54 ;  /* 0x0000003669367221 */ /* 0x040fe20000010100 */
[C---:B------:R-:W-:Y:S01]  /*81f0*/  FADD.FTZ R55, -R105.reuse, R55 ;  /* 0x0000003769377221 */ /* 0x040fe20000010100 */
[----:B------:R-:W-:Y:S01]  /*8200*/  FADD.FTZ R6, -R105, R66 ;  /* 0x0000004269067221 */ /* 0x000fe20000010100 */
[----:B------:R-:W-:Y:S01]  /*8210*/  FSETP.GE.FTZ.AND P3, PT, R119, RZ, PT ;  /* 0x000000ff7700720b */ /* 0x000fe20003f76000 */
[----:B------:R-:W-:Y:S01]  /*8220*/  FADD.FTZ R8, -R104, R8 ;  /* 0x0000000868087221 */ /* 0x000fe20000010100 */
[----:B------:R-:W-:Y:S01]  /*8230*/  FSETP.GE.FTZ.AND P2, PT, R112, RZ, PT ;  /* 0x000000ff7000720b */ /* 0x000fe20003f56000 */
[----:B------:R-:W-:Y:S01]  /*8240*/  FADD.FTZ R9, -R104, R9 ;  /* 0x0000000968097221 */ /* 0x000fe20000010100 */
[-C--:B------:R-:W-:Y:S01]  /*8250*/  FSEL R50, R50, R105.reuse, P6 ;  /* 0x0000006932327208 */ /* 0x080fe20003000000 */
[----:B------:R-:W-:Y:S01]  /*8260*/  FADD.FTZ R13, -R104, R13 ;  /* 0x0000000d680d7221 */ /* 0x000fe20000010100 */
[----:B------:R-:W-:Y:S01]  /*8270*/  FSEL R51, R51, R105, P5 ;  /* 0x0000006933337208 */ /* 0x000fe20002800000 */
[----:B------:R-:W-:Y:S01]  /*8280*/  FMUL.FTZ R7, R175, R7 ;  /* 0x00000007af077220 */ /* 0x000fe20000410000 */
[-C--:B------:R-:W-:Y:S01]  /*8290*/  FSEL R54, R54, R105.reuse, P4 ;  /* 0x0000006936367208 */ /* 0x080fe20002000000 */
[----:B------:R-:W-:Y:S01]  /*82a0*/  FADD.FTZ R12, -R104, R12 ;  /* 0x0000000c680c7221 */ /* 0x000fe20000010100 */
[-C--:B------:R-:W-:Y:S01]  /*82b0*/  FSEL R55, R55, R105.reuse, P3 ;  /* 0x0000006937377208 */ /* 0x080fe20001800000 */
[----:B------:R-:W-:Y:S01]  /*82c0*/  FMUL.FTZ R22, R190, R22 ;  /* 0x00000016be167220 */ /* 0x000fe20000410000 */
        /* <DEDUP_REMOVED lines=10> */
[----:B----4-:R-:W-:Y:S01]  /*8370*/  FSEL R5, R9, R104, P3 ;  /* 0x0000006809057208 */ /* 0x010fe20001800000 */
        /* <DEDUP_REMOVED lines=9> */
[----:B------:R-:W-:Y:S01]  /*8410*/  F2FP.BF16.F32.PACK_AB R174, R174, R7 ;  /* 0x00000007aeae723e */ /* 0x000fe200000010ff */
[----:B------:R-:W-:Y:S01]  /*8420*/  FADD.FTZ R42, -R0, R42 ;  /* 0x0000002a002a7221 */ /* 0x000fe20000010100 */
[-C--:B------:R-:W-:Y:S01]  /*8430*/  FSEL R24, R24, R104.reuse, P1 ;  /* 0x0000006818187208 */ /* 0x080fe20000800000 */
[C---:B------:R-:W-:Y:S01]  /*8440*/  FADD.FTZ R27, -R0.reuse, R27 ;  /* 0x0000001b001b7221 */ /* 0x040fe20000010100 */
[-C--:B------:R-:W-:Y:S01]  /*8450*/  FSEL R7, R25, R104.reuse, P5 ;  /* 0x0000006819077208 */ /* 0x080fe20002800000 */
[----:B------:R-:W-:Y:S01]  /*8460*/  FADD.FTZ R31, -R0, R31 ;  /* 0x0000001f001f7221 */ /* 0x000fe20000010100 */
[----:B------:R-:W-:Y:S01]  /*8470*/  FSEL R12, R12, R104, P2 ;  /* 0x000000680c0c7208 */ /* 0x000fe20001000000 */
[----:B--2---:R-:W-:Y:S01]  /*8480*/  FMUL.FTZ R21, R201, R24 ;  /* 0x00000018c9157220 */ /* 0x004fe20000410000 */
[----:B-1----:R-:W-:Y:S01]  /*8490*/  F2FP.BF16.F32.PACK_AB R4, R5, R8 ;  /* 0x000000080504723e */ /* 0x002fe200000010ff */
        /* <DEDUP_REMOVED lines=9> */
[----:B------:R-:W-:Y:S01]  /*8530*/  FSETP.GE.FTZ.AND P3, PT, R198, RZ, PT ;  /* 0x000000ffc600720b */ /* 0x000fe20003f76000 */
[----:B------:R-:W-:Y:S01]  /*8540*/  FMUL.FTZ R178, R178, R35 ;  /* 0x00000023b2b27220 */ /* 0x000fe20000410000 */
[----:B------:R-:W-:Y:S01]  /*8550*/  FSEL R8, R8, R104, P4 ;  /* 0x0000006808087208 */ /* 0x000fe20002000000 */
[----:B------:R-:W-:Y:S01]  /*8560*/  FMUL.FTZ R9, R187, R6 ;  /* 0x00000006bb097220 */ /* 0x000fe20000410000 */
[----:B------:R-:W-:Y:S01]  /*8570*/  FSEL R5, R5, R104, P1 ;  /* 0x0000006805057208 */ /* 0x000fe20000800000 */
[----:B------:R-:W-:Y:S01]  /*8580*/  FADD.FTZ R6, -R104, R57 ;  /* 0x0000003968067221 */ /* 0x000fe20000010100 */
[----:B------:R-:W-:Y:S01]  /*8590*/  FSETP.GE.FTZ.AND P1, PT, R113, RZ, PT ;  /* 0x000000ff7100720b */ /* 0x000fe20003f36000 */
[----:B------:R-:W-:Y:S01]  /*85a0*/  FADD.FTZ R58, -R0, R58 ;  /* 0x0000003a003a7221 */ /* 0x000fe20000010100 */
        /* <DEDUP_REMOVED lines=9> */
[----:B------:R-:W-:Y:S01]  /*8640*/  FADD.FTZ R5, -R104, R60 ;  /* 0x0000003c68057221 */ /* 0x000fe20000010100 */
[----:B------:R-:W-:Y:S01]  /*8650*/  FSETP.GE.FTZ.AND P3, PT, R117, RZ, PT ;  /* 0x000000ff7500720b */ /* 0x000fe20003f76000 */
[----:B------:R-:W-:Y:S01]  /*8660*/  FMUL.FTZ R17, R198, R29 ;  /* 0x0000001dc6117220 */ /* 0x000fe20000410000 */
[----:B------:R-:W-:Y:S01]  /*8670*/  FSETP.GE.FTZ.AND P6, PT, R183, RZ, PT ;  /* 0x000000ffb700720b */ /* 0x000fe20003fd6000 */
[----:B------:R-:W-:Y:S01]  /*8680*/  FADD.FTZ R43, -R0, R43 ;  /* 0x0000002b002b7221 */ /* 0x000fe20000010100 */
[----:B------:R-:W-:Y:S01]  /*8690*/  FSETP.GE.FTZ.AND P5, PT, R184, RZ, PT ;  /* 0x000000ffb800720b */ /* 0x000fe20003fb6000 */
[----:B------:R-:W-:Y:S01]  /*86a0*/  FMUL.FTZ R171, R171, R50 ;  /* 0x00000032abab7220 */ /* 0x000fe20000410000 */
[-C--:B------:R-:W-:Y:S01]  /*86b0*/  FSEL R7, R7, R104.reuse, P4 ;  /* 0x0000006807077208 */ /* 0x080fe20002000000 */
[----:B------:R-:W-:Y:S01]  /*86c0*/  FMUL.FTZ R169, R169, R51 ;  /* 0x00000033a9a97220 */ /* 0x000fe20000410000 */
[-C--:B------:R-:W-:Y:S01]  /*86d0*/  FSEL R6, R6, R104.reuse, P3 ;  /* 0x0000006806067208 */ /* 0x080fe20001800000 */
[----:B-1----:R-:W-:Y:S01]  /*86e0*/  FADD.FTZ R4, -R0, R62 ;  /* 0x0000003e00047221 */ /* 0x002fe20000010100 */
[----:B------:R-:W-:Y:S01]  /*86f0*/  FSETP.GE.FTZ.AND P2, PT, R114, RZ, PT ;  /* 0x000000ff7200720b */ /* 0x000fe20003f56000 */
[----:B------:R-:W-:Y:S01]  /*8700*/  FMUL.FTZ R7, R118, R7 ;  /* 0x0000000776077220 */ /* 0x000fe20000410000 */
[----:B------:R-:W-:Y:S01]  /*8710*/  FSEL R44, R44, R104, P6 ;  /* 0x000000682c2c7208 */ /* 0x000fe20003000000 */
[----:B------:R-:W-:Y:S01]  /*8720*/  FMUL.FTZ R6, R117, R6 ;  /* 0x0000000675067220 */ /* 0x000fe20000410000 */
[----:B------:R-:W-:Y:S01]  /*8730*/  FSEL R8, R8, R104, P5 ;  /* 0x0000006808087208 */ /* 0x000fe20002800000 */
[----:B------:R-:W-:Y:S01]  /*8740*/  FMUL.FTZ R167, R167, R54 ;  /* 0x00000036a7a77220 */ /* 0x000fe20000410000 */
        /* <DEDUP_REMOVED lines=16> */
[----:B------:R-:W-:Y:S01]  /*8850*/  FMUL.FTZ R119, R119, R55 ;  /* 0x0000003777777220 */ /* 0x000fe20000410000 */
[----:B------:R-:W-:Y:S01]  /*8860*/  FSETP.GE.FTZ.AND P3, PT, R218, RZ, PT ;  /* 0x000000ffda00720b */ /* 0x000fe20003f76000 */
[----:B------:R-:W-:Y:S01]  /*8870*/  FMUL.FTZ R105, R110, R105 ;  /* 0x000000696e697220 */ /* 0x000fe20000410000 */
[----:B------:R-:W-:Y:S01]  /*8880*/  FSETP.GE.FTZ.AND P1, PT, R216, RZ, PT ;  /* 0x000000ffd800720b */ /* 0x000fe20003f36000 */
[----:B------:R-:W-:Y:S01]  /*8890*/  IMAD.MOV.U32 R52, RZ, RZ, R245 ;  /* 0x000000ffff347224 */ /* 0x000fe200078e00f5 */
[-C--:B------:R-:W-:Y:S01]  /*88a0*/  FSEL R6, R6, R0.reuse, P2 ;  /* 0x0000000006067208 */ /* 0x080fe20001000000 */
[----:B------:R-:W-:Y:S01]  /*88b0*/  IMAD.MOV.U32 R53, RZ, RZ, R244 ;  /* 0x000000ffff357224 */ /* 0x000fe200078e00f4 */
        /* <DEDUP_REMOVED lines=46> */
[----:B------:R-:W-:Y:S01]  /*8ba0*/  F2FP.BF16.F32.PACK_AB R119, R119, R167 ;  /* 0x000000a77777723e */ /* 0x000fe200000010ff */
[----:B------:R-:W-:Y:S01]  /*8bb0*/  STS [R228+0xa000], R21 ;  /* 0x00a00015e4007388 */ /* 0x000fe20000000800 */
[-C--:B------:R-:W-:Y:S02]  /*8bc0*/  FSEL R43, R43, R0.reuse, P1 ;  /* 0x000000002b2b7208 */ /* 0x080fe40000800000 */
[----:B------:R-:W-:Y:S01]  /*8bd0*/  FSETP.GE.FTZ.AND P5, PT, R194, RZ, PT ;  /* 0x000000ffc200720b */ /* 0x000fe20003fb6000 */
[----:B------:R-:W-:Y:S01]  /*8be0*/  STS [R228+0xa400], R8 ;  /* 0x00a40008e4007388 */ /* 0x000fe20000000800 */
[----:B------:R-:W-:Y:S01]  /*8bf0*/  FSETP.GE.FTZ.AND P3, PT, R182, RZ, PT ;  /* 0x000000ffb600720b */ /* 0x000fe20003f76000 */
[----:B------:R-:W-:Y:S01]  /*8c00*/  FMUL.FTZ R43, R196, R43 ;  /* 0x0000002bc42b7220 */ /* 0x000fe20000410000 */
[-C--:B------:R-:W-:Y:S01]  /*8c10*/  FSEL R7, R7, R0.reuse, P5 ;  /* 0x0000000007077208 */ /* 0x080fe20002800000 */
[----:B------:R-:W-:Y:S01]  /*8c20*/  STS [R227+0xa000], R17 ;  /* 0x00a00011e3007388 */ /* 0x000fe20000000800 */
[-C--:B------:R-:W-:Y:S02]  /*8c30*/  FSEL R5, R5, R0.reuse, P3 ;  /* 0x0000000005057208 */ /* 0x080fe40001800000 */
[----:B------:R-:W-:Y:S01]  /*8c40*/  FSETP.GE.FTZ.AND P2, PT, R173, RZ, PT ;  /* 0x000000ffad00720b */ /* 0x000fe20003f56000 */
[----:B------:R-:W-:Y:S01]  /*8c50*/  STS [R227+0xa400], R6 ;  /* 0x00a40006e3007388 */ /* 0x000fe20000000800 */
[----:B------:R-:W-:Y:S01]  /*8c60*/  FSETP.GE.FTZ.AND P1, PT, R111, RZ, PT ;  /* 0x000000ff6f00720b */ /* 0x000fe20003f36000 */
[----:B------:R-:W-:Y:S01]  /*8c70*/  FMUL.FTZ R19, R194, R7 ;  /* 0x00000007c2137220 */ /* 0x000fe20000410000 */
[----:B------:R-:W-:Y:S01]  /*8c80*/  FSEL R4, R4, R0, P2 ;  /* 0x0000000004047208 */ /* 0x000fe20001000000 */
[----:B------:R-:W-:Y:S01]  /*8c90*/  STS [R221+0x8000], R176 ;  /* 0x008000b0dd007388 */ /* 0x000fe20000000800 */
[----:B------:R-:W-:Y:S01]  /*8ca0*/  FMUL.FTZ R14, R182, R5 ;  /* 0x00000005b60e7220 */ /* 0x000fe20000410000 */
[----:B------:R-:W-:Y:S02]  /*8cb0*/  F2FP.BF16.F32.PACK_AB R5, R43, R42 ;  /* 0x0000002a2b05723e */ /* 0x000fe400000010ff */
[----:B------:R-:W-:Y:S01]  /*8cc0*/  STS [R221+0x8400], R174 ;  /* 0x008400aedd007388 */ /* 0x000fe20000000800 */
[----:B------:R-:W-:Y:S01]  /*8cd0*/  FMUL.FTZ R11, R173, R4 ;  /* 0x00000004ad0b7220 */ /* 0x000fe20000410000 */
[----:B------:R-:W-:Y:S02]  /*8ce0*/  F2FP.BF16.F32.PACK_AB R4, R19, R20 ;  /* 0x000000141304723e */ /* 0x000fe400000010ff */
[----:B------:R-:W-:Y:S01]  /*8cf0*/  STS [R223+0x8000], R170 ;  /* 0x008000aadf007388 */ /* 0x000fe20000000800 */
[----:B------:R-:W-:Y:S01]  /*8d00*/  F2FP.BF16.F32.PACK_AB R64, R106, R64 ;  /* 0x000000406a40723e */ /* 0x000fe200000010ff */
[----:B------:R-:W-:Y:S01]  /*8d10*/  @P1 FADD.FTZ R0, -R0, R63 ;  /* 0x0000003f00001221 */ /* 0x000fe20000010100 */
[----:B------:R-:W-:Y:S01]  /*8d20*/  F2FP.BF16.F32.PACK_AB R105, R105, R112 ;  /* 0x000000706969723e */ /* 0x000fe200000010ff */
[----:B------:R-:W-:Y:S01]  /*8d30*/  STS [R223+0x8400], R169 ;  /* 0x008400a9df007388 */ /* 0x000fe20000000800 */
[----:B------:R-:W-:Y:S01]  /*8d40*/  SHF.R.S32.HI R65, RZ, 0x1f, R65 ;  /* 0x0000001fff417819 */ /* 0x000fe20000011441 */
[----:B------:R-:W-:Y:S01]  /*8d50*/  FMUL.FTZ R7, R111, R0 ;  /* 0x000000006f077220 */ /* 0x000fe20000410000 */
[----:B------:R-:W-:Y:S01]  /*8d60*/  F2FP.BF16.F32.PACK_AB R0, R14, R15 ;  /* 0x0000000f0e00723e */ /* 0x000fe200000010ff */
[----:B------:R-:W-:Y:S01]  /*8d70*/  STS [R221+0xa000], R16 ;  /* 0x00a00010dd007388 */ /* 0x000fe20000000800 */
[----:B---3--:R-:W-:Y:S02]  /*8d80*/  LEA.HI R65, R65, R100, RZ, 0x2 ;  /* 0x0000006441417211 */ /* 0x008fe400078f10ff */
[----:B------:R-:W-:Y:S01]  /*8d90*/  F2FP.BF16.F32.PACK_AB R7, R7, R11 ;  /* 0x0000000b0707723e */ /* 0x000fe200000010ff */
[----:B------:R-:W-:Y:S01]  /*8da0*/  STS [R221+0xa400], R5 ;  /* 0x00a40005dd007388 */ /* 0x000fe20000000800 */
[----:B------:R-:W-:Y:S02]  /*8db0*/  SHF.R.S32.HI R65, RZ, 0x2, R65 ;  /* 0x00000002ff417819 */ /* 0x000fe40000011441 */
[----:B------:R-:W-:Y:S01]  /*8dc0*/  SHF.R.S32.HI R36, RZ, 0x1f, R36 ;  /* 0x0000001fff247819 */ /* 0x000fe20000011424 */
[----:B------:R-:W-:Y:S03]  /*8dd0*/  STS [R223+0xa000], R13 ;  /* 0x00a0000ddf007388 */ /* 0x000fe60000000800 */
[----:B------:R-:W-:Y:S01]  /*8de0*/  LEA.HI R36, R36, R37, RZ, 0x5 ;  /* 0x0000002524247211 */ /* 0x000fe200078f28ff */
[----:B------:R-:W-:Y:S03]  /*8df0*/  STS [R223+0xa400], R4 ;  /* 0x00a40004df007388 */ /* 0x000fe60000000800 */
[----:B------:R-:W-:Y:S01]  /*8e00*/  SHF.R.S32.HI R36, RZ, 0x5, R36 ;  /* 0x00000005ff247819 */ /* 0x000fe20000011424 */
        /* <DEDUP_REMOVED lines=15> */
[----:B------:R-:W4:Y:S04]  /*8f00*/  LDSM.16.MT88.4 R24, [R2+0x14800] ;  /* 0x014800000218783b */ /* 0x000f280000004200 */
[----:B------:R-:W-:Y:S04]  /*8f10*/  LDSM.16.MT88.4 R28, [R0+0x4800] ;  /* 0x00480000001c783b */ /* 0x000fe80000004200 */
[----:B------:R-:W-:Y:S01]  /*8f20*/  LDSM.16.MT88.4 R32, [R2+0x15000] ;  /* 0x015000000220783b */ /* 0x000fe20000004200 */
[-C--:B-1----:R-:W-:Y:S06]  /*8f30*/  HMMA.16816.F32.BF16 R68, R4, R8.reuse, R68 ;  /* 0x000000080444723c */ /* 0x082fec0000041844 */
[C---:B--2---:R-:W-:Y:S06]  /*8f40*/  HMMA.16816.F32.BF16 R72, R12.reuse, R8, R72 ;  /* 0x000000080c48723c */ /* 0x044fec0000041848 */
[-C--:B------:R-:W-:Y:S01]  /*8f50*/  HMMA.16816.F32.BF16 R76, R12, R10.reuse, R76 ;  /* 0x0000000a0c4c723c */ /* 0x080fe2000004184c */
[----:B------:R-:W1:Y:S05]  /*8f60*/  LDSM.16.MT88.4 R12, [R2+0x11000] ;  /* 0x01100000020c783b */ /* 0x000e6a0000004200 */
[----:B------:R-:W-:Y:S01]  /*8f70*/  HMMA.16816.F32.BF16 R80, R4, R10, R80 ;  /* 0x0000000a0450723c */ /* 0x000fe20000041850 */
[----:B------:R-:W-:Y:S04]  /*8f80*/  LDSM.16.MT88.4 R4, [R2+0x11800] ;  /* 0x011800000204783b */ /* 0x000fe80000004200 */
[----:B------:R-:W2:Y:S01]  /*8f90*/  LDSM.16.MT88.4 R8, [R0+0x4c00] ;  /* 0x004c00000008783b */ /* 0x000ea20000004200 */
[-C--:B---3--:R-:W-:Y:S06]  /*8fa0*/  HMMA.16816.F32.BF16 R68, R16, R20.reuse, R68 ;  /* 0x000000141044723c */ /* 0x088fec0000041844 */
[C---:B----4-:R-:W-:Y:S06]  /*8fb0*/  HMMA.16816.F32.BF16 R72, R24.reuse, R20, R72 ;  /* 0x000000141848723c */ /* 0x050fec0000041848 */
[-C--:B------:R-:W-:Y:S01]  /*8fc0*/  HMMA.16816.F32.BF16 R76, R24, R22.reuse, R76 ;  /* 0x00000016184c723c */ /* 0x080fe2000004184c */
[----:B------:R-:W3:Y:S05]  /*8fd0*/  LDSM.16.MT88.4 R24, [R2+0x15800] ;  /* 0x015800000218783b */ /* 0x000eea0000004200 */
[----:B------:R-:W-:Y:S01]  /*8fe0*/  HMMA.16816.F32.BF16 R80, R16, R22, R80 ;  /* 0x000000161050723c */ /* 0x000fe20000041850 */
[----:B------:R-:W-:Y:S04]  /*8ff0*/  LDSM.16.MT88.4 R16, [R2+0x12000] ;  /* 0x012000000210783b */ /* 0x000fe80000004200 */
[----:B------:R-:W4:Y:S01]  /*9000*/  LDSM.16.MT88.4 R20, [R0+0x5000] ;  /* 0x005000000014783b */ /* 0x000f220000004200 */
[-C--:B-1----:R-:W-:Y:S06]  /*9010*/  HMMA.16816.F32.BF16 R68, R12, R28.reuse, R68 ;  /* 0x0000001c0c44723c */ /* 0x082fec0000041844 */
[C---:B------:R-:W-:Y:S06]  /*9020*/  HMMA.16816.F32.BF16 R72, R32.reuse, R28, R72 ;  /* 0x0000001c2048723c */ /* 0x040fec0000041848 */
[-C--:B------:R-:W-:Y:S01]  /*9030*/  HMMA.16816.F32.BF16 R76, R32, R30.reuse, R76 ;  /* 0x0000001e204c723c */ /* 0x080fe2000004184c */
[----:B------:R-:W1:Y:S05]  /*9040*/  LDSM.16.MT88.4 R32, [R2+0x16000] ;  /* 0x016000000220783b */ /* 0x000e6a0000004200 */
[----:B------:R-:W-:Y:S01]  /*9050*/  HMMA.16816.F32.BF16 R80, R12, R30, R80 ;  /* 0x0000001e0c50723c */ /* 0x000fe20000041850 */
[----:B------:R-:W-:Y:S04]  /*9060*/  LDSM.16.MT88.4 R12, [R2+0x12800] ;  /* 0x01280000020c783b */ /* 0x000fe80000004200 */
[----:B------:R-:W-:Y:S01]  /*9070*/  LDSM.16.MT88.4 R28, [R2+0x16800] ;  /* 0x01680000021c783b */ /* 0x000fe20000004200 */
[-C--:B--2---:R-:W-:Y:S06]  /*9080*/  HMMA.16816.F32.BF16 R68, R4, R8.reuse, R68 ;  /* 0x000000080444723c */ /* 0x084fec0000041844 */
[C---:B---3--:R-:W-:Y:S06]  /*9090*/  HMMA.16816.F32.BF16 R72, R24.reuse, R8, R72 ;  /* 0x000000081848723c */ /* 0x048fec0000041848 */
[-C--:B------:R-:W-:Y:S01]  /*90a0*/  HMMA.16816.F32.BF16 R76, R24, R10.reuse, R76 ;  /* 0x0000000a184c723c */ /* 0x080fe2000004184c */
[----:B------:R-:W2:Y:S05]  /*90b0*/  LDSM.16.MT88.4 R24, [R0+0x5400] ;  /* 0x005400000018783b */ /* 0x000eaa0000004200 */
[----:B------:R-:W-:Y:S01]  /*90c0*/  HMMA.16816.F32.BF16 R80, R4, R10, R80 ;  /* 0x0000000a0450723c */ /* 0x000fe20000041850 */
[----:B------:R-:W-:Y:S04]  /*90d0*/  LDSM.16.MT88.4 R4, [R2+0x13000] ;  /* 0x013000000204783b */ /* 0x000fe80000004200 */
[----:B------:R-:W3:Y:S01]  /*90e0*/  LDSM.16.MT88.4 R8, [R0+0x5800] ;  /* 0x005800000008783b */ /* 0x000ee20000004200 */
[-C--:B----4-:R-:W-:Y:S06]  /*90f0*/  HMMA.16816.F32.BF16 R68, R16, R20.reuse, R68 ;  /* 0x000000141044723c */ /* 0x090fec0000041844 */
[C---:B-1----:R-:W-:Y:S06]  /*9100*/  HMMA.16816.F32.BF16 R72, R32.reuse, R20, R72 ;  /* 0x000000142048723c */ /* 0x042fec0000041848 */
[-C--:B------:R-:W-:Y:S01]  /*9110*/  HMMA.16816.F32.BF16 R76, R32, R22.reuse, R76 ;  /* 0x00000016204c723c */ /* 0x080fe2000004184c */
[----:B------:R-:W1:Y:S05]  /*9120*/  LDSM.16.MT88.4 R32, [R2+0x17000] ;  /* 0x017000000220783b */ /* 0x000e6a0000004200 */
[----:B------:R-:W-:Y:S01]  /*9130*/  HMMA.16816.F32.BF16 R80, R16, R22, R80 ;  /* 0x000000161050723c */ /* 0x000fe20000041850 */
[----:B------:R-:W-:Y:S04]  /*9140*/  LDSM.16.MT88.4 R16, [R2+0x13800] ;  /* 0x013800000210783b */ /* 0x000fe80000004200 */
[----:B------:R-:W4:Y:S01]  /*9150*/  LDSM.16.MT88.4 R20, [R0+0x5c00] ;  /* 0x005c00000014783b */ /* 0x000f220000004200 */
[-C--:B--2---:R-:W-:Y:S06]  /*9160*/  HMMA.16816.F32.BF16 R68, R12, R24.reuse, R68 ;  /* 0x000000180c44723c */ /* 0x084fec0000041844 */
[C---:B------:R-:W-:Y:S01]  /*9170*/  HMMA.16816.F32.BF16 R72, R28.reuse, R24, R72 ;  /* 0x000000181c48723c */ /* 0x040fe20000041848 */
[----:B------:R-:W2:Y:S05]  /*9180*/  S2R R24, SR_TID.X ;  /* 0x0000000000187919 */ /* 0x000eaa0000002100 */
[-C--:B------:R-:W-:Y:S01]  /*9190*/  HMMA.16816.F32.BF16 R76, R28, R26.reuse, R76 ;  /* 0x0000001a1c4c723c */ /* 0x080fe2000004184c */
[----:B------:R-:W2:Y:S01]  /*91a0*/  LDSM.16.MT88.4 R28, [R2+0x17800] ;  /* 0x01780000021c783b */ /* 0x000ea20000004200 */
[----:B------:R-:W-:Y:S04]  /*91b0*/  BAR.SYNC.DEFER_BLOCKING 0x0 ;  /* 0x0000000000007b1d */ /* 0x000fe80000010000 */
[----:B------:R-:W-:Y:S06]  /*91c0*/  HMMA.16816.F32.BF16 R80, R12, R26, R80 ;  /* 0x0000001a0c50723c */ /* 0x000fec0000041850 */
[-C--:B---3--:R-:W-:Y:S06]  /*91d0*/  HMMA.16816.F32.BF16 R68, R4, R8.reuse, R68 ;  /* 0x000000080444723c */ /* 0x088fec0000041844 */
[C---:B-1----:R-:W-:Y:S06]  /*91e0*/  HMMA.16816.F32.BF16 R72, R32.reuse, R8, R72 ;  /* 0x000000082048723c */ /* 0x042fec0000041848 */
[-C--:B------:R-:W-:Y:S06]  /*91f0*/  HMMA.16816.F32.BF16 R76, R32, R10.reuse, R76 ;  /* 0x0000000a204c723c */ /* 0x080fec000004184c */
[----:B------:R-:W-:Y:S06]  /*9200*/  HMMA.16816.F32.BF16 R80, R4, R10, R80 ;  /* 0x0000000a0450723c */ /* 0x000fec0000041850 */
[-C--:B----4-:R-:W-:Y:S05]  /*9210*/  HMMA.16816.F32.BF16 R68, R16, R20.reuse, R68 ;  /* 0x000000141044723c */ /* 0x090fea0000041844 */
[----:B--2---:R-:W-:Y:S01]  /*9220*/  SHF.R.S32.HI R5, RZ, 0x1f, R24 ;  /* 0x0000001fff057819 */ /* 0x004fe20000011418 */
[C---:B------:R-:W-:Y:S05]  /*9230*/  HMMA.16816.F32.BF16 R72, R28.reuse, R20, R72 ;  /* 0x000000141c48723c */ /* 0x040fea0000041848 */
[CC--:B------:R-:W-:Y:S01]  /*9240*/  LEA.HI R4, R5.reuse, R24.reuse, RZ, 0x3 ;  /* 0x0000001805047211 */ /* 0x0c0fe200078f18ff */
[-C--:B------:R-:W-:Y:S05]  /*9250*/  HMMA.16816.F32.BF16 R76, R28, R22.reuse, R76 ;  /* 0x000000161c4c723c */ /* 0x080fea000004184c */
[----:B------:R-:W-:Y:S01]  /*9260*/  SHF.R.S32.HI R4, RZ, 0x3, R4 ;  /* 0x00000003ff047819 */ /* 0x000fe20000011404 */
[----:B------:R-:W-:Y:S05]  /*9270*/  HMMA.16816.F32.BF16 R80, R16, R22, R80 ;  /* 0x000000161050723c */ /* 0x000fea0000041850 */
[----:B------:R-:W-:Y:S01]  /*9280*/  LEA.HI R5, R5, R24, RZ, 0x2 ;  /* 0x0000001805057211 */ /* 0x000fe200078f10ff */
[----:B------:R-:W-:Y:S05]  /*9290*/  IMAD.SHL.U32 R4, R4, 0x40, RZ ;  /* 0x0000004004047824 */ /* 0x000fea00078e00ff */
[----:B------:R-:W-:Y:S02]  /*92a0*/  LEA.HI R5, R5, R65, RZ, 0x1 ;  /* 0x0000004105057211 */ /* 0x000fe400078f08ff */
[----:B------:R-:W-:Y:S02]  /*92b0*/  LOP3.LUT R4, R4, 0xc0, RZ, 0xc0, !PT ;  /* 0x000000c004047812 */ /* 0x000fe400078ec0ff */
[----:B------:R-:W-:Y:S02]  /*92c0*/  LOP3.LUT R5, R5, 0x7fffffe, RZ, 0xc0, !PT ;  /* 0x07fffffe05057812 */ /* 0x000fe400078ec0ff */
[----:B------:R-:W-:Y:S02]  /*92d0*/  LOP3.LUT R6, R4, 0x18, R234, 0xf8, !PT ;  /* 0x0000001804067812 */ /* 0x000fe400078ef8ea */
[----:B------:R-:W-:Y:S01]  /*92e0*/  SHF.R.U32.HI R4, RZ, 0x3, R4 ;  /* 0x00000003ff047819 */ /* 0x000fe20000011604 */
[----:B------:R-:W-:Y:S03]  /*92f0*/  IMAD.IADD R5, R65, 0x1, -R5 ;  /* 0x0000000141057824 */ /* 0x000fe600078e0a05 */
[----:B------:R-:W-:Y:S01]  /*9300*/  LOP3.LUT R4, R6, R4, RZ, 0x3c, !PT ;  /* 0x0000000406047212 */ /* 0x000fe200078e3cff */
[----:B------:R-:W-:Y:S04]  /*9310*/  IMAD R5, R36, 0x8, R5 ;  /* 0x0000000824057824 */ /* 0x000fe800078e0205 */
[----:B------:R-:W-:Y:S05]  /*9320*/  IMAD.U32 R4, R5, 0x20, R4 ;  /* 0x0000002005047824 */ /* 0x000fea00078e0004 */
[----:B------:R-:W-:Y:S01]  /*9330*/  LEA R59, R4, UR4, 0x1 ;  /* 0x00000004043b7c11 */ /* 0x000fe2000f8e08ff */
[----:B------:R-:W-:Y:S06]  /*9340*/  @!P0 BRA `(.L_x_344) ;  /* 0x0000000000608947 */ /* 0x000fec0003800000 */
        /* <DEDUP_REMOVED lines=24> */
.L_x_344:
[----:B------:R-:W3:Y:S01]  /*94d0*/  LDL R58, [R1+0x40] ;  /* 0x00004000013a7983 */ /* 0x000ee20000100800 */
[----:B------:R-:W-:Y:S02]  /*94e0*/  ULOP3.LUT UR25, UR8, 0x1, URZ, 0xc0, !UPT ;  /* 0x0000000108197892 */ /* 0x000fe4000f8ec03f */
[----:B------:R-:W-:Y:S01]  /*94f0*/  UISETP.GT.AND UP2, UPT, UR8, UR49, UPT ;  /* 0x000000310800728c */ /* 0x000fe2000bf44270 */
[----:B------:R-:W4:Y:S01]  /*9500*/  LDL R57, [R1+0x58] ;  /* 0x0000580001397983 */ /* 0x000f220000100800 */
[----:B------:R-:W-:Y:S02]  /*9510*/  UISETP.NE.U32.AND UP0, UPT, UR25, 0x1, UPT ;  /* 0x000000011900788c */ /* 0x000fe4000bf05070 */
[----:B------:R-:W-:Y:S01]  /*9520*/  @UP3 UIADD3 UR26, UP1, UR12, -0x200, URZ ;  /* 0xfffffe000c1a3890 */ /* 0x000fe2000ff3e03f */
[----:B------:R-:W5:Y:S01]  /*9530*/  LDL R56, [R1+0x5c] ;  /* 0x00005c0001387983 */ /* 0x000f620000100800 */
[----:B------:R-:W-:Y:S02]  /*9540*/  UIADD3 UR8, UR8, -0x1, URZ ;  /* 0xffffffff08087890 */ /* 0x000fe4000fffe03f */
[----:B------:R-:W-:Y:S01]  /*9550*/  @UP3 UIADD3.X UR25, UR13, -0x1, URZ, UP1, !UPT ;  /* 0xffffffff0d193890 */ /* 0x000fe20008ffe43f */
        /* <DEDUP_REMOVED lines=49> */
[----:B------:R-:W-:Y:S04]  /*9870*/  MOV R40, UR43 ;  /* 0x0000002b00287c02 */ /* 0x000fe80008000f00 */
        /* <DEDUP_REMOVED lines=23> */
[----:B------:R-:W-:Y:S01]  /*99f0*/  IMAD.U32 R0, RZ, RZ, UR48 ;  /* 0x00000030ff007e24 */ /* 0x000fe2000f8e00ff */
[----:B------:R-:W-:Y:S03]  /*9a00*/  MOV R35, UR41 ;  /* 0x0000002900237c02 */ /* 0x000fe60008000f00 */
[----:B------:R-:W-:Y:S02]  /*9a10*/  IMAD.U32 R34, RZ, RZ, UR40 ;  /* 0x00000028ff227e24 */ /* 0x000fe4000f8e00ff */
[----:B------:R-:W-:Y:S01]  /*9a20*/  MOV R24, UR45 ;  /* 0x0000002d00187c02 */ /* 0x000fe20008000f00 */
[----:B------:R-:W-:Y:S03]  /*9a30*/  IMAD.U32 R25, RZ, RZ, UR44 ;  /* 0x0000002cff197e24 */ /* 0x000fe6000f8e00ff */
        /* <DEDUP_REMOVED lines=9> */
[----:B---3--:R-:W-:Y:S02]  /*9ad0*/  @P0 VIADD R21, R58, 0xffffff80 ;  /* 0xffffff803a150836 */ /* 0x008fe40000000000 */
[----:B------:R-:W-:Y:S04]  /*9ae0*/  IMAD.MOV.U32 R58, RZ, RZ, 0x4 ;  /* 0x00000004ff3a7424 */ /* 0x000fe800078e00ff */
[----:B------:R-:W-:Y:S01]  /*9af0*/  @P0 IMAD.WIDE R20, R21, R58, UR12 ;  /* 0x0000000c15140e25 */ /* 0x000fe2000f8e023a */
[----:B------:R-:W-:Y:S01]  /*9b00*/  @UP3 UMOV UR12, UR26 ;  /* 0x0000001a000c3c82 */ /* 0x000fe20008000000 */
[----:B------:R-:W-:Y:S02]  /*9b10*/  @UP3 UMOV UR13, UR25 ;  /* 0x00000019000d3c82 */ /* 0x000fe40008000000 */
[----:B------:R-:W-:Y:S01]  /*9b20*/  IMAD.U32 R58, RZ, RZ, UR40 ;  /* 0x00000028ff3a7e24 */ /* 0x000fe2000f8e00ff */
[----:B----4-:R-:W2:Y:S04]  /*9b30*/  @P0 LDG.E R57, desc[UR10][R20.64] ;  /* 0x0000000a14390981 */ /* 0x010ea8000c1e1900 */
[----:B-----5:R-:W3:Y:S04]  /*9b40*/  @P0 LDG.E R56, desc[UR10][R20.64+0x20] ;  /* 0x0000200a14380981 */ /* 0x020ee8000c1e1900 */
[----:B------:R-:W4:Y:S04]  /*9b50*/  @P0 LDG.E R55, desc[UR10][R20.64+0x100] ;  /* 0x0001000a14370981 */ /* 0x000f28000c1e1900 */
[----:B------:R1:W5:Y:S02]  /*9b60*/  @P0 LDG.E R54, desc[UR10][R20.64+0x120] ;  /* 0x0001200a14360981 */ /* 0x000364000c1e1900 */
[----:B-1----:R-:W-:Y:S02]  /*9b70*/  IMAD.MOV.U32 R20, RZ, RZ, R245 ;  /* 0x000000ffff147224 */ /* 0x002fe400078e00f5 */
[----:B------:R-:W-:Y:S03]  /*9b80*/  IMAD.MOV.U32 R21, RZ, RZ, R244 ;  /* 0x000000ffff157224 */ /* 0x000fe600078e00f4 */
[-C--:B------:R-:W-:Y:S02]  /*9b90*/  LEA R48, P6, R48, R20.reuse, 0x2 ;  /* 0x0000001430307211 */ /* 0x080fe400078c10ff */
[----:B------:R-:W-:Y:S01]  /*9ba0*/  REDG.E.ADD.F32.FTZ.RN.STRONG.GPU desc[UR10][R20.64], R4 ;  /* 0x00000004140079a6 */ /* 0x000fe2000c10f38a */
[-C--:B------:R-:W-:Y:S02]  /*9bb0*/  LEA R46, P5, R46, R20.reuse, 0x2 ;  /* 0x000000142e2e7211 */ /* 0x080fe400078a10ff */
[-C--:B------:R-:W-:Y:S02]  /*9bc0*/  LEA.HI.X.SX32 R49, R22, R21.reuse, 0x2, P6 ;  /* 0x0000001516317211 */ /* 0x080fe400030f16ff */
        /* <DEDUP_REMOVED lines=8> */
[-C--:B------:R-:W-:Y:S02]  /*9c50*/  LEA.HI.X.SX32 R39, R31, R21.reuse, 0x2, P1 ;  /* 0x000000151f277211 */ /* 0x080fe400008f16ff */
[-C--:B------:R-:W-:Y:S02]  /*9c60*/  LEA R34, P6, R34, R20.reuse, 0x2 ;  /* 0x0000001422227211 */ /* 0x080fe400078c10ff */
[-C--:B------:R-:W-:Y:S02]  /*9c70*/  LEA R32, P5, R32, R20.reuse, 0x2 ;  /* 0x0000001420207211 */ /* 0x080fe400078a10ff */
[-C--:B------:R-:W-:Y:S02]  /*9c80*/  LEA R30, P4, R30, R20.reuse, 0x2 ;  /* 0x000000141e1e7211 */ /* 0x080fe400078810ff */
[-C--:B------:R-:W-:Y:S02]  /*9c90*/  LEA R28, P3, R28, R20.reuse, 0x2 ;  /* 0x000000141c1c7211 */ /* 0x080fe400078610ff */
[-C--:B------:R-:W-:Y:S02]  /*9ca0*/  LEA R24, P1, R29, R20.reuse, 0x2 ;  /* 0x000000141d187211 */ /* 0x080fe400078210ff */
[-C--:B------:R-:W-:Y:S02]  /*9cb0*/  LEA R26, P2, R26, R20.reuse, 0x2 ;  /* 0x000000141a1a7211 */ /* 0x080fe400078410ff */
[-C--:B------:R-:W-:Y:S02]  /*9cc0*/  LEA.HI.X.SX32 R25, R53, R21.reuse, 0x2, P1 ;  /* 0x0000001535197211 */ /* 0x080fe400008f16ff */
[----:B------:R-:W-:Y:S01]  /*9cd0*/  PLOP3.LUT P1, PT, PT, PT, UP0, 0x80, 0x0 ;  /* 0x000000000000781c */ /* 0x000fe20003f2f008 */
[----:B------:R-:W-:Y:S04]  /*9ce0*/  @UP3 UIADD3 UR28, UP0, UR28, -0x200, URZ ;  /* 0xfffffe001c1c3890 */ /* 0x000fe8000ff1e03f */
[----:B------:R-:W-:Y:S01]  /*9cf0*/  @UP3 UIADD3.X UR27, UR27, -0x1, URZ, UP0, !UPT ;  /* 0xffffffff1b1b3890 */ /* 0x000fe200087fe43f */
[----:B--2---:R1:W-:Y:S04]  /*9d00*/  @P0 STL [R1+0x58], R57 ;  /* 0x0000583901000387 */ /* 0x0043e80000100800 */
[----:B---3--:R2:W-:Y:S04]  /*9d10*/  @P0 STL [R1+0x5c], R56 ;  /* 0x00005c3801000387 */ /* 0x0085e80000100800 */
[----:B----4-:R3:W-:Y:S04]  /*9d20*/  @P0 STL [R1+0x50], R55 ;  /* 0x0000503701000387 */ /* 0x0107e80000100800 */
[----:B-----5:R4:W-:Y:S01]  /*9d30*/  @P0 STL [R1+0x54], R54 ;  /* 0x0000543601000387 */ /* 0x0209e20000100800 */
[-C--:B------:R-:W-:Y:S04]  /*9d40*/  LEA R50, P0, R50, R20.reuse, 0x2 ;  /* 0x0000001432327211 */ /* 0x080fe800078010ff */
[-C--:B------:R-:W-:Y:S01]  /*9d50*/  LEA.HI.X.SX32 R51, R0, R21.reuse, 0x2, P0 ;  /* 0x0000001500337211 */ /* 0x080fe200000f16ff */
[C---:B------:R-:W-:Y:S01]  /*9d60*/  VIADD R0, R3.reuse, 0xffffe000 ;  /* 0xffffe00003007836 */ /* 0x040fe20000000000 */
[-C--:B------:R-:W-:Y:S01]  /*9d70*/  LEA R36, P0, R36, R20.reuse, 0x2 ;  /* 0x0000001424247211 */ /* 0x080fe200078010ff */
[----:B------:R-:W-:Y:S02]  /*9d80*/  @P1 VIADD R0, R3, 0x2000 ;  /* 0x0000200003001836 */ /* 0x000fe40000000000 */
[----:B------:R-:W-:Y:S01]  /*9d90*/  REDG.E.ADD.F32.FTZ.RN.STRONG.GPU desc[UR10][R50.64], R5 ;  /* 0x00000005320079a6 */ /* 0x000fe2000c10f38a */
[-C--:B------:R-:W-:Y:S01]  /*9da0*/  LEA.HI.X.SX32 R37, R35, R21.reuse, 0x2, P0 ;  /* 0x0000001523257211 */ /* 0x080fe200000f16ff */
[----:B-1----:R-:W-:Y:S02]  /*9db0*/  IMAD.U32 R57, RZ, RZ, UR39 ;  /* 0x00000027ff397e24 */ /* 0x002fe4000f8e00ff */
[----:B------:R-:W-:Y:S01]  /*9dc0*/  REDG.E.ADD.F32.FTZ.RN.STRONG.GPU desc[UR10][R48.64], R6 ;  /* 0x00000006300079a6 */ /* 0x000fe2000c10f38a */
[-C--:B------:R-:W-:Y:S02]  /*9dd0*/  LEA.HI.X.SX32 R35, R58, R21.reuse, 0x2, P6 ;  /* 0x000000153a237211 */ /* 0x080fe400030f16ff */
[----:B------:R-:W-:Y:S01]  /*9de0*/  LEA R22, P0, R33, R20, 0x2 ;  /* 0x0000001421167211 */ /* 0x000fe200078010ff */
[----:B------:R-:W-:Y:S01]  /*9df0*/  REDG.E.ADD.F32.FTZ.RN.STRONG.GPU desc[UR10][R46.64], R7 ;  /* 0x000000072e0079a6 */ /* 0x000fe2000c10f38a */
[----:B--2---:R-:W-:Y:S01]  /*9e00*/  IMAD.U32 R56, RZ, RZ, UR38 ;  /* 0x00000026ff387e24 */ /* 0x004fe2000f8e00ff */
[-C--:B------:R-:W-:Y:S01]  /*9e10*/  LEA.HI.X.SX32 R33, R57, R21.reuse, 0x2, P5 ;  /* 0x0000001539217211 */ /* 0x080fe200028f16ff */
[----:B---3--:R-:W-:Y:S01]  /*9e20*/  IMAD.U32 R55, RZ, RZ, UR37 ;  /* 0x00000025ff377e24 */ /* 0x008fe2000f8e00ff */
[----:B------:R-:W-:Y:S01]  /*9e30*/  REDG.E.ADD.F32.FTZ.RN.STRONG.GPU desc[UR10][R44.64], R8 ;  /* 0x000000082c0079a6 */ /* 0x000fe2000c10f38a */
[-C--:B------:R-:W-:Y:S02]  /*9e40*/  LEA.HI.X.SX32 R23, R52, R21.reuse, 0x2, P0 ;  /* 0x0000001534177211 */ /* 0x080fe400000f16ff */
[-C--:B------:R-:W-:Y:S01]  /*9e50*/  LEA.HI.X.SX32 R31, R56, R21.reuse, 0x2, P4 ;  /* 0x00000015381f7211 */ /* 0x080fe200020f16ff */
[----:B------:R-:W-:Y:S01]  /*9e60*/  REDG.E.ADD.F32.FTZ.RN.STRONG.GPU desc[UR10][R42.64], R9 ;  /* 0x000000092a0079a6 */ /* 0x000fe2000c10f38a */
[----:B----4-:R-:W-:Y:S01]  /*9e70*/  IMAD.U32 R54, RZ, RZ, UR36 ;  /* 0x00000024ff367e24 */ /* 0x010fe2000f8e00ff */
[-C--:B------:R-:W-:Y:S02]  /*9e80*/  LEA.HI.X.SX32 R29, R55, R21.reuse, 0x2, P3 ;  /* 0x00000015371d7211 */ /* 0x080fe400018f16ff */
[----:B------:R-:W-:Y:S01]  /*9e90*/  REDG.E.ADD.F32.FTZ.RN.STRONG.GPU desc[UR10][R40.64], R10 ;  /* 0x0000000a280079a6 */ /* 0x000fe2000c10f38a */
[----:B------:R-:W-:Y:S02]  /*9ea0*/  PLOP3.LUT P0, PT, PT, PT, UP2, 0x80, 0x0 ;  /* 0x000000000000781c */ /* 0x000fe40003f0f028 */
[----:B------:R-:W-:Y:S01]  /*9eb0*/  LEA.HI.X.SX32 R27, R54, R21, 0x2, P2 ;  /* 0x00000015361b7211 */ /* 0x000fe200010f16ff */
[----:B------:R-:W-:Y:S04]  /*9ec0*/  REDG.E.ADD.F32.FTZ.RN.STRONG.GPU desc[UR10][R38.64], R11 ;  /* 0x0000000b260079a6 */ /* 0x000fe8000c10f38a */
        /* <DEDUP_REMOVED lines=8> */
[----:B------:R-:W-:Y:S04]  /*9f50*/  LDSM.16.MT88.4 R4, [R2+0x8000] ;  /* 0x008000000204783b */ /* 0x000fe80000004200 */
        /* <DEDUP_REMOVED lines=61> */
[----:B------:R-:W-:Y:S01]  /*a330*/  ULDC UR5, c[0x0][0x390] ;  /* 0x0000e40000057ab9 */ /* 0x000fe20000000800 */
[----:B------:R-:W-:Y:S02]  /*a340*/  ULDC UR6, c[0x0][0x38c] ;  /* 0x0000e30000067ab9 */ /* 0x000fe40000000800 */
        /* <DEDUP_REMOVED lines=51> */
[----:B------:R-:W-:Y:S01]  /*a680*/  PLOP3.LUT P0, PT, PT, PT, UP0, 0x80, 0x0 ;  /* 0x000000000000781c */ /* 0x000fe20003f0f008 */
[----:B------:R-:W-:Y:S01]  /*a690*/  @UP0 UIADD3 UR5, UR50, UR53, URZ ;  /* 0x0000003532050290 */ /* 0x000fe2000fffe03f */
[----:B------:R-:W-:-:S03]  /*a6a0*/  @UP0 ULDC.64 UR6, c[0x0][0x450] ;  /* 0x0001140000060ab9 */ /* 0x000fc60000000a00 */
[----:B------:R-:W-:Y:S02]  /*a6b0*/  @UP0 UIMAD.WIDE.U32 UR12, UR5, UR6, URZ ;  /* 0x00000006050c02a5 */ /* 0x000fe4000f8e003f */
[----:B------:R-:W-:-:S04]  /*a6c0*/  @UP0 UIMAD UR5, UR5, UR7, URZ ;  /* 0x00000007050502a4 */ /* 0x000fc8000f8e023f */
[----:B------:R-:W-:Y:S01]  /*a6d0*/  @UP0 UIADD3 UR20, UR13, UR5, URZ ;  /* 0x000000050d140290 */ /* 0x000fe2000fffe03f */
[----:B------:R-:W-:Y:S01]  /*a6e0*/  @UP0 UMOV UR19, UR12 ;  /* 0x0000000c00130c82 */ /* 0x000fe20008000000 */
        /* <DEDUP_REMOVED lines=30> */
.L_x_346:
        /* <DEDUP_REMOVED lines=19> */
.L_x_347:
[----:B------:R-:W-:Y:S01]  /*aa00*/  BAR.SYNC.DEFER_BLOCKING 0x0 ;  /* 0x0000000000007b1d */ /* 0x000fe20000010000 */
[----:B------:R-:W-:Y:S01]  /*aa10*/  USHF.R.S32.HI UR8, URZ, 0x1f, UR5 ;  /* 0x0000001f3f087899 */ /* 0x000fe20008011405 */
[--C-:B-1----:R-:W-:Y:S01]  /*aa20*/  SHF.R.S32.HI R5, RZ, 0x1f, R234.reuse ;  /* 0x0000001fff057819 */ /* 0x102fe200000114ea */
[----:B------:R-:W-:Y:S01]  /*aa30*/  IMAD.U32 R0, RZ, RZ, UR6 ;  /* 0x00000006ff007e24 */ /* 0x000fe2000f8e00ff */
[----:B------:R-:W-:Y:S01]  /*aa40*/  UIMAD UR9, UR31, -0x80, UR9 ;  /* 0xffffff801f0978a4 */ /* 0x000fe2000f8e0209 */
[----:B------:R-:W-:Y:S01]  /*aa50*/  IMAD.MOV.U32 R4, RZ, RZ, R234 ;  /* 0x000000ffff047224 */ /* 0x000fe200078e00ea */
[----:B------:R-:W-:Y:S01]  /*aa60*/  UIMAD UR15, UR8, UR6, URZ ;  /* 0x00000006080f72a4 */ /* 0x000fe2000f8e023f */
[----:B------:R-:W-:Y:S01]  /*aa70*/  VIADD R3, R65, 0x40 ;  /* 0x0000004041037836 */ /* 0x000fe20000000000 */
[----:B------:R-:W-:Y:S01]  /*aa80*/  USHF.R.S32.HI UR21, URZ, 0x1f, UR57 ;  /* 0x0000001f3f157899 */ /* 0x000fe20008011439 */
[----:B------:R-:W-:Y:S01]  /*aa90*/  IMAD.WIDE.U32 R6, R0, UR5, R4 ;  /* 0x0000000500067c25 */ /* 0x000fe2000f8e0004 */
[----:B------:R-:W-:Y:S01]  /*aaa0*/  UIMAD UR15, UR5, UR7, UR15 ;  /* 0x00000007050f72a4 */ /* 0x000fe2000f8e020f */
[----:B------:R-:W-:Y:S01]  /*aab0*/  BSSY B0, `(.L_x_348) ;  /* 0x000001d000007945 */ /* 0x000fe20003800000 */
[----:B------:R-:W-:Y:S01]  /*aac0*/  ULDC.64 UR16, c[0x0][0x468] ;  /* 0x00011a0000107ab9 */ /* 0x000fe20000000a00 */
[----:B------:R-:W-:-:S02]  /*aad0*/  SHF.R.S32.HI R24, RZ, 0x1f, R65 ;  /* 0x0000001fff187819 */ /* 0x000fc40000011441 */
[----:B------:R-:W-:Y:S02]  /*aae0*/  IADD3 R6, P0, R6, UR19, RZ ;  /* 0x0000001306067c10 */ /* 0x000fe4000ff1e0ff */
[----:B------:R-:W-:Y:S01]  /*aaf0*/  MOV R0, UR15 ;  /* 0x0000000f00007c02 */ /* 0x000fe20008000f00 */
[----:B------:R-:W-:Y:S02]  /*ab00*/  ULDC UR15, c[0x0][0x2d0] ;  /* 0x0000b400000f7ab9 */ /* 0x000fe40000000800 */
[----:B------:R-:W-:Y:S01]  /*ab10*/  ISETP.GE.AND P2, PT, R234, UR15, PT ;  /* 0x0000000fea007c0c */ /* 0x000fe2000bf46270 */
[----:B------:R-:W-:Y:S01]  /*ab20*/  UIMAD UR15, UR21, UR16, URZ ;  /* 0x00000010150f72a4 */ /* 0x000fe2000f8e023f */
[----:B------:R-:W-:Y:S01]  /*ab30*/  IADD3.X R7, R7, UR20, R0, P0, !PT ;  /* 0x0000001407077c10 */ /* 0x000fe200087fe400 */
[----:B------:R-:W-:Y:S01]  /*ab40*/  IMAD.U32 R0, RZ, RZ, UR16 ;  /* 0x00000010ff007e24 */ /* 0x000fe2000f8e00ff */
[----:B------:R1:W2:Y:S01]  /*ab50*/  LDS.128 R16, [R59+0x7000] ;  /* 0x007000003b107984 */ /* 0x0002a20000000c00 */
[----:B------:R-:W-:Y:S01]  /*ab60*/  ISETP.GE.OR P1, PT, R3, UR9, P2 ;  /* 0x0000000903007c0c */ /* 0x000fe20009726670 */
[----:B------:R-:W-:Y:S01]  /*ab70*/  UIMAD UR17, UR57, UR17, UR15 ;  /* 0x00000011391172a4 */ /* 0x000fe2000f8e020f */
[----:B------:R-:W-:Y:S01]  /*ab80*/  ISETP.GE.OR P2, PT, R65, UR9, P2 ;  /* 0x0000000941007c0c */ /* 0x000fe20009746670 */
[----:B------:R1:W3:Y:S01]  /*ab90*/  LDS.128 R20, [R59+0x9000] ;  /* 0x009000003b147984 */ /* 0x0002e20000000c00 */
[----:B------:R-:W-:-:S05]  /*aba0*/  IMAD.WIDE.U32 R6, R0, UR57, R6 ;  /* 0x0000003900067c25 */ /* 0x000fca000f8e0006 */
[----:B------:R-:W-:-:S06]  /*abb0*/  IADD3 R3, R7, UR17, RZ ;  /* 0x0000001107037c10 */ /* 0x000fcc000fffe0ff */
[----:B------:R-:W-:Y:S05]  /*abc0*/  @P2 BRA `(.L_x_349) ;  /* 0x00000000002c2947 */ /* 0x000fea0003800000 */
        /* <DEDUP_REMOVED lines=11> */
.L_x_349:
[----:B------:R-:W-:Y:S05]  /*ac80*/  BSYNC B0 ;  /* 0x0000000000007941 */ /* 0x000fea0003800000 */
.L_x_348:
        /* <DEDUP_REMOVED lines=13> */
.L_x_351:
[----:B------:R-:W-:Y:S05]  /*ad60*/  BSYNC B0 ;  /* 0x0000000000007941 */ /* 0x000fea0003800000 */
.L_x_350:
[----:B----4-:R4:W1:Y:S01]  /*ad70*/  LDS.128 R12, [R59+0x8000] ;  /* 0x008000003b0c7984 */ /* 0x0108620000000c00 */
        /* <DEDUP_REMOVED lines=15> */
[----:B----4-:R-:W-:Y:S06]  /*ae70*/  @P2 BRA `(.L_x_353) ;  /* 0x0000000000282947 */ /* 0x010fec0003800000 */
        /* <DEDUP_REMOVED lines=10> */
.L_x_353:
[----:B------:R-:W-:Y:S05]  /*af20*/  BSYNC B0 ;  /* 0x0000000000007941 */ /* 0x000fea0003800000 */
.L_x_352:
        /* <DEDUP_REMOVED lines=13> */
.L_x_326:
[----:B------:R-:W-:Y:S05]  /*b000*/  BSYNC B1 ;  /* 0x0000000000017941 */ /* 0x000fea0003800000 */
.L_x_312:
        /* <DEDUP_REMOVED lines=11> */
.L_x_354:
[----:B------:R-:W-:Y:S05]  /*b0c0*/  EXIT ;  /* 0x000000000000794d */ /* 0x000fea0003800000 */
.L_x_356:
        /* <DEDUP_REMOVED lines=11> */
.L_x_699:


//--------------------- .text._ZN5flash44flash_bwd_dq_dk_dv_loop_seqk_parallel_kernelI23Flash_bwd_kernel_traitsILi32ELi128ELi128ELi8ELi4ELi4ELi4ELb1ELb0EN7cutlass10bfloat16_tE19Flash_kernel_traitsILi32ELi128ELi128ELi8ES3_EELb0ELb1ELb0ELb1ELb0ELb0ELb1EEEvNS_16Flash_bwd_paramsE --------------------------
	.section	.text._ZN5flash44flash_bwd_dq_dk_dv_loop_seqk_parallel_kernelI23Flash_bwd_kernel_traitsILi32ELi128ELi128ELi8ELi4ELi4ELi4ELb1ELb0EN7cutlass10bfloat16_tE19Flash_kernel_traitsILi32ELi128ELi128ELi8ES3_EELb0ELb1ELb0ELb1ELb0ELb0ELb1EEEvNS_16Flash_bwd_paramsE,"ax",@progbits
	.align	128
        .global         _ZN5flash44flash_bwd_dq_dk_dv_loop_seqk_parallel_kernelI23Flash_bwd_kernel_traitsILi32ELi128ELi128ELi8ELi4ELi4ELi4ELb1ELb0EN7cutlass10bfloat16_tE19Flash_kernel_traitsILi32ELi128ELi128ELi8ES3_EELb0ELb1ELb0ELb1ELb0ELb0ELb1EEEvNS_16Flash_bwd_paramsE
        .type           _ZN5flash44flash_bwd_dq_dk_dv_loop_seqk_parallel_kernelI23Flash_bwd_kernel_traitsILi32ELi128ELi128ELi8ELi4ELi4ELi4ELb1ELb0EN7cutlass10bfloat16_tE19Flash_kernel_traitsILi32ELi128ELi128ELi8ES3_EELb0ELb1ELb0ELb1ELb0ELb0ELb1EEEvNS_16Flash_bwd_paramsE,@function
        .size           _ZN5flash44flash_bwd_dq_dk_dv_loop_seqk_parallel_kernelI23Flash_bwd_kernel_traitsILi32ELi128ELi128ELi8ELi4ELi4ELi4ELb1ELb0EN7cutlass10bfloat16_tE19Flash_kernel_traitsILi32ELi128ELi128ELi8ES3_EELb0ELb1ELb0ELb1ELb0ELb0ELb1EEEvNS_16Flash_bwd_paramsE,(.L_x_700 - _ZN5flash44flash_bwd_dq_dk_dv_loop_seqk_parallel_kernelI23Flash_bwd_kernel_traitsILi32ELi128ELi128ELi8ELi4ELi4ELi4ELb1ELb0EN7cutlass10bfloat16_tE19Flash_kernel_traitsILi32ELi128ELi128ELi8ES3_EELb0ELb1ELb0ELb1ELb0ELb0ELb1EEEvNS_16Flash_bwd_paramsE)
        .other          _ZN5flash44flash_bwd_dq_dk_dv_loop_seqk_parallel_kernelI23Flash_bwd_kernel_traitsILi32ELi128ELi128ELi8ELi4ELi4ELi4ELb1ELb0EN7cutlass10bfloat16_tE19Flash_kernel_traitsILi32ELi128ELi128ELi8ES3_EELb0ELb1ELb0ELb1ELb0ELb0ELb1EEEvNS_16Flash_bwd_paramsE,@"STO_CUDA_ENTRY STV_DEFAULT"
_ZN5flash44flash_bwd_dq_dk_dv_loop_seqk_parallel_kernelI23Flash_bwd_kernel_traitsILi32ELi128ELi128ELi8ELi4ELi4ELi4ELb1ELb0EN7cutlass10bfloat16_tE19Flash_kernel_traitsILi32ELi128ELi128ELi8ES3_EELb0ELb1ELb0ELb1ELb0ELb0ELb1EEEvNS_16Flash_bwd_paramsE:
.text._ZN5flash44flash_bwd_dq_dk_dv_loop_seqk_parallel_kernelI23Flash_bwd_kernel_traitsILi32ELi128ELi128ELi8ELi4ELi4ELi4ELb1ELb0EN7cutlass10bfloat16_tE19Flash_kernel_traitsILi32ELi128ELi128ELi8ES3_EELb0ELb1ELb0ELb1ELb0ELb0ELb1EEEvNS_16Flash_bwd_paramsE:
        /* <DEDUP_REMOVED lines=25> */
[----:B------:R-:W-:Y:S01]  /*0190*/  SHF.R.S32.HI R0, RZ, 0x3, R17 ;  /* 0x00000003ff007819 */ /* 0x000fe20000011411 */
[----:B---3--:R-:W-:Y:S01]  /*01a0*/  ULEA UR4, UR4, UR5, 0x18 ;  /* 0x0000000504047291 */ /* 0x008fe2000f8ec03f */
[----:B------:R-:W-:Y:S01]  /*01b0*/  LOP3.LUT R3, R2, 0xfffffffc, RZ, 0xc0, !PT ;  /* 0xfffffffc02037812 */ /* 0x000fe200078ec0ff */
[----:B------:R-:W-:Y:S01]  /*01c0*/  USHF.R.S32.HI UR5, URZ, 0x1f, UR56 ;  /* 0x0000001f3f057899 */ /* 0x000fe20008011438 */
[-C--:B------:R-:W-:Y:S01]  /*01d0*/  LEA.HI R4, R8, R11.reuse, RZ, 0x5 ;  /* 0x0000000b08047211 */ /* 0x080fe200078f28ff */
[----:B------:R-:W-:Y:S01]  /*01e0*/  IMAD.SHL.U32 R0, R0, 0x40, RZ ;  /* 0x0000004000007824 */ /* 0x000fe200078e00ff */
[CC--:B------:R-:W-:Y:S01]  /*01f0*/  LEA.HI R14, R8.reuse, R11.reuse, RZ, 0x7 ;  /* 0x0000000b080e7211 */ /* 0x0c0fe200078f38ff */
[----:B------:R-:W-:Y:S01]  /*0200*/  IMAD.IADD R13, R11, 0x1, -R3 ;  /* 0x000000010b0d7824 */ /* 0x000fe200078e0a03 */
[----:B------:R-:W-:-:S02]  /*0210*/  LEA.HI R8, R8, R11, RZ, 0x4 ;  /* 0x0000000b08087211 */ /* 0x000fc400078f20ff */
[----:B------:R-:W-:Y:S01]  /*0220*/  LOP3.LUT R0, R0, 0xc0, RZ, 0xc0, !PT ;  /* 0x000000c000007812 */ /* 0x000fe200078ec0ff */
[----:B------:R-:W-:Y:S01]  /*0230*/  IMAD.SHL.U32 R18, R13, 0x8, RZ ;  /* 0x000000080d127824 */ /* 0x000fe200078e00ff */
[----:B------:R-:W-:Y:S02]  /*0240*/  SHF.R.S32.HI R3, RZ, 0x2, R2 ;  /* 0x00000002ff037819 */ /* 0x000fe40000011402 */
[----:B------:R-:W-:Y:S02]  /*0250*/  SHF.R.U32.HI R6, RZ, 0x3, R0 ;  /* 0x00000003ff067819 */ /* 0x000fe40000011600 */
[----:B------:R-:W-:Y:S01]  /*0260*/  LOP3.LUT R5, R0, 0x18, R18, 0xf8, !PT ;  /* 0x0000001800057812 */ /* 0x000fe200078ef812 */
[----:B------:R-:W-:Y:S01]  /*0270*/  STL [R1+0x30], R18 ;  /* 0x0000301201007387 */ /* 0x000fe20000100800 */
[----:B------:R-:W-:Y:S02]  /*0280*/  LOP3.LUT R9, R4, 0xffffffe0, RZ, 0xc0, !PT ;  /* 0xffffffe004097812 */ /* 0x000fe400078ec0ff */
[----:B------:R-:W-:-:S02]  /*0290*/  LOP3.LUT R7, R8, 0xfffffff0, RZ, 0xc0, !PT ;  /* 0xfffffff008077812 */ /* 0x000fc400078ec0ff */
[----:B------:R-:W-:Y:S01]  /*02a0*/  LOP3.LUT R12, R5, R6, RZ, 0x3c, !PT ;  /* 0x00000006050c7212 */ /* 0x000fe200078e3cff */
[C---:B------:R-:W-:Y:S01]  /*02b0*/  IMAD.IADD R20, R11.reuse, 0x1, -R9 ;  /* 0x000000010b147824 */ /* 0x040fe200078e0a09 */
[----:B------:R-:W-:Y:S01]  /*02c0*/  LEA.HI R5, R2, R3, RZ, 0x1 ;  /* 0x0000000302057211 */ /* 0x000fe200078f08ff */
[----:B------:R-:W-:Y:S01]  /*02d0*/  IMAD.IADD R0, R11, 0x1, -R7 ;  /* 0x000000010b007824 */ /* 0x000fe200078e0a07 */
[----:B------:R-:W-:Y:S02]  /*02e0*/  SHF.R.S32.HI R6, RZ, 0x1f, R2 ;  /* 0x0000001fff067819 */ /* 0x000fe40000011402 */
[--C-:B------:R-:W-:Y:S01]  /*02f0*/  SHF.R.S32.HI R2, RZ, 0x5, R4.reuse ;  /* 0x00000005ff027819 */ /* 0x100fe20000011404 */
[----:B------:R-:W-:Y:S01]  /*0300*/  STL [R1+0x70], R20 ;  /* 0x0000701401007387 */ /* 0x000fe20000100800 */
[----:B------:R-:W-:Y:S02]  /*0310*/  SHF.R.S32.HI R4, RZ, 0x1f, R4 ;  /* 0x0000001fff047819 */ /* 0x000fe40000011404 */
[----:B------:R-:W-:-:S02]  /*0320*/  SHF.R.S32.HI R9, RZ, 0x4, R8 ;  /* 0x00000004ff097819 */ /* 0x000fc40000011408 */
[----:B------:R-:W-:Y:S02]  /*0330*/  LOP3.LUT R7, R5, 0x7fffffe, RZ, 0xc0, !PT ;  /* 0x07fffffe05077812 */ /* 0x000fe400078ec0ff */
[----:B------:R-:W-:Y:S02]  /*0340*/  LEA.HI R5, R4, R2, RZ, 0x2 ;  /* 0x0000000204057211 */ /* 0x000fe400078f10ff */
[----:B------:R-:W-:Y:S01]  /*0350*/  LEA.HI R4, R8, R9, RZ, 0x1 ;  /* 0x0000000908047211 */ /* 0x000fe200078f08ff */
[----:B------:R-:W-:Y:S01]  /*0360*/  IMAD.IADD R8, R3, 0x1, -R7 ;  /* 0x0000000103087824 */ /* 0x000fe200078e0a07 */
[----:B------:R-:W-:Y:S02]  /*0370*/  LOP3.LUT R7, R5, 0xfffffffc, RZ, 0xc0, !PT ;  /* 0xfffffffc05077812 */ /* 0x000fe400078ec0ff */
[----:B------:R-:W-:Y:S01]  /*0380*/  LOP3.LUT R5, R4, 0xfffffffe, RZ, 0xc0, !PT ;  /* 0xfffffffe04057812 */ /* 0x000fe200078ec0ff */
        /* <DEDUP_REMOVED lines=8> */
[----:B------:R-:W-:Y:S01]  /*0410*/  IMAD.IADD R11, R9, 0x1, -R5 ;  /* 0x00000001090b7824 */ /* 0x000fe200078e0a05 */
[----:B------:R-:W-:Y:S01]  /*0420*/  SHF.R.S32.HI R12, RZ, 0x7, R14 ;  /* 0x00000007ff0c7819 */ /* 0x000fe2000001140e */
[----:B------:R1:W-:Y:S01]  /*0430*/  STL [R1+0x60], R4 ;  /* 0x0000600401007387 */ /* 0x0003e20000100800 */
[----:B------:R-:W-:Y:S01]  /*0440*/  SHF.R.S32.HI R14, RZ, 0x1f, R0 ;  /* 0x0000001fff0e7819 */ /* 0x000fe20000011400 */
[----:B------:R-:W-:Y:S01]  /*0450*/  IMAD.IADD R3, R3, 0x1, -R6 ;  /* 0x0000000103037824 */ /* 0x000fe200078e0a06 */
[----:B------:R-:W-:-:S02]  /*0460*/  LOP3.LUT R6, R2, 0x7fffffe, RZ, 0xc0, !PT ;  /* 0x07fffffe02067812 */ /* 0x000fc400078ec0ff */
[--C-:B------:R-:W-:Y:S02]  /*0470*/  SHF.R.S32.HI R5, RZ, 0x1, R2.reuse ;  /* 0x00000001ff057819 */ /* 0x100fe40000011402 */
[----:B------:R-:W-:Y:S01]  /*0480*/  SHF.R.S32.HI R7, RZ, 0x1f, R2 ;  /* 0x0000001fff077819 */ /* 0x000fe20000011402 */
[----:B------:R-:W-:Y:S01]  /*0490*/  IMAD.IADD R19, R0, 0x1, -R6 ;  /* 0x0000000100137824 */ /* 0x000fe200078e0a06 */
[----:B------:R-:W-:Y:S02]  /*04a0*/  LEA.HI R14, R14, R0, RZ, 0x3 ;  /* 0x000000000e0e7211 */ /* 0x000fe400078f18ff */
[----:B------:R-:W-:Y:S02]  /*04b0*/  LEA.HI R9, R7, R5, RZ, 0x2 ;  /* 0x0000000507097211 */ /* 0x000fe400078f10ff */
[----:B------:R-:W-:Y:S02]  /*04c0*/  LOP3.LUT R6, R14, 0xfffffff8, RZ, 0xc0, !PT ;  /* 0xfffffff80e067812 */ /* 0x000fe400078ec0ff */
[----:B------:R-:W-:-:S02]  /*04d0*/  LOP3.LUT R9, R9, 0xfffffffc, RZ, 0xc0, !PT ;  /* 0xfffffffc09097812 */ /* 0x000fc400078ec0ff */
[C---:B------:R-:W-:Y:S01]  /*04e0*/  LOP3.LUT R7, R3.reuse, 0x1, RZ, 0xc0, !PT ;  /* 0x0000000103077812 */ /* 0x040fe200078ec0ff */
[----:B------:R-:W-:Y:S01]  /*04f0*/  IMAD.IADD R16, R0, 0x1, -R6 ;  /* 0x0000000100107824 */ /* 0x000fe200078e0a06 */
[----:B------:R-:W-:Y:S01]  /*0500*/  LOP3.LUT P5, RZ, R3, 0x2, RZ, 0xc0, !PT ;  /* 0x0000000203ff7812 */ /* 0x000fe200078ac0ff */
[C---:B------:R-:W-:Y:S01]  /*0510*/  IMAD.SHL.U32 R0, R10.reuse, 0x40, RZ ;  /* 0x000000400a007824 */ /* 0x040fe200078e00ff */
[----:B------:R-:W-:Y:S01]  /*0520*/  ISETP.NE.U32.AND P6, PT, R7, 0x1, PT ;  /* 0x000000010700780c */ /* 0x000fe20003fc5070 */
[----:B------:R-:W-:Y:S01]  /*0530*/  IMAD.IADD R15, R5, 0x1, -R9 ;  /* 0x00000001050f7824 */ /* 0x000fe200078e0a09 */
[----:B------:R-:W-:Y:S02]  /*0540*/  SHF.R.S32.HI R5, RZ, 0x1f, R20 ;  /* 0x0000001fff057819 */ /* 0x000fe40000011414 */
[----:B-1----:R-:W-:Y:S02]  /*0550*/  LEA.HI R4, R10, R10, RZ, 0x1 ;  /* 0x0000000a0a047211 */ /* 0x002fe400078f08ff */
[----:B------:R-:W-:Y:S01]  /*0560*/  LOP3.LUT R7, R0, 0x1c0, RZ, 0xc0, !PT ;  /* 0x000001c000077812 */ /* 0x000fe200078ec0ff */
[----:B------:R-:W-:Y:S01]  /*0570*/  IMAD.SHL.U32 R0, R161, 0x10, RZ ;  /* 0x00000010a1007824 */ /* 0x000fe200078e00ff */
[----:B------:R-:W-:-:S02]  /*0580*/  LOP3.LUT R2, R4, 0x3fffffe, RZ, 0xc0, !PT ;  /* 0x03fffffe04027812 */ /* 0x000fc400078ec0ff */
[C---:B------:R-:W-:Y:S02]  /*0590*/  LOP3.LUT P4, RZ, R3.reuse, 0x4, RZ, 0xc0, !PT ;  /* 0x0000000403ff7812 */ /* 0x040fe4000788c0ff */
[----:B------:R-:W-:Y:S01]  /*05a0*/  SEL R216, R216, 0x10, !P6 ;  /* 0x00000010d8d87807 */ /* 0x000fe20007000000 */
[----:B------:R-:W-:Y:S01]  /*05b0*/  IMAD.IADD R8, R10, 0x1, -R2 ;  /* 0x000000010a087824 */ /* 0x000fe200078e0a02 */
[----:B------:R-:W-:Y:S01]  /*05c0*/  LEA.HI R10, R3, R3, RZ, 0x1 ;  /* 0x00000003030a7211 */ /* 0x000fe200078f08ff */
[----:B------:R-:W-:Y:S01]  /*05d0*/  IMAD R2, R12, 0x8, R11 ;  /* 0x000000080c027824 */ /* 0x000fe200078e020b */
[----:B------:R-:W-:-:S03]  /*05e0*/  SEL R217, R155, 0xffffffe0, !P5 ;  /* 0xffffffe09bd97807 */ /* 0x000fc60006800000 */
[----:B------:R-:W-:Y:S01]  /*05f0*/  IMAD R18, R2, 0x8, R8 ;  /* 0x0000000802127824 */ /* 0x000fe200078e0208 */
[----:B------:R-:W-:Y:S01]  /*0600*/  SHF.R.S32.HI R2, RZ, 0x1, R4 ;  /* 0x00000001ff027819 */ /* 0x000fe20000011404 */
[----:B------:R-:W-:Y:S01]  /*0610*/  IMAD.SHL.U32 R8, R13, 0x2, RZ ;  /* 0x000000020d087824 */ /* 0x000fe200078e00ff */
[----:B------:R-:W-:Y:S02]  /*0620*/  LEA.HI R4, R5, R20, RZ, 0x2 ;  /* 0x0000001405047211 */ /* 0x000fe400078f10ff */
[C---:B------:R-:W-:Y:S01]  /*0630*/  LOP3.LUT P0, RZ, R2.reuse, 0x2, RZ, 0xc0, !PT ;  /* 0x0000000202ff7812 */ /* 0x040fe2000780c0ff */
[----:B------:R-:W-:Y:S01]  /*0640*/  IMAD.SHL.U32 R5, R2, 0x40, RZ ;  /* 0x0000004002057824 */ /* 0x000fe200078e00ff */
[----:B------:R-:W-:Y:S01]  /*0650*/  LEA.HI.SX32 R4, R4, R0, 0x1e ;  /* 0x0000000004047211 */ /* 0x000fe200078ff2ff */
[----:B------:R-:W-:Y:S01]  /*0660*/  IMAD R6, R12, 0x2000, R8 ;  /* 0x000020000c067824 */ /* 0x000fe200078e0208 */
[----:B------:R-:W-:Y:S02]  /*0670*/  LOP3.LUT R2, R7, 0x30, R0, 0xf8, !PT ;  /* 0x0000003007027812 */ /* 0x000fe400078ef800 */
[----:B------:R-:W-:Y:S01]  /*0680*/  LOP3.LUT R0, R5, 0xc0, RZ, 0xc0, !PT ;  /* 0x000000c005007812 */ /* 0x000fe200078ec0ff */
[----:B------:R1:W-:Y:S01]  /*0690*/  STL [R1+0x64], R4 ;  /* 0x0000640401007387 */ /* 0x0003e20000100800 */
[----:B------:R-:W-:-:S02]  /*06a0*/  LOP3.LUT R13, R2, 0x8, R17, 0xf8, !PT ;  /* 0x00000008020d7812 */ /* 0x000fc400078ef811 */
[----:B------:R-:W-:Y:S02]  /*06b0*/  LOP3.LUT R5, R10, 0x3fffffe, RZ, 0xc0, !PT ;  /* 0x03fffffe0a057812 */ /* 0x000fe400078ec0ff */
[----:B------:R-:W-:Y:S02]  /*06c0*/  SHF.R.U32.HI R2, RZ, 0x3, R0 ;  /* 0x00000003ff027819 */ /* 0x000fe40000011600 */
[----:B------:R-:W-:Y:S01]  /*06d0*/  R2P PR, R16, 0x6 ;  /* 0x0000000610007804 */ /* 0x000fe20000000000 */
[----:B------:R-:W-:Y:S01]  /*06e0*/  IMAD.IADD R9, R3, 0x1, -R5 ;  /* 0x0000000103097824 */ /* 0x000fe200078e0a05 */
[----:B------:R-:W-:Y:S02]  /*06f0*/  SHF.R.U32.HI R5, RZ, 0x3, R7 ;  /* 0x00000003ff057819 */ /* 0x000fe40000011607 */
[----:B------:R-:W-:Y:S02]  /*0700*/  SEL R150, R155, 0xffffffe0, !P0 ;  /* 0xffffffe09b967807 */ /* 0x000fe40004000000 */
[----:B------:R-:W-:-:S02]  /*0710*/  LOP3.LUT R5, R13, R5, RZ, 0x3c, !PT ;  /* 0x000000050d057212 */ /* 0x000fc400078e3cff */
[----:B------:R-:W-:Y:S02]  /*0720*/  SEL R152, R152, 0xffffffc0, !P2 ;  /* 0xffffffc098987807 */ /* 0x000fe40005000000 */
[----:B------:R-:W-:-:S04]  /*0730*/  LOP3.LUT P0, RZ, R15, 0x2, RZ, 0xc0, !PT ;  /* 0x000000020fff7812 */ /* 0x000fc8000780c0ff */
[----:B------:R-:W-:Y:S02]  /*0740*/  SEL R155, R155, 0xffffffe0, !P0 ;  /* 0xffffffe09b9b7807 */ /* 0x000fe40004000000 */
[----:B-1----:R-:W-:Y:S01]  /*0750*/  LOP3.LUT R4, R0, 0x8, R17, 0xf8, !PT ;  /* 0x0000000800047812 */ /* 0x002fe200078ef811 */
[----:B------:R-:W-:-:S03]  /*0760*/  IMAD.SHL.U32 R0, R3, 0x40, RZ ;  /* 0x0000004003007824 */ /* 0x000fc600078e00ff */
[----:B------:R-:W-:Y:S02]  /*0770*/  LOP3.LUT R149, R4, R2, RZ, 0x3c, !PT ;  /* 0x0000000204957212 */ /* 0x000fe400078e3cff */
[----:B------:R-:W-:Y:S01]  /*0780*/  LOP3.LUT R3, R0, 0x1c0, RZ, 0xc0, !PT ;  /* 0x000001c000037812 */ /* 0x000fe200078ec0ff */
[----:B------:R-:W-:Y:S01]  /*0790*/  IMAD.SHL.U32 R0, R161, 0x400, RZ ;  /* 0x00000400a1007824 */ /* 0x000fe200078e00ff */
[----:B------:R-:W-:Y:S01]  /*07a0*/  SHF.R.S32.HI R2, RZ, 0x3, R14 ;  /* 0x00000003ff027819 */ /* 0x000fe2000001140e */
[----:B------:R-:W-:Y:S01]  /*07b0*/  IMAD.U32 R149, R18, 0x20, R149 ;  /* 0x0000002012957824 */ /* 0x000fe200078e0095 */
[----:B------:R-:W-:Y:S01]  /*07c0*/  LEA.HI R4, R3, R3, RZ, 0x1d ;  /* 0x0000000303047211 */ /* 0x000fe200078fe8ff */
[----:B------:R-:W-:Y:S02]  /*07d0*/  IMAD R3, R161, 0x200, R8 ;  /* 0x00000200a1037824 */ /* 0x000fe400078e0208 */
[--C-:B------:R-:W-:Y:S01]  /*07e0*/  IMAD R17, R2, 0x200, R0.reuse ;  /* 0x0000020002117824 */ /* 0x100fe200078e0200 */
[----:B------:R-:W-:Y:S01]  /*07f0*/  IADD3 R220, R4, R6, R0 ;  /* 0x0000000604dc7210 */ /* 0x000fe20007ffe000 */
[----:B------:R-:W-:Y:S01]  /*0800*/  IMAD.SHL.U32 R0, R12, 0x8, RZ ;  /* 0x000000080c007824 */ /* 0x000fe200078e00ff */
[----:B------:R-:W-:Y:S01]  /*0810*/  LEA R149, R149, UR4, 0x1 ;  /* 0x0000000495957c11 */ /* 0x000fe2000f8e08ff */
[----:B------:R-:W-:Y:S01]  /*0820*/  IMAD R14, R2, 0x8, R19 ;  /* 0x00000008020e7824 */ /* 0x000fe200078e0213 */
[----:B------:R-:W-:Y:S01]  /*0830*/  LEA R220, R220, UR4, 0x1 ;  /* 0x00000004dcdc7c11 */ /* 0x000fe2000f8e08ff */
[----:B------:R-:W-:Y:S01]  /*0840*/  IMAD.SHL.U32 R4, R16, 0x40, RZ ;  /* 0x0000004010047824 */ /* 0x000fe200078e00ff */
[----:B------:R-:W-:Y:S01]  /*0850*/  LOP3.LUT R7, R0, 0x8, RZ, 0xc0, !PT ;  /* 0x0000000800077812 */ /* 0x000fe200078ec0ff */
[----:B------:R-:W-:Y:S01]  /*0860*/  IMAD.SHL.U32 R2, R15, 0x40, RZ ;  /* 0x000000400f027824 */ /* 0x000fe200078e00ff */
[----:B------:R-:W-:Y:S01]  /*0870*/  SHF.R.S32.HI R0, RZ, 0x1, R10 ;  /* 0x00000001ff007819 */ /* 0x000fe2000001140a */
[----:B------:R-:W-:Y:S01]  /*0880*/  IMAD.SHL.U32 R6, R11, 0x8, RZ ;  /* 0x000000080b067824 */ /* 0x000fe200078e00ff */
[----:B------:R-:W-:Y:S01]  /*0890*/  LOP3.LUT R4, R4, 0x1c0, RZ, 0xc0, !PT ;  /* 0x000001c004047812 */ /* 0x000fe200078ec0ff */
[----:B------:R-:W-:Y:S01]  /*08a0*/  IMAD R13, R9, 0x20, R3 ;  /* 0x00000020090d7824 */ /* 0x000fe200078e0203 */
[C---:B------:R-:W-:Y:S01]  /*08b0*/  LOP3.LUT P3, RZ, R0.reuse, 0x2, RZ, 0xc0, !PT ;  /* 0x0000000200ff7812 */ /* 0x040fe2000786c0ff */
[----:B------:R-:W-:Y:S01]  /*08c0*/  IMAD.SHL.U32 R0, R0, 0x40, RZ ;  /* 0x0000004000007824 */ /* 0x000fe200078e00ff */
[----:B------:R-:W-:Y:S01]  /*08d0*/  LOP3.LUT R2, R2, 0xc0, RZ, 0xc0, !PT ;  /* 0x000000c002027812 */ /* 0x000fe200078ec0ff */
[C---:B------:R-:W-:Y:S01]  /*08e0*/  IMAD.SHL.U32 R9, R11.reuse, 0x10, RZ ;  /* 0x000000100b097824 */ /* 0x040fe200078e00ff */
[----:B------:R-:W-:Y:S01]  /*08f0*/  LOP3.LUT R6, R6, 0x8, RZ, 0xc0, !PT ;  /* 0x0000000806067812 */ /* 0x000fe200078ec0ff */
[----:B------:R-:W-:Y:S01]  /*0900*/  IMAD R3, R11, 0x200, R5 ;  /* 0x000002000b037824 */ /* 0x000fe200078e0205 */
[----:B------:R-:W-:Y:S01]  /*0910*/  LOP3.LUT R0, R0, 0xc0, RZ, 0xc0, !PT ;  /* 0x000000c000007812 */ /* 0x000fe200078ec0ff */
[C---:B------:R-:W-:Y:S01]  /*0920*/  VIADD R215, R220.reuse, 0x40 ;  /* 0x00000040dcd77836 */ /* 0x040fe20000000000 */
[----:B------:R-:W-:Y:S01]  /*0930*/  SHF.R.U32.HI R151, RZ, 0x3, R4 ;  /* 0x00000003ff977819 */ /* 0x000fe20000011604 */
[C---:B------:R-:W-:Y:S01]  /*0940*/  @P4 VIADD R215, R220.reuse, 0xffffffc0 ;  /* 0xffffffc0dcd74836 */ /* 0x040fe20000000000 */
[----:B------:R-:W-:Y:S01]  /*0950*/  SHF.R.U32.HI R5, RZ, 0x3, R2 ;  /* 0x00000003ff057819 */ /* 0x000fe20000011602 */
[----:B------:R-:W-:Y:S01]  /*0960*/  IMAD.IADD R221, R220, 0x1, R216 ;  /* 0x00000001dcdd7824 */ /* 0x000fe200078e02d8 */
[----:B------:R-:W-:Y:S01]  /*0970*/  SHF.R.U32.HI R8, RZ, 0x3, R0 ;  /* 0x00000003ff087819 */ /* 0x000fe20000011600 */
[----:B------:R-:W-:Y:S01]  /*0980*/  IMAD.IADD R216, R216, 0x1, R215 ;  /* 0x00000001d8d87824 */ /* 0x000fe200078e02d7 */
[----:B------:R-:W-:Y:S01]  /*0990*/  LOP3.LUT R9, R7, 0x10, R9, 0xf8, !PT ;  /* 0x0000001007097812 */ /* 0x000fe200078ef809 */
[----:B------:R-:W-:Y:S01]  /*09a0*/  IMAD.IADD R222, R220, 0x1, R217 ;  /* 0x00000001dcde7824 */ /* 0x000fe200078e02d9 */
[--C-:B------:R-:W-:Y:S01]  /*09b0*/  LOP3.LUT R151, R151, R4, R6.reuse, 0x1e, !PT ;  /* 0x0000000497977212 */ /* 0x100fe200078e1e06 */
[----:B------:R-:W-:Y:S01]  /*09c0*/  IMAD.U32 R4, RZ, RZ, UR5 ;  /* 0x00000005ff047e24 */ /* 0x000fe2000f8e00ff */
[C---:B------:R-:W-:Y:S01]  /*09d0*/  LOP3.LUT R6, R5.reuse, R2, R6, 0x1e, !PT ;  /* 0x0000000205067212 */ /* 0x040fe200078e1e06 */
[----:B------:R-:W-:Y:S01]  /*09e0*/  USHF.R.S32.HI UR5, URZ, 0x1f, UR47 ;  /* 0x0000001f3f057899 */ /* 0x000fe2000801142f */
[----:B------:R-:W-:Y:S01]  /*09f0*/  LOP3.LUT R8, R8, R0, R7, 0x1e, !PT ;  /* 0x0000000008087212 */ /* 0x000fe200078e1e07 */
[----:B------:R-:W-:Y:S01]  /*0a00*/  IMAD.SHL.U32 R0, R14, 0x20, RZ ;  /* 0x000000200e007824 */ /* 0x000fe200078e00ff */
[----:B------:R-:W-:Y:S01]  /*0a10*/  LOP3.LUT R2, R5, R9, R2, 0x1e, !PT ;  /* 0x0000000905027212 */ /* 0x000fe200078e1e02 */
[----:B------:R-:W-:-:S02]  /*0a20*/  IMAD.IADD R151, R17, 0x1, R151 ;  /* 0x0000000111977824 */ /* 0x000fc400078e0297 */
        /* <DEDUP_REMOVED lines=10> */
[----:B------:R-:W-:Y:S01]  /*0ad0*/  UIADD3 UR6, UR4, 0x6000, URZ ;  /* 0x0000600004067890 */ /* 0x000fe2000fffe03f */
[----:B------:R-:W-:Y:S01]  /*0ae0*/  IMAD.IADD R218, R217, 0x1, R215 ;  /* 0x00000001d9da7824 */ /* 0x000fe200078e02d7 */
[----:B------:R-:W-:Y:S01]  /*0af0*/  LEA R151, R151, UR5, 0x1 ;  /* 0x0000000597977c11 */ /* 0x000fe2000f8e08ff */
[----:B------:R-:W-:-:S02]  /*0b00*/  IMAD.IADD R161, R161, 0x1, R6 ;  /* 0x00000001a1a17824 */ /* 0x000fc400078e0206 */
[----:B------:R-:W-:Y:S01]  /*0b10*/  IMAD.IADD R150, R150, 0x1, R149 ;  /* 0x0000000196967824 */ /* 0x000fe200078e0295 */
[----:B------:R-:W-:Y:S01]  /*0b20*/  LEA R4, R8, UR6, 0x1 ;  /* 0x0000000608047c11 */ /* 0x000fe2000f8e08ff */
[C---:B------:R-:W-:Y:S02]  /*0b30*/  VIADD R157, R151.reuse, 0x20 ;  /* 0x00000020979d7836 */ /* 0x040fe40000000000 */
[C---:B------:R-:W-:Y:S02]  /*0b40*/  @P1 VIADD R157, R151.reuse, 0xffffffe0 ;  /* 0xffffffe0979d1836 */ /* 0x040fe40000000000 */
[C---:B------:R-:W-:Y:S01]  /*0b50*/  VIADD R0, R4.reuse, 0x20 ;  /* 0x0000002004007836 */ /* 0x040fe20000000000 */
[----:B------:R1:W-:Y:S01]  /*0b60*/  STL [R1+0x68], R4 ;  /* 0x0000680401007387 */ /* 0x0003e20000100800 */
[----:B------:R-:W-:Y:S02]  /*0b70*/  @P3 VIADD R0, R4, 0xffffffe0 ;  /* 0xffffffe004003836 */ /* 0x000fe40000000000 */
[----:B------:R-:W-:-:S02]  /*0b80*/  IMAD.IADD R153, R151, 0x1, R152 ;  /* 0x0000000197997824 */ /* 0x000fc400078e0298 */
[----:B------:R-:W-:Y:S01]  /*0b90*/  IMAD.IADD R217, R217, 0x1, R216 ;  /* 0x00000001d9d97824 */ /* 0x000fe200078e02d8 */
[----:B------:R1:W-:Y:S01]  /*0ba0*/  STL [R1+0x6c], R0 ;  /* 0x00006c0001007387 */ /* 0x0003e20000100800 */
[----:B------:R-:W-:Y:S02]  /*0bb0*/  IMAD.IADD R152, R152, 0x1, R157 ;  /* 0x0000000198987824 */ /* 0x000fe400078e029d */
[C---:B------:R-:W-:Y:S02]  /*0bc0*/  VIADD R160, R157.reuse, 0x2000 ;  /* 0x000020009da07836 */ /* 0x040fe40000000000 */
[C---:B------:R-:W-:Y:S02]  /*0bd0*/  VIADD R159, R157.reuse, 0x4000 ;  /* 0x000040009d9f7836 */ /* 0x040fe40000000000 */
[----:B------:R-:W-:-:S07]  /*0be0*/  VIADD R158, R157, 0x6000 ;  /* 0x000060009d9e7836 */ /* 0x000fce0000000000 */
.L_x_401:
        /* <DEDUP_REMOVED lines=16> */
[----:B-1-34-:R-:W-:Y:S01]  /*0cf0*/  IMAD.U32 R4, RZ, RZ, UR6 ;  /* 0x00000006ff047e24 */ /* 0x01afe2000f8e00ff */
        /* <DEDUP_REMOVED lines=13> */
[----:B--2---:R-:W2:Y:S01]  /*0dd0*/  @P1 LDG.E R8, desc[UR10][R6.64] ;  /* 0x0000000a06081981 */ /* 0x004ea2000c1e1900 */
        /* <DEDUP_REMOVED lines=36> */
.L_x_357:
        /* <DEDUP_REMOVED lines=18> */
[----:B------:R-:W-:Y:S02]  /*1140*/  USHF.R.S32.HI UR33, URZ, 0x1f, UR59 ;  /* 0x0000001f3f217899 */ /* 0x000fe4000801143b */
[----:B------:R-:W-:Y:S01]  /*1150*/  USHF.L.U32 UR14, UR47, 0x7, URZ ;  /* 0x000000072f0e7899 */ /* 0x000fe2000800063f */
[----:B------:R-:W-:Y:S01]  /*1160*/  ULDC.64 UR30, c[0x0][0x240] ;  /* 0x00009000001e7ab9 */ /* 0x000fe20000000a00 */
[----:B------:R-:W-:Y:S01]  /*1170*/  ULDC UR25, c[0x0][0x2dc] ;  /* 0x0000b70000197ab9 */ /* 0x000fe20000000800 */
[----:B------:R-:W-:Y:S01]  /*1180*/  ULDC UR61, c[0x0][0x270] ;  /* 0x00009c00003d7ab9 */ /* 0x000fe20000000800 */
[----:B------:R-:W-:Y:S01]  /*1190*/  ULDC.U8 UR24, c[0x0][0x480] ;  /* 0x0001200000187ab9 */ /* 0x000fe20000000000 */
[----:B------:R-:W-:Y:S01]  /*11a0*/  UIMAD.WIDE.U32 UR16, UR5, UR30, URZ ;  /* 0x0000001e051072a5 */ /* 0x000fe2000f8e003f */
[----:B-1----:R-:W-:Y:S01]  /*11b0*/  IABS R6, R7 ;  /* 0x0000000700067213 */ /* 0x002fe20000000000 */
[----:B------:R-:W-:Y:S01]  /*11c0*/  @!UP1 UIMAD.WIDE.U32 UR42, UR47, UR6, URZ ;  /* 0x000000062f2a92a5 */ /* 0x000fe2000f8e003f */
[----:B------:R-:W-:Y:S01]  /*11d0*/  ISETP.NE.AND P3, PT, R7, RZ, PT ;  /* 0x000000ff0700720c */ /* 0x000fe20003f65270 */
[----:B------:R-:W-:Y:S01]  /*11e0*/  USEL UR34, UR14, URZ, UP2 ;  /* 0x0000003f0e227287 */ /* 0x000fe20009000000 */
[----:B------:R-:W1:Y:S01]  /*11f0*/  I2F.RP R4, R6 ;  /* 0x0000000600047306 */ /* 0x000e620000209400 */
[----:B------:R-:W-:-:S02]  /*1200*/  @UP0 UIADD3 UR19, UR38, UR40, URZ ;  /* 0x0000002826130290 */ /* 0x000fc4000fffe03f */
[----:B------:R-:W-:Y:S02]  /*1210*/  UIMAD.WIDE.U32 UR14, UR47, UR59, URZ ;  /* 0x0000003b2f0e72a5 */ /* 0x000fe4000f8e003f */
[----:B--2---:R-:W-:Y:S02]  /*1220*/  UIMAD.WIDE.U32 UR26, UR8, UR12, URZ ;  /* 0x0000000c081a72a5 */ /* 0x004fe4000f8e003f */
[----:B------:R-:W-:Y:S02]  /*1230*/  UIMAD UR50, UR56, UR25, URZ ;  /* 0x00000019383272a4 */ /* 0x000fe4000f8e023f */
[----:B------:R-:W-:Y:S02]  /*1240*/  UIMAD UR49, UR8, UR13, UR27 ;  /* 0x0000000d083172a4 */ /* 0x000fe4000f8e021b */
[----:B------:R-:W-:Y:S02]  /*1250*/  @!UP1 UIMAD UR8, UR58, UR6, URZ ;  /* 0x000000063a0892a4 */ /* 0x000fe4000f8e023f */
[----:B------:R-:W-:Y:S01]  /*1260*/  UISETP.NE.AND UP4, UPT, UR24, URZ, UPT ;  /* 0x0000003f1800728c */ /* 0x000fe2000bf85270 */
[----:B-1----:R-:W1:Y:S01]  /*1270*/  MUFU.RCP R4, R4 ;  /* 0x0000000400047308 */ /* 0x002e620000001000 */
[----:B------:R-:W-:-:S02]  /*1280*/  @!UP1 UIMAD UR37, UR47, UR7, UR8 ;  /* 0x000000072f2592a4 */ /* 0x000fc4000f8e0208 */
[----:B------:R-:W-:Y:S02]  /*1290*/  UIADD3 UR8, UR20, 0x7f, URZ ;  /* 0x0000007f14087890 */ /* 0x000fe4000fffe03f */
[----:B------:R-:W-:Y:S02]  /*12a0*/  UIMAD.WIDE UR6, UR25, UR61, URZ ;  /* 0x0000003d190672a5 */ /* 0x000fe4000f8e023f */
[----:B------:R-:W-:Y:S01]  /*12b0*/  USHF.R.S32.HI UR21, URZ, 0x1f, UR8 ;  /* 0x0000001f3f157899 */ /* 0x000fe20008011408 */
[----:B------:R-:W-:Y:S01]  /*12c0*/  @UP0 ULDC.64 UR24, c[0x0][0x248] ;  /* 0x0000920000180ab9 */ /* 0x000fe20000000a00 */
[----:B------:R-:W-:Y:S02]  /*12d0*/  USEL UR57, UR22, UR16, !UP1 ;  /* 0x0000001016397287 */ /* 0x000fe4000c800000 */
[----:B------:R-:W-:Y:S02]  /*12e0*/  ULEA.HI UR21, UR21, UR8, URZ, 0x7 ;  /* 0x0000000815157291 */ /* 0x000fe4000f8f383f */
[----:B------:R-:W-:-:S02]  /*12f0*/  UIMAD UR8, UR33, UR47, URZ ;  /* 0x0000002f210872a4 */ /* 0x000fc4000f8e023f */
[----:B------:R-:W-:Y:S01]  /*1300*/  UIADD3 UR51, UR23, UR32, URZ ;  /* 0x0000002017337290 */ /* 0x000fe2000fffe03f */
[----:B-1----:R-:W-:Y:S01]  /*1310*/  VIADD R4, R4, 0xffffffe ;  /* 0x0ffffffe04047836 */ /* 0x002fe20000000000 */
[----:B------:R-:W-:Y:S02]  /*1320*/  UIMAD UR8, UR58, UR59, UR8 ;  /* 0x0000003b3a0872a4 */ /* 0x000fe4000f8e0208 */
[----:B------:R-:W-:Y:S01]  /*1330*/  UIMAD UR29, UR5, UR31, URZ ;  /* 0x0000001f051d72a4 */ /* 0x000fe2000f8e023f */
[----:B------:R-:W1:Y:S01]  /*1340*/  F2I.FTZ.U32.TRUNC.NTZ R5, R4 ;  /* 0x0000000400057305 */ /* 0x000e62000021f000 */
[----:B------:R-:W-:Y:S02]  /*1350*/  @UP0 UIMAD.WIDE.U32 UR22, UR19, UR24, URZ ;  /* 0x00000018131602a5 */ /* 0x000fe4000f8e003f */
[----:B------:R-:W-:Y:S02]  /*1360*/  @UP0 UIMAD UR32, UR19, UR25, URZ ;  /* 0x00000019132002a4 */ /* 0x000fe4000f8e023f */
[----:B------:R-:W-:-:S02]  /*1370*/  UIMAD UR19, UR7, UR14, URZ ;  /* 0x0000000e071372a4 */ /* 0x000fc4000f8e023f */
[----:B------:R-:W-:Y:S01]  /*1380*/  UIADD3 UR8, UR15, UR8, URZ ;  /* 0x000000080f087290 */ /* 0x000fe2000fffe03f */
[----:B------:R-:W-:Y:S01]  /*1390*/  @UP1 ULDC.64 UR12, c[0x0][0x420] ;  /* 0x00010800000c1ab9 */ /* 0x000fe20000000a00 */
[----:B------:R-:W-:Y:S02]  /*13a0*/  @UP1 UIADD3 UR51, UR17, UR29, URZ ;  /* 0x0000001d11331290 */ /* 0x000fe4000fffe03f */
[----:B------:R-:W-:Y:S02]  /*13b0*/  @UP1 UIMAD.WIDE.U32 UR44, UR5, UR12, URZ ;  /* 0x0000000c052c12a5 */ /* 0x000fe4000f8e003f */
[----:B------:R-:W-:Y:S01]  /*13c0*/  UIMAD.WIDE.U32 UR16, UR6, UR14, URZ ;  /* 0x0000000e061072a5 */ /* 0x000fe2000f8e003f */
[----:B-1----:R-:W-:Y:S01]  /*13d0*/  IMAD.MOV R0, RZ, RZ, -R5 ;  /* 0x000000ffff007224 */ /* 0x002fe200078e0a05 */
[----:B------:R-:W-:Y:S01]  /*13e0*/  UIMAD UR8, UR6, UR8, UR19 ;  /* 0x00000008060872a4 */ /* 0x000fe2000f8e0213 */
[----:B------:R-:W-:Y:S01]  /*13f0*/  IMAD.MOV.U32 R4, RZ, RZ, RZ ;  /* 0x000000ffff047224 */ /* 0x000fe200078e00ff */
[----:B------:R-:W-:Y:S01]  /*1400*/  ULOP3.LUT UR19, UR21, 0xffffff80, URZ, 0xc0, !UPT ;  /* 0xffffff8015137892 */ /* 0x000fe2000f8ec03f */
[----:B------:R-:W-:Y:S01]  /*1410*/  IMAD R0, R0, R6, RZ ;  /* 0x0000000600007224 */ /* 0x000fe200078e02ff */
[----:B------:R-:W-:-:S02]  /*1420*/  @UP1 UIMAD UR52, UR5, UR13, UR45 ;  /* 0x0000000d053412a4 */ /* 0x000fc4000f8e022d */
[----:B------:R-:W-:Y:S01]  /*1430*/  USHF.L.U64.HI UR12, UR47, 0x7, UR58 ;  /* 0x000000072f0c7899 */ /* 0x000fe2000801023a */
[----:B------:R-:W-:Y:S01]  /*1440*/  IMAD.HI.U32 R4, R5, R0, R4 ;  /* 0x0000000005047227 */ /* 0x000fe200078e0004 */
[----:B------:R-:W-:Y:S01]  /*1450*/  MOV R0, R3 ;  /* 0x0000000300007202 */ /* 0x000fe20000000f00 */
[----:B------:R-:W-:Y:S02]  /*1460*/  UIMAD.WIDE.U32 UR14, UR6, UR5, URZ ;  /* 0x00000005060e72a5 */ /* 0x000fe4000f8e003f */
[----:B------:R-:W-:Y:S02]  /*1470*/  UIADD3 UR48, UR17, UR8, URZ ;  /* 0x0000000811307290 */ /* 0x000fe4000fffe03f */
[----:B------:R-:W-:Y:S01]  /*1480*/  IMAD.HI.U32 R4, R4, R0, RZ ;  /* 0x0000000004047227 */ /* 0x000fe200078e00ff */
[----:B------:R-:W-:Y:S01]  /*1490*/  ULDC.U8 UR13, c[0x0][0x3d8] ;  /* 0x0000f600000d7ab9 */ /* 0x000fe20000000000 */
[----:B------:R-:W-:Y:S02]  /*14a0*/  UIADD3 UR8, UR19, -0x80, URZ ;  /* 0xffffff8013087890 */ /* 0x000fe4000fffe03f */
[----:B------:R-:W-:Y:S01]  /*14b0*/  IMAD.MOV R3, RZ, RZ, -R4 ;  /* 0x000000ffff037224 */ /* 0x000fe200078e0a04 */
[----:B------:R-:W-:-:S02]  /*14c0*/  UISETP.NE.AND UP3, UPT, UR13, URZ, UPT ;  /* 0x0000003f0d00728c */ /* 0x000fc4000bf65270 */
[----:B------:R-:W-:Y:S01]  /*14d0*/  USEL UR35, UR12, URZ, UP2 ;  /* 0x0000003f0c237287 */ /* 0x000fe20009000000 */
[C---:B------:R-:W-:Y:S01]  /*14e0*/  IMAD R0, R6.reuse, R3, R0 ;  /* 0x0000000306007224 */ /* 0x040fe200078e0200 */
[----:B------:R-:W-:Y:S02]  /*14f0*/  USEL UR55, UR16, UR14, !UP1 ;  /* 0x0000000e10377287 */ /* 0x000fe4000c800000 */
[----:B------:R-:W-:Y:S02]  /*1500*/  USHF.R.S32.HI UR33, URZ, 0x1f, UR8 ;  /* 0x0000001f3f217899 */ /* 0x000fe40008011408 */
[----:B------:R-:W-:Y:S01]  /*1510*/  ISETP.GT.U32.AND P1, PT, R6, R0, PT ;  /* 0x000000000600720c */ /* 0x000fe20003f24070 */
[----:B------:R-:W-:Y:S02]  /*1520*/  UIADD3 UR16, UP2, UR8, UR34, URZ ;  /* 0x0000002208107290 */ /* 0x000fe4000ff5e03f */
[----:B------:R-:W-:Y:S02]  /*1530*/  UIMAD UR14, UR7, UR5, URZ ;  /* 0x00000005070e72a4 */ /* 0x000fe4000f8e023f */
[----:B------:R-:W-:-:S02]  /*1540*/  UIADD3.X UR17, UR33, UR35, URZ, UP2, !UPT ;  /* 0x0000002321117290 */ /* 0x000fc400097fe43f */
[----:B------:R-:W-:Y:S01]  /*1550*/  UIMAD UR7, UR7, UR16, URZ ;  /* 0x00000010070772a4 */ /* 0x000fe2000f8e023f */
[----:B------:R-:W-:Y:S01]  /*1560*/  ULDC UR29, c[0x0][0x2c4] ;  /* 0x0000b100001d7ab9 */ /* 0x000fe20000000800 */
[----:B------:R-:W-:Y:S02]  /*1570*/  @UP0 UIADD3 UR27, UR38, UR40, URZ ;  /* 0x00000028261b0290 */ /* 0x000fe4000fffe03f */
[----:B------:R-:W-:Y:S02]  /*1580*/  UIMAD UR19, UR6, UR17, UR7 ;  /* 0x00000011061372a4 */ /* 0x000fe4000f8e0207 */
[----:B------:R-:W-:Y:S01]  /*1590*/  @!P1 IMAD.IADD R0, R0, 0x1, -R6 ;  /* 0x0000000100009824 */ /* 0x000fe200078e0a06 */
[----:B------:R-:W-:Y:S01]  /*15a0*/  @!P1 IADD3 R4, R4, 0x1, RZ ;  /* 0x0000000104049810 */ /* 0x000fe20007ffe0ff */
[----:B------:R-:W-:Y:S01]  /*15b0*/  @UP3 UIMAD UR17, UR47, UR29, URZ ;  /* 0x0000001d2f1132a4 */ /* 0x000fe2000f8e023f */
[----:B------:R-:W-:Y:S01]  /*15c0*/  PLOP3.LUT P1, PT, PT, PT, UP0, 0x80, 0x0 ;  /* 0x000000000000781c */ /* 0x000fe20003f2f008 */
[----:B------:R-:W-:Y:S01]  /*15d0*/  @UP0 ULDC.64 UR12, c[0x0][0x250] ;  /* 0x00009400000c0ab9 */ /* 0x000fe20000000a00 */
[----:B------:R-:W-:Y:S01]  /*15e0*/  ISETP.GE.U32.AND P0, PT, R0, R6, PT ;  /* 0x000000060000720c */ /* 0x000fe20003f06070 */
[----:B------:R-:W-:Y:S01]  /*15f0*/  @UP1 UIADD3 UR48, UR15, UR14, URZ ;  /* 0x0000000e0f301290 */ /* 0x000fe2000fffe03f */
[----:B------:R-:W-:Y:S01]  /*1600*/  LOP3.LUT R0, R7, UR56, RZ, 0x3c, !PT ;  /* 0x0000003807007c12 */ /* 0x000fe2000f8e3cff */
[----:B------:R-:W-:-:S02]  /*1610*/  @UP0 UIMAD.WIDE.U32 UR14, UR27, UR12, URZ ;  /* 0x0000000c1b0e02a5 */ /* 0x000fc4000f8e003f */
[----:B------:R-:W-:Y:S01]  /*1620*/  UIMAD.WIDE.U32 UR34, UR6, UR16, URZ ;  /* 0x00000010062272a5 */ /* 0x000fe2000f8e003f */
[----:B------:R-:W-:Y:S01]  /*1630*/  ISETP.GE.AND P2, PT, R0, RZ, PT ;  /* 0x000000ff0000720c */ /* 0x000fe20003f46270 */
[----:B------:R-:W-:Y:S02]  /*1640*/  @UP3 USEL UR16, UR17, UR5, !UP1 ;  /* 0x0000000511103287 */ /* 0x000fe4000c800000 */
[----:B------:R-:W-:Y:S02]  /*1650*/  @!UP3 UIMAD UR7, UR47, UR61, UR56 ;  /* 0x0000003d2f07b2a4 */ /* 0x000fe4000f8e0238 */
[----:B------:R-:W-:Y:S01]  /*1660*/  @UP0 UIMAD UR27, UR27, UR13, URZ ;  /* 0x0000000d1b1b02a4 */ /* 0x000fe2000f8e023f */
[----:B------:R-:W-:Y:S01]  /*1670*/  @UP3 ULDC UR6, c[0x0][0x2e4] ;  /* 0x0000b90000063ab9 */ /* 0x000fe20000000800 */
[----:B------:R-:W-:Y:S01]  /*1680*/  @P0 VIADD R4, R4, 0x1 ;  /* 0x0000000104040836 */ /* 0x000fe20000000000 */
[----:B------:R-:W-:Y:S01]  /*1690*/  @UP3 UIMAD UR39, UR56, UR6, UR16 ;  /* 0x00000006382732a4 */ /* 0x000fe2000f8e0210 */
[----:B------:R-:W-:Y:S01]  /*16a0*/  PLOP3.LUT P0, PT, PT, PT, UP3, 0x80, 0x0 ;  /* 0x000000000000781c */ /* 0x000fe20003f0f038 */
[----:B------:R-:W-:-:S02]  /*16b0*/  @!UP1 UIADD3 UR52, UR43, UR37, URZ ;  /* 0x000000252b349290 */ /* 0x000fc4000fffe03f */
[----:B------:R-:W-:Y:S01]  /*16c0*/  USHF.R.S32.HI UR41, URZ, 0x7, UR21 ;  /* 0x000000073f297899 */ /* 0x000fe20008011415 */
[----:B------:R-:W-:Y:S01]  /*16d0*/  @!P2 IADD3 R4, -R4, RZ, RZ ;  /* 0x000000ff0404a210 */ /* 0x000fe20007ffe1ff */
[----:B------:R-:W-:Y:S01]  /*16e0*/  @!UP3 UIMAD UR39, UR7, UR29, URZ ;  /* 0x0000001d0727b2a4 */ /* 0x000fe2000f8e023f */
[----:B------:R-:W-:Y:S01]  /*16f0*/  @!P3 LOP3.LUT R4, RZ, R7, RZ, 0x33, !PT ;  /* 0x00000007ff04b212 */ /* 0x000fe200078e33ff */
[----:B------:R-:W-:Y:S02]  /*1700*/  USHF.R.S32.HI UR36, URZ, 0x1f, UR28 ;  /* 0x0000001f3f247899 */ /* 0x000fe4000801141c */
[----:B------:R-:W-:Y:S02]  /*1710*/  USEL UR54, UR26, URZ, UP4 ;  /* 0x0000003f1a367287 */ /* 0x000fe4000a000000 */
[----:B------:R-:W-:Y:S02]  /*1720*/  USHF.R.S32.HI UR53, URZ, 0x1f, UR50 ;  /* 0x0000001f3f357899 */ /* 0x000fe40008011432 */
[----:B------:R-:W-:-:S02]  /*1730*/  @UP0 UIADD3 UR46, UR15, UR27, URZ ;  /* 0x0000001b0f2e0290 */ /* 0x000fc4000fffe03f */
[----:B------:R-:W-:Y:S02]  /*1740*/  USEL UR49, UR49, URZ, UP4 ;  /* 0x0000003f31317287 */ /* 0x000fe4000a000000 */
        /* <DEDUP_REMOVED lines=17> */
.L_x_359:
        /* <DEDUP_REMOVED lines=13> */
.L_x_360:
        /* <DEDUP_REMOVED lines=11> */
.L_x_361:
[----:B------:R-:W-:-:S04]  /*19e0*/  UIMAD UR5, UR47, UR61, UR56 ;  /* 0x0000003d2f0572a4 */ /* 0x000fc8000f8e0238 */
[----:B------:R-:W-:-:S12]  /*19f0*/  UIMAD UR5, UR5, UR59, URZ ;  /* 0x0000003b050572a4 */ /* 0x000fd8000f8e023f */
.L_x_362:
[----:B------:R-:W2:Y:S01]  /*1a00*/  LDL.64 R6, [R1+0x30] ;  /* 0x0000300001067983 */ /* 0x000ea20000100a00 */
[----:B------:R-:W1:Y:S01]  /*1a10*/  LDC.64 R14, c[0x0][0x420] ;  /* 0x00010800ff0e7b82 */ /* 0x000e620000000a00 */
[----:B------:R-:W-:Y:S02]  /*1a20*/  ULDC UR7, c[0x0][0x2dc] ;  /* 0x0000b70000077ab9 */ /* 0x000fe40000000800 */
[----:B------:R3:W2:Y:S04]  /*1a30*/  LDL.64 R20, [R1+0x30] ;  /* 0x0000300001147983 */ /* 0x0006a80000100a00 */
[----:B------:R-:W4:Y:S01]  /*1a40*/  LDL R10, [R1+0x70] ;  /* 0x00007000010a7983 */ /* 0x000f220000100800 */
[----:B------:R-:W5:Y:S01]  /*1a50*/  S2R R18, SR_TID.X ;  /* 0x0000000000127919 */ /* 0x000f620000002100 */
[----:B------:R-:W-:-:S02]  /*1a60*/  UIMAD UR23, UR7, UR61, URZ ;  /* 0x0000003d071772a4 */ /* 0x000fc4000f8e023f */
[----:B------:R-:W-:Y:S02]  /*1a70*/  UIADD3 UR35, UR8, UR5, URZ ;  /* 0x0000000508237290 */ /* 0x000fe4000fffe03f */
[----:B------:R-:W-:Y:S02]  /*1a80*/  UIADD3 UR5, -UR9, UR20, UR28 ;  /* 0x0000001409057290 */ /* 0x000fe4000fffe11c */
[----:B------:R-:W-:Y:S01]  /*1a90*/  USHF.L.U32 UR22, UR23, 0x7, URZ ;  /* 0x0000000717167899 */ /* 0x000fe2000800063f */
[----:B------:R-:W-:Y:S01]  /*1aa0*/  ULDC UR7, c[0x0][0x398] ;  /* 0x0000e60000077ab9 */ /* 0x000fe20000000800 */
[----:B------:R-:W-:Y:S01]  /*1ab0*/  ULDC.64 UR26, c[0x0][0x400] ;  /* 0x00010000001a7ab9 */ /* 0x000fe20000000a00 */
[----:B------:R-:W-:Y:S02]  /*1ac0*/  UIADD3 UR5, UR5, -UR7, URZ ;  /* 0x8000000705057290 */ /* 0x000fe4000fffe03f */
[----:B------:R-:W-:Y:S01]  /*1ad0*/  UIADD3 UR7, UP2, UP1, UR34, UR22, UR50 ;  /* 0x0000001622077290 */ /* 0x000fe2000f95e032 */
[----:B------:R-:W-:Y:S01]  /*1ae0*/  ULDC.64 UR14, c[0x0][0x428] ;  /* 0x00010a00000e7ab9 */ /* 0x000fe20000000a00 */
[----:B------:R-:W-:Y:S01]  /*1af0*/  ULDC.64 UR16, c[0x0][0x258] ;  /* 0x0000960000107ab9 */ /* 0x000fe20000000a00 */
[----:B-----5:R-:W-:-:S04]  /*1b00*/  SHF.R.S32.HI R17, RZ, 0x1f, R18 ;  /* 0x0000001fff117819 */ /* 0x020fc80000011412 */
[CC--:B------:R-:W-:Y:S02]  /*1b10*/  LEA.HI R3, R17.reuse, R18.reuse, RZ, 0x2 ;  /* 0x0000001211037211 */ /* 0x0c0fe400078f10ff */
[----:B------:R-:W-:Y:S02]  /*1b20*/  LEA.HI R5, R17, R18, RZ, 0x5 ;  /* 0x0000001211057211 */ /* 0x000fe400078f28ff */
[----:B------:R-:W-:Y:S02]  /*1b30*/  SHF.R.S32.HI R3, RZ, 0x2, R3 ;  /* 0x00000002ff037819 */ /* 0x000fe40000011403 */
[----:B------:R-:W-:Y:S02]  /*1b40*/  SHF.R.S32.HI R5, RZ, 0x5, R5 ;  /* 0x00000005ff057819 */ /* 0x000fe40000011405 */
[----:B------:R-:W-:Y:S01]  /*1b50*/  SHF.R.S32.HI R16, RZ, 0x1f, R3 ;  /* 0x0000001fff107819 */ /* 0x000fe20000011403 */
[----:B-1----:R-:W-:-:S04]  /*1b60*/  IMAD R8, R14, UR33, RZ ;  /* 0x000000210e087c24 */ /* 0x002fc8000f8e02ff */
[----:B------:R-:W-:Y:S01]  /*1b70*/  IMAD R11, R15, UR8, R8 ;  /* 0x000000080f0b7c24 */ /* 0x000fe2000f8e0208 */
[----:B------:R-:W-:-:S04]  /*1b80*/  USHF.R.S32.HI UR42, URZ, 0x1f, UR56 ;  /* 0x0000001f3f2a7899 */ /* 0x000fc80008011438 */
[----:B------:R-:W-:-:S04]  /*1b90*/  UIMAD UR19, UR42, UR14, URZ ;  /* 0x0000000e2a1372a4 */ /* 0x000fc8000f8e023f */
[----:B------:R-:W-:Y:S01]  /*1ba0*/  UIMAD UR15, UR56, UR15, UR19 ;  /* 0x0000000f380f72a4 */ /* 0x000fe2000f8e0213 */
[----:B------:R-:W-:Y:S01]  /*1bb0*/  BSSY B1, `(.L_x_358) ;  /* 0x00008af000017945 */ /* 0x000fe20003800000 */
[----:B--2---:R-:W-:-:S05]  /*1bc0*/  IMAD.MOV.U32 R20, RZ, RZ, R6 ;  /* 0x000000ffff147224 */ /* 0x004fca00078e0006 */
[----:B------:R-:W-:Y:S02]  /*1bd0*/  SHF.R.S32.HI R21, RZ, 0x1f, R20 ;  /* 0x0000001fff157819 */ /* 0x000fe40000011414 */
[----:B------:R-:W-:Y:S01]  /*1be0*/  IADD3 R6, P0, R20, UR6, RZ ;  /* 0x0000000614067c10 */ /* 0x000fe2000ff1e0ff */
[----:B------:R-:W-:-:S03]  /*1bf0*/  USHF.R.S32.HI UR6, URZ, 0x1f, UR22 ;  /* 0x0000001f3f067899 */ /* 0x000fc60008011416 */
[----:B------:R-:W-:Y:S02]  /*1c00*/  IADD3.X R7, R21, UR52, RZ, P0, !PT ;  /* 0x0000003415077c10 */ /* 0x000fe400087fe4ff */
[----:B------:R-:W-:Y:S01]  /*1c10*/  IADD3 R0, P0, R3, UR8, RZ ;  /* 0x0000000803007c10 */ /* 0x000fe2000ff1e0ff */
[----:B------:R-:W-:Y:S01]  /*1c20*/  UIADD3.X UR6, UR21, UR6, UR53, UP2, UP1 ;  /* 0x0000000615067290 */ /* 0x000fe200097e2435 */
[----:B----4-:R-:W-:Y:S01]  /*1c30*/  IMAD R5, R5, UR23, R10 ;  /* 0x0000001705057c24 */ /* 0x010fe2000f8e020a */
[----:B------:R-:W-:Y:S01]  /*1c40*/  UIADD3 UR7, UP2, UP1, UR54, UR7, UR55 ;  /* 0x0000000736077290 */ /* 0x000fe2000f95e037 */
[----:B------:R-:W-:-:S03]  /*1c50*/  IADD3.X R9, R16, UR33, RZ, P0, !PT ;  /* 0x0000002110097c10 */ /* 0x000fc600087fe4ff */
[----:B------:R-:W-:Y:S02]  /*1c60*/  UIADD3.X UR6, UR49, UR6, UR48, UP2, UP1 ;  /* 0x0000000631067290 */ /* 0x000fe400097e2430 */
[----:B------:R-:W-:Y:S01]  /*1c70*/  IMAD R9, R9, UR30, RZ ;  /* 0x0000001e09097c24 */ /* 0x000fe2000f8e02ff */
[----:B------:R-:W-:-:S03]  /*1c80*/  IADD3 R10, P0, R5, UR7, RZ ;  /* 0x00000007050a7c10 */ /* 0x000fc6000ff1e0ff */
[C---:B------:R-:W-:Y:S01]  /*1c90*/  IMAD R12, R0.reuse, UR31, R9 ;  /* 0x0000001f000c7c24 */ /* 0x040fe2000f8e0209 */
[----:B------:R-:W-:Y:S01]  /*1ca0*/  LEA.HI.X.SX32 R5, R5, UR6, 0x1, P0 ;  /* 0x0000000605057c11 */ /* 0x000fe200080f0eff */
[----:B------:R-:W-:Y:S01]  /*1cb0*/  IMAD.WIDE.U32 R8, R0, UR30, R20 ;  /* 0x0000001e00087c25 */ /* 0x000fe2000f8e0014 */
[----:B------:R-:W-:Y:S01]  /*1cc0*/  LEA R0, P0, R10, UR26, 0x2 ;  /* 0x0000001a0a007c11 */ /* 0x000fe2000f8010ff */
[----:B------:R-:W-:Y:S01]  /*1cd0*/  USHF.R.S32.HI UR21, URZ, 0x1f, UR5 ;  /* 0x0000001f3f157899 */ /* 0x000fe20008011405 */
[----:B------:R-:W-:Y:S01]  /*1ce0*/  STL [R1+0x34], R21 ;  /* 0x0000341501007387 */ /* 0x000fe20000100800 */
[----:B------:R-:W-:Y:S02]  /*1cf0*/  IMAD.WIDE.U32 R6, R14, UR8, R6 ;  /* 0x000000080e067c25 */ /* 0x000fe4000f8e0006 */
[----:B------:R-:W-:Y:S01]  /*1d00*/  ULEA.HI UR21, UR21, UR5, URZ, 0x7 ;  /* 0x0000000515157291 */ /* 0x000fe2000f8f383f */
[----:B------:R1:W-:Y:S01]  /*1d10*/  STL [R1+0x24], R0 ;  /* 0x0000240001007387 */ /* 0x0003e20000100800 */
[----:B------:R-:W-:-:S02]  /*1d20*/  IADD3 R8, P2, R8, UR57, RZ ;  /* 0x0000003908087c10 */ /* 0x000fc4000ff5e0ff */
[----:B------:R-:W-:Y:S01]  /*1d30*/  USHF.R.S32.HI UR21, URZ, 0x7, UR21 ;  /* 0x000000073f157899 */ /* 0x000fe20008011415 */
[----:B------:R-:W-:Y:S01]  /*1d40*/  IMAD.IADD R7, R7, 0x1, R11 ;  /* 0x0000000107077824 */ /* 0x000fe200078e020b */
[----:B------:R-:W-:Y:S01]  /*1d50*/  UIMAD UR6, UR42, UR16, URZ ;  /* 0x000000102a0672a4 */ /* 0x000fe2000f8e023f */
[----:B------:R-:W-:Y:S01]  /*1d60*/  IADD3.X R9, R9, UR51, R12, P2, !PT ;  /* 0x0000003309097c10 */ /* 0x000fe200097fe40c */
[----:B------:R-:W-:Y:S02]  /*1d70*/  UISETP.LT.AND UP1, UPT, URZ, UR21, UPT ;  /* 0x000000153f00728c */ /* 0x000fe4000bf21270 */
[----:B------:R-:W-:Y:S02]  /*1d80*/  UIMAD UR19, UR56, UR17, UR6 ;  /* 0x00000011381372a4 */ /* 0x000fe4000f8e0206 */
[----:B------:R-:W-:Y:S01]  /*1d90*/  USEL UR21, URZ, UR21, !UP1 ;  /* 0x000000153f157287 */ /* 0x000fe2000c800000 */
[----:B------:R-:W-:Y:S01]  /*1da0*/  ULDC.64 UR42, c[0x0][0x2b0] ;  /* 0x0000ac00002a7ab9 */ /* 0x000fe20000000a00 */
[----:B-1----:R-:W-:Y:S01]  /*1db0*/  LEA.HI.X R0, R10, UR27, R5, 0x2, P0 ;  /* 0x0000001b0a007c11 */ /* 0x002fe200080f1405 */
[----:B------:R-:W-:Y:S01]  /*1dc0*/  IMAD.U32 R5, RZ, RZ, UR16 ;  /* 0x00000010ff057e24 */ /* 0x000fe2000f8e00ff */
[----:B------:R-:W-:-:S02]  /*1dd0*/  UISETP.GT.AND UP1, UPT, UR41, UR21, UPT ;  /* 0x000000152900728c */ /* 0x000fc4000bf24270 */
[----:B------:R-:W-:Y:S01]  /*1de0*/  UIADD3 UR6, UR8, UR39, URZ ;  /* 0x0000002708067290 */ /* 0x000fe2000fffe03f */
[----:B------:R1:W-:Y:S01]  /*1df0*/  STL [R1+0x20], R0 ;  /* 0x0000200001007387 */ /* 0x0003e20000100800 */
[----:B------:R-:W-:Y:S01]  /*1e00*/  IMAD.WIDE.U32 R8, R5, UR56, R8 ;  /* 0x0000003805087c25 */ /* 0x000fe2000f8e0008 */
[----:B------:R-:W-:Y:S01]  /*1e10*/  ULDC.64 UR26, c[0x0][0x478] ;  /* 0x00011e00001a7ab9 */ /* 0x000fe20000000a00 */
[----:B------:R-:W-:Y:S02]  /*1e20*/  ULDC.64 UR16, c[0x0][0x3e0] ;  /* 0x0000f80000107ab9 */ /* 0x000fe40000000a00 */
[----:B------:R-:W-:Y:S02]  /*1e30*/  VIADD R5, R9, UR19 ;  /* 0x0000001309057c36 */ /* 0x000fe40008000000 */
[----:B-1----:R-:W-:-:S04]  /*1e40*/  IMAD.U32 R0, RZ, RZ, UR14 ;  /* 0x0000000eff007e24 */ /* 0x002fc8000f8e00ff */
[----:B------:R-:W-:-:S04]  /*1e50*/  IMAD.WIDE.U32 R6, R0, UR56, R6 ;  /* 0x0000003800067c25 */ /* 0x000fc8000f8e0006 */
[----:B------:R-:W-:Y:S01]  /*1e60*/  VIADD R7, R7, UR15 ;  /* 0x0000000f07077c36 */ /* 0x000fe20008000000 */
[----:B------:R-:W-:Y:S02]  /*1e70*/  ULDC.64 UR14, c[0x0][0x210] ;  /* 0x00008400000e7ab9 */ /* 0x000fe40000000a00 */
[----:B------:R-:W-:Y:S01]  /*1e80*/  LEA R244, P0, R8, UR14, 0x1 ;  /* 0x0000000e08f47c11 */ /* 0x000fe2000f8008ff */
[----:B------:R-:W-:-:S03]  /*1e90*/  IMAD R0, R16, R14, RZ ;  /* 0x0000000e10007224 */ /* 0x000fc600078e02ff */
[----:B------:R-:W-:Y:S02]  /*1ea0*/  LEA.HI.X R245, R8, UR15, R5, 0x1, P0 ;  /* 0x0000000f08f57c11 */ /* 0x000fe400080f0c05 */
        /* <DEDUP_REMOVED lines=13> */
[----:B---3--:R-:W-:Y:S05]  /*1f80*/  @P0 BRA `(.L_x_363) ;  /* 0x0000000400fc0947 */ /* 0x008fea0003800000 */
        /* <DEDUP_REMOVED lines=19> */
.L_x_364:
        /* <DEDUP_REMOVED lines=19> */
.L_x_365:
        /* <DEDUP_REMOVED lines=32> */
.L_x_367:
[----:B------:R-:W-:Y:S05]  /*23f0*/  BSYNC B0 ;  /* 0x0000000000007941 */ /* 0x000fea0003800000 */
.L_x_366:
        /* <DEDUP_REMOVED lines=14> */
.L_x_369:
[----:B------:R-:W-:Y:S05]  /*24e0*/  BSYNC B0 ;  /* 0x0000000000007941 */ /* 0x000fea0003800000 */
.L_x_368:
        /* <DEDUP_REMOVED lines=26> */
.L_x_371:
[----:B------:R-:W-:Y:S05]  /*2690*/  BSYNC B0 ;  /* 0x0000000000007941 */ /* 0x000fea0003800000 */
.L_x_370:
        /* <DEDUP_REMOVED lines=14> */
.L_x_363:
        /* <DEDUP_REMOVED lines=54> */
.L_x_374:
[----:B------:R-:W-:Y:S05]  /*2ae0*/  BSYNC B0 ;  /* 0x0000000000007941 */ /* 0x000fea0003800000 */
.L_x_373:
        /* <DEDUP_REMOVED lines=22> */
.L_x_376:
[----:B------:R-:W-:Y:S05]  /*2c50*/  BSYNC B0 ;  /* 0x0000000000007941 */ /* 0x000fea0003800000 */
.L_x_375:
        /* <DEDUP_REMOVED lines=18> */
.L_x_378:
[----:B------:R-:W-:Y:S05]  /*2d80*/  BSYNC B0 ;  /* 0x0000000000007941 */ /* 0x000fea0003800000 */
.L_x_377:
        /* <DEDUP_REMOVED lines=13> */
.L_x_380:
[----:B------:R-:W-:Y:S05]  /*2e60*/  BSYNC B0 ;  /* 0x0000000000007941 */ /* 0x000fea0003800000 */
.L_x_379:
        /* <DEDUP_REMOVED lines=17> */
.L_x_382:
[----:B------:R-:W-:Y:S05]  /*2f80*/  BSYNC B0 ;  /* 0x0000000000007941 */ /* 0x000fea0003800000 */
.L_x_381:
        /* <DEDUP_REMOVED lines=21> */
.L_x_384:
[----:B------:R-:W-:Y:S05]  /*30e0*/  BSYNC B0 ;  /* 0x0000000000007941 */ /* 0x000fea0003800000 */
.L_x_383:
[----:B------:R-:W5:Y:S01]  /*30f0*/  LDL R12, [R1+0x64] ;  /* 0x00006400010c7983 */ /* 0x000f620000100800 */
[----:B------:R-:W-:Y:S01]  /*3100*/  UIMAD UR6, UR36, UR24, URZ ;  /* 0x00000018240672a4 */ /* 0x000fe2000f8e023f */
[----:B-1----:R-:W-:Y:S01]  /*3110*/  IMAD.WIDE.U32 R6, R5, UR28, R20 ;  /* 0x0000001c05067c25 */ /* 0x002fe2000f8e0014 */
[----:B------:R-:W-:Y:S01]  /*3120*/  BSSY B0, `(.L_x_385) ;  /* 0x0000028000007945 */ /* 0x000fe20003800000 */
[----:B------:R1:W-:Y:S01]  /*3130*/  @P1 STS [R0+0x6000], RZ ;  /* 0x006000ff00001388 */ /* 0x0003e20000000800 */
[----:B------:R-:W-:Y:S01]  /*3140*/  UIMAD UR6, UR28, UR25, UR6 ;  /* 0x000000191c0672a4 */ /* 0x000fe2000f8e0206 */
[----:B------:R-:W-:Y:S02]  /*3150*/  IADD3 R6, P3, R6, UR29, RZ ;  /* 0x0000001d06067c10 */ /* 0x000fe4000ff7e0ff */
[----:B------:R1:W-:Y:S03]  /*3160*/  @P1 STS [R0+0x6004], RZ ;  /* 0x006004ff00001388 */ /* 0x0003e60000000800 */
[----:B------:R-:W-:Y:S01]  /*3170*/  IMAD.U32 R5, RZ, RZ, UR6 ;  /* 0x00000006ff057e24 */ /* 0x000fe2000f8e00ff */
[----:B------:R1:W-:Y:S01]  /*3180*/  @P1 STS.64 [R0+0x6008], RZ ;  /* 0x006008ff00001388 */ /* 0x0003e20000000a00 */
[----:B------:R-:W-:-:S03]  /*3190*/  ULDC.64 UR6, c[0x0][0x260] ;  /* 0x0000980000067ab9 */ /* 0x000fc60000000a00 */
[----:B------:R-:W-:Y:S01]  /*31a0*/  IADD3.X R7, R7, UR32, R5, P3, !PT ;  /* 0x0000002007077c10 */ /* 0x000fe20009ffe405 */
[----:B------:R-:W-:-:S04]  /*31b0*/  IMAD R5, R13, UR6, RZ ;  /* 0x000000060d057c24 */ /* 0x000fc8000f8e02ff */
[C---:B---3--:R-:W-:Y:S02]  /*31c0*/  IMAD R11, R4.reuse, UR7, R5 ;  /* 0x00000007040b7c24 */ /* 0x048fe4000f8e0205 */
        /* <DEDUP_REMOVED lines=29> */
.L_x_386:
[----:B------:R-:W-:Y:S05]  /*33a0*/  BSYNC B0 ;  /* 0x0000000000007941 */ /* 0x000fea0003800000 */
.L_x_385:
        /* <DEDUP_REMOVED lines=22> */
.L_x_388:
[----:B------:R-:W-:Y:S05]  /*3510*/  BSYNC B0 ;  /* 0x0000000000007941 */ /* 0x000fea0003800000 */
.L_x_387:
[----:B------:R-:W0:Y:S01]  /*3520*/  LDGDEPBAR ;  /* 0x00000000000079af */ /* 0x000e220000000000 */
[----:B------:R-:W-:Y:S01]  /*3530*/  ULDC.64 UR12, c[0x0][0x3c8] ;  /* 0x0000f200000c7ab9 */ /* 0x000fe20000000a00 */
[----:B-1----:R-:W-:Y:S01]  /*3540*/  IMAD.SHL.U32 R4, R12, 0x4, RZ ;  /* 0x000000040c047824 */ /* 0x002fe200078e00ff */
[----:B------:R-:W-:Y:S01]  /*3550*/  UISETP.NE.U32.AND UP1, UPT, UR12, URZ, UPT ;  /* 0x0000003f0c00728c */ /* 0x000fe2000bf25070 */
[----:B---3--:R-:W-:Y:S01]  /*3560*/  SHF.R.S32.HI R8, RZ, 0x1f, R12 ;  /* 0x0000001fff087819 */ /* 0x008fe2000001140c */
[----:B------:R-:W-:Y:S01]  /*3570*/  IMAD.MOV.U32 R9, RZ, RZ, 0x7f800000 ;  /* 0x7f800000ff097424 */ /* 0x000fe200078e00ff */
[----:B--2-4-:R-:W-:Y:S01]  /*3580*/  SHF.R.S32.HI R0, RZ, 0x1f, R10 ;  /* 0x0000001fff007819 */ /* 0x014fe2000001140a */
        /* <DEDUP_REMOVED lines=9> */
[----:B------:R-:W-:Y:S01]  /*3620*/  IADD3.X R5, R3, UR14, RZ, P2, !PT ;  /* 0x0000000e03057c10 */ /* 0x000fe200097fe4ff */
[----:B------:R-:W-:Y:S01]  /*3630*/  ULDC UR39, c[0x0][0x2d0] ;  /* 0x0000b40000277ab9 */ /* 0x000fe20000000800 */
        /* <DEDUP_REMOVED lines=14> */
[----:B------:R-:W-:Y:S01]  /*3720*/  @UP1 UIADD3 UR5, UR7, UR5, URZ ;  /* 0x0000000507051290 */ /* 0x000fe2000fffe03f */
[----:B------:R-:W-:Y:S01]  /*3730*/  LEA.HI R3, R17, R18, RZ, 0x7 ;  /* 0x0000001211037211 */ /* 0x000fe200078f38ff */
[C---:B------:R-:W-:Y:S01]  /*3740*/  VIADD R148, R161.reuse, 0x1000 ;  /* 0x00001000a1947836 */ /* 0x040fe20000000000 */
[----:B------:R-:W-:Y:S01]  /*3750*/  CS2R R94, SRZ ;  /* 0x00000000005e7805 */ /* 0x000fe2000001ff00 */
[----:B------:R-:W-:Y:S01]  /*3760*/  @UP1 ULEA.HI.X UR13, UR6, UR13, UR5, 0x2, UP0 ;  /* 0x0000000d060d1291 */ /* 0x000fe200080f1405 */
[----:B------:R-:W-:Y:S01]  /*3770*/  IMAD.SHL.U32 R154, R161, 0x2, RZ ;  /* 0x00000002a19a7824 */ /* 0x000fe200078e00ff */
[----:B------:R-:W-:Y:S01]  /*3780*/  CS2R R92, SRZ ;  /* 0x00000000005c7805 */ /* 0x000fe2000001ff00 */
[----:B------:R-:W-:Y:S01]  /*3790*/  @UP1 ULDC UR5, c[0x0][0x2e8] ;  /* 0x0000ba0000051ab9 */ /* 0x000fe20000000800 */
        /* <DEDUP_REMOVED lines=9> */
[----:B------:R-:W-:Y:S01]  /*3830*/  CS2R R80, SRZ ;  /* 0x0000000000507805 */ /* 0x000fe2000001ff00 */
[----:B-1----:R-:W-:Y:S01]  /*3840*/  IMAD.U32 R4, RZ, RZ, UR12 ;  /* 0x0000000cff047e24 */ /* 0x002fe2000f8e00ff */
[----:B------:R-:W-:Y:S01]  /*3850*/  CS2R R74, SRZ ;  /* 0x00000000004a7805 */ /* 0x000fe2000001ff00 */
[----:B------:R-:W-:Y:S01]  /*3860*/  IMAD.U32 R5, RZ, RZ, UR13 ;  /* 0x0000000dff057e24 */ /* 0x000fe2000f8e00ff */
[----:B------:R-:W1:Y:S01]  /*3870*/  LDSM.16.M88.4 R116, [R149+0x8000] ;  /* 0x008000009574783b */ /* 0x000e620000000200 */
[----:B------:R-:W-:Y:S02]  /*3880*/  CS2R R72, SRZ ;  /* 0x0000000000487805 */ /* 0x000fe4000001ff00 */
[----:B------:R-:W-:-:S02]  /*3890*/  CS2R R70, SRZ ;  /* 0x0000000000467805 */ /* 0x000fc4000001ff00 */
[----:B------:R-:W-:Y:S01]  /*38a0*/  CS2R R68, SRZ ;  /* 0x0000000000447805 */ /* 0x000fe2000001ff00 */
[----:B------:R1:W2:Y:S01]  /*38b0*/  @P1 LDG.E R4, desc[UR10][R4.64] ;  /* 0x0000000a04041981 */ /* 0x0002a2000c1e1900 */
[----:B------:R-:W2:Y:S01]  /*38c0*/  @P1 MUFU.RCP R0, UR5 ;  /* 0x0000000500001d08 */ /* 0x000ea20008001000 */
[----:B------:R-:W-:Y:S01]  /*38d0*/  SHF.R.S32.HI R3, RZ, 0x7, R3 ;  /* 0x00000007ff037819 */ /* 0x000fe20000011403 */
[----:B------:R-:W-:Y:S01]  /*38e0*/  USHF.L.U32 UR37, UR23, 0x3, URZ ;  /* 0x0000000317257899 */ /* 0x000fe2000800063f */
[----:B------:R-:W2:Y:S01]  /*38f0*/  LDSM.16.M88.4 R120, [R149+0x8400] ;  /* 0x008400009578783b */ /* 0x000ea20000000200 */
[----:B------:R-:W-:Y:S02]  /*3900*/  USHF.L.U32 UR36, UR23, 0x4, URZ ;  /* 0x0000000417247899 */ /* 0x000fe4000800063f */
[----:B------:R-:W-:Y:S01]  /*3910*/  UIMAD UR35, UR23, 0x18, URZ ;  /* 0x00000018172378a4 */ /* 0x000fe2000f8e023f */
[----:B------:R-:W2:Y:S01]  /*3920*/  LDSM.16.M88.4 R124, [R149+0x8800] ;  /* 0x00880000957c783b */ /* 0x000ea20000000200 */
[----:B------:R-:W-:-:S02]  /*3930*/  USHF.L.U32 UR34, UR23, 0x5, URZ ;  /* 0x0000000517227899 */ /* 0x000fc4000800063f */
[----:B------:R-:W-:Y:S01]  /*3940*/  UIMAD UR33, UR23, 0x28, URZ ;  /* 0x00000028172178a4 */ /* 0x000fe2000f8e023f */
[----:B------:R-:W2:Y:S01]  /*3950*/  LDSM.16.M88.4 R128, [R149+0x8c00] ;  /* 0x008c00009580783b */ /* 0x000ea20000000200 */
[----:B------:R-:W-:Y:S02]  /*3960*/  UIMAD UR32, UR23, 0x30, URZ ;  /* 0x00000030172078a4 */ /* 0x000fe4000f8e023f */
[----:B------:R-:W-:Y:S01]  /*3970*/  UIMAD UR31, UR23, 0x38, URZ ;  /* 0x00000038171f78a4 */ /* 0x000fe2000f8e023f */
[----:B------:R-:W2:Y:S01]  /*3980*/  LDSM.16.M88.4 R132, [R150+0x8000] ;  /* 0x008000009684783b */ /* 0x000ea20000000200 */
[----:B------:R-:W-:Y:S02]  /*3990*/  USHF.L.U32 UR30, UR23, 0x6, URZ ;  /* 0x00000006171e7899 */ /* 0x000fe4000800063f */
[----:B------:R-:W-:Y:S01]  /*39a0*/  UIMAD UR29, UR23, 0x48, URZ ;  /* 0x00000048171d78a4 */ /* 0x000fe2000f8e023f */
[----:B------:R-:W2:Y:S01]  /*39b0*/  LDSM.16.M88.4 R136, [R150+0x8400] ;  /* 0x008400009688783b */ /* 0x000ea20000000200 */
[----:B------:R-:W-:-:S02]  /*39c0*/  UIMAD UR28, UR23, 0x50, URZ ;  /* 0x00000050171c78a4 */ /* 0x000fc4000f8e023f */
[----:B------:R-:W-:Y:S01]  /*39d0*/  UIMAD UR27, UR23, 0x58, URZ ;  /* 0x00000058171b78a4 */ /* 0x000fe2000f8e023f */
[----:B------:R-:W2:Y:S01]  /*39e0*/  LDSM.16.M88.4 R140, [R150+0x8800] ;  /* 0x00880000968c783b */ /* 0x000ea20000000200 */
[----:B-1----:R-:W-:Y:S01]  /*39f0*/  IMAD.SHL.U32 R5, R18, 0x2, RZ ;  /* 0x0000000212057824 */ /* 0x002fe200078e00ff */
[----:B------:R-:W-:Y:S02]  /*3a00*/  UIMAD UR26, UR23, 0x60, URZ ;  /* 0x00000060171a78a4 */ /* 0x000fe4000f8e023f */
[----:B------:R-:W1:Y:S01]  /*3a10*/  LDSM.16.M88.4 R144, [R150+0x8c00] ;  /* 0x008c00009690783b */ /* 0x000e620000000200 */
[----:B------:R-:W-:Y:S01]  /*3a20*/  UIMAD UR25, UR23, 0x68, URZ ;  /* 0x00000068171978a4 */ /* 0x000fe2000f8e023f */
[----:B------:R-:W-:Y:S01]  /*3a30*/  LOP3.LUT R5, R5, 0x6, RZ, 0xc0, !PT ;  /* 0x0000000605057812 */ /* 0x000fe200078ec0ff */
[----:B------:R-:W-:Y:S02]  /*3a40*/  UIMAD UR24, UR23, 0x70, URZ ;  /* 0x00000070171878a4 */ /* 0x000fe4000f8e023f */
[----:B------:R-:W-:-:S02]  /*3a50*/  UIADD3 UR22, -UR22, URZ, URZ ;  /* 0x0000003f16167290 */ /* 0x000fc4000fffe13f */
[----:B------:R-:W-:Y:S01]  /*3a60*/  IMAD R3, R3, 0x40, R5 ;  /* 0x0000004003037824 */ /* 0x000fe200078e0205 */
[----:B------:R-:W-:Y:S01]  /*3a70*/  ULDC UR7, c[0x0][0x2ec] ;  /* 0x0000bb0000077ab9 */ /* 0x000fe20000000800 */
[----:B------:R-:W-:-:S03]  /*3a80*/  VIADD R5, R12, 0x1 ;  /* 0x000000010c057836 */ /* 0x000fc60000000000 */
[----:B------:R1:W-:Y:S04]  /*3a90*/  STL [R1+0x5c], R3 ;  /* 0x00005c0301007387 */ /* 0x0003e80000100800 */
[----:B------:R1:W-:Y:S02]  /*3aa0*/  STL [R1+0x58], R5 ;  /* 0x0000580501007387 */ /* 0x0003e40000100800 */
[----:B-1----:R-:W-:-:S05]  /*3ab0*/  IMAD.SHL.U32 R3, R12, 0x4, RZ ;  /* 0x000000040c037824 */ /* 0x002fca00078e00ff */
[----:B------:R1:W-:Y:S01]  /*3ac0*/  STL [R1+0x54], R3 ;  /* 0x0000540301007387 */ /* 0x0003e20000100800 */
[----:B------:R-:W-:Y:S02]  /*3ad0*/  SHF.L.U64.HI R5, R12, 0x2, R8 ;  /* 0x000000020c057819 */ /* 0x000fe40000010208 */
[----:B------:R-:W-:Y:S01]  /*3ae0*/  SEL R148, R148, R161, !P0 ;  /* 0x000000a194947207 */ /* 0x000fe20004000000 */
[----:B------:R-:W-:-:S03]  /*3af0*/  UMOV UR5, URZ ;  /* 0x0000003f00057c82 */ /* 0x000fc60008000000 */
[----:B------:R-:W-:Y:S01]  /*3b00*/  LEA R148, R148, UR4, 0x1 ;  /* 0x0000000494947c11 */ /* 0x000fe2000f8e08ff */
[----:B------:R-:W-:Y:S01]  /*3b10*/  UIMAD UR23, UR23, 0x78, URZ ;  /* 0x00000078171778a4 */ /* 0x000fe2000f8e023f */
[----:B---3--:R-:W-:Y:S04]  /*3b20*/  STL [R1+0x40], R14 ;  /* 0x0000400e01007387 */ /* 0x008fe80000100800 */
[----:B----4-:R-:W-:Y:S04]  /*3b30*/  STL [R1+0x44], R13 ;  /* 0x0000440d01007387 */ /* 0x010fe80000100800 */
[----:B-----5:R-:W-:Y:S04]  /*3b40*/  STL [R1+0x38], R11 ;  /* 0x0000380b01007387 */ /* 0x020fe80000100800 */
[----:B--2---:R-:W-:Y:S04]  /*3b50*/  STL [R1+0x3c], R9 ;  /* 0x00003c0901007387 */ /* 0x004fe80000100800 */
[----:B------:R-:W-:Y:S01]  /*3b60*/  STL [R1+0x50], R5 ;  /* 0x0000500501007387 */ /* 0x000fe20000100800 */
[----:B------:R-:W-:-:S05]  /*3b70*/  @P1 FMUL.FTZ R0, R4, R0 ;  /* 0x0000000004001220 */ /* 0x000fca0000410000 */
[----:B------:R-:W-:Y:S01]  /*3b80*/  @P1 R2UR UR6, R0 ;  /* 0x00000000000612ca */ /* 0x000fe200000e0000 */
[----:B------:R-:W-:-:S05]  /*3b90*/  VIADD R0, R12, 0xffffff80 ;  /* 0xffffff800c007836 */ /* 0x000fca0000000000 */
[----:B-1----:R-:W-:-:S04]  /*3ba0*/  SHF.R.S32.HI R3, RZ, 0x1f, R0 ;  /* 0x0000001fff037819 */ /* 0x002fc80000011400 */
[C---:B------:R-:W-:Y:S01]  /*3bb0*/  SHF.L.U64.HI R3, R0.reuse, 0x2, R3 ;  /* 0x0000000200037819 */ /* 0x040fe20000010203 */
[----:B------:R-:W-:-:S04]  /*3bc0*/  IMAD.SHL.U32 R0, R0, 0x4, RZ ;  /* 0x0000000400007824 */ /* 0x000fc800078e00ff */
[----:B------:R1:W-:Y:S04]  /*3bd0*/  STL [R1+0x4c], R3 ;  /* 0x00004c0301007387 */ /* 0x0003e80000100800 */
[----:B------:R2:W-:Y:S04]  /*3be0*/  STL [R1+0x48], R0 ;  /* 0x0000480001007387 */ /* 0x0005e80000100800 */
[----:B------:R2:W-:Y:S01]  /*3bf0*/  STL [R1+0x28], R162 ;  /* 0x000028a201007387 */ /* 0x0005e20000100800 */
[----:B------:R-:W-:Y:S01]  /*3c00*/  VIADD R4, R156, 0x1000 ;  /* 0x000010009c047836 */ /* 0x000fe20000000000 */
[----:B------:R-:W-:Y:S01]  /*3c10*/  @UP1 UMOV UR5, UR6 ;  /* 0x0000000600051c82 */ /* 0x000fe20008000000 */
[----:B------:R-:W-:-:S03]  /*3c20*/  ULDC UR6, c[0x0][0x39c] ;  /* 0x0000e70000067ab9 */ /* 0x000fc60000000800 */
[----:B-1----:R-:W-:-:S04]  /*3c30*/  SEL R3, R4, R156, !P0 ;  /* 0x0000009c04037207 */ /* 0x002fc80004000000 */
[----:B------:R-:W-:-:S07]  /*3c40*/  LEA R3, R3, UR4, 0x1 ;  /* 0x0000000403037c11 */ /* 0x000fce000f8e08ff */
.L_x_391:
[----:B------:R-:W0:Y:S01]  /*3c50*/  LDGDEPBAR ;  /* 0x00000000000079af */ /* 0x000e220000000000 */
[----:B------:R-:W-:Y:S01]  /*3c60*/  IADD3 R112, R155, R148, RZ ;  /* 0x000000949b707210 */ /* 0x000fe20007ffe0ff */
[----:B------:R-:W-:Y:S01]  /*3c70*/  USHF.L.U32 UR12, UR18, 0x7, URZ ;  /* 0x00000007120c7899 */ /* 0x000fe2000800063f */
[----:B--2---:R-:W-:Y:S05]  /*3c80*/  MOV R0, UR18 ;  /* 0x0000001200007c02 */ /* 0x004fea0008000f00 */
[----:B------:R-:W2:Y:S01]  /*3c90*/  LDL R170, [R1+0x58] ;  /* 0x0000580001aa7983 */ /* 0x000ea20000100800 */
[----:B------:R-:W-:Y:S02]  /*3ca0*/  USHF.L.U32 UR13, UR8, 0x7, URZ ;  /* 0x00000007080d7899 */ /* 0x000fe4000800063f */
[----:B------:R-:W-:Y:S01]  /*3cb0*/  UIADD3 UR19, UR20, 0x80, UR12 ;  /* 0x0000008014137890 */ /* 0x000fe2000fffe00c */
[----:B------:R-:W3:Y:S01]  /*3cc0*/  LDL R169, [R1+0x5c] ;  /* 0x00005c0001a97983 */ /* 0x000ee20000100800 */
[----:B------:R-:W-:Y:S02]  /*3cd0*/  UIADD3 UR12, UR12, 0x80, URZ ;  /* 0x000000800c0c7890 */ /* 0x000fe4000fffe03f */
[----:B------:R-:W-:Y:S01]  /*3ce0*/  UIADD3 UR19, UR19, -UR9, URZ ;  /* 0x8000000913137290 */ /* 0x000fe2000fffe03f */
[----:B------:R-:W4:Y:S03]  /*3cf0*/  LDL R168, [R1+0x40] ;  /* 0x0000400001a87983 */ /* 0x000f260000100800 */
[----:B------:R-:W-:Y:S01]  /*3d00*/  UISETP.GE.AND UP0, UPT, UR13, UR19, UPT ;  /* 0x000000130d00728c */ /* 0x000fe2000bf06270 */
[----:B------:R-:W2:Y:S03]  /*3d10*/  LDL R167, [R1+0x44] ;  /* 0x0000440001a77983 */ /* 0x000ea60000100800 */
[----:B------:R-:W-:Y:S01]  /*3d20*/  UISETP.LT.AND UP0, UPT, UR12, UR9, UP0 ;  /* 0x000000090c00728c */ /* 0x000fe20008701270 */
[----:B------:R-:W-:Y:S04]  /*3d30*/  STL [R1+0x100], R152 ;  /* 0x0001009801007387 */ /* 0x000fe80000100800 */
[----:B------:R-:W-:Y:S01]  /*3d40*/  STL [R1+0xfc], R151 ;  /* 0x0000fc9701007387 */ /* 0x000fe20000100800 */
[----:B------:R-:W-:Y:S01]  /*3d50*/  PLOP3.LUT P0, PT, PT, PT, UP0, 0x80, 0x0 ;  /* 0x000000000000781c */ /* 0x000fe20003f0f008 */
[----:B------:R-:W-:Y:S02]  /*3d60*/  UISETP.GT.AND UP0, UPT, UR8, UR21, UPT ;  /* 0x000000150800728c */ /* 0x000fe4000bf04270 */
        /* <DEDUP_REMOVED lines=33> */
[----:B------:R-:W-:Y:S01]  /*3f80*/  STL [R1+0x74], R2 ;  /* 0x0000740201007387 */ /* 0x000fe20000100800 */
[----:B--2---:R-:W-:Y:S01]  /*3f90*/  FSETP.NEU.FTZ.AND P1, PT, R167, -INF , PT ;  /* 0xff800000a700780b */ /* 0x004fe20003f3d000 */
[----:B------:R-:W-:Y:S04]  /*3fa0*/  DEPBAR.LE SB0, 0x0 ;  /* 0x000080000000791a */ /* 0x000fe80000000000 */
[----:B------:R-:W-:Y:S01]  /*3fb0*/  BAR.SYNC.DEFER_BLOCKING 0x0 ;  /* 0x0000000000007b1d */ /* 0x000fe20000010000 */
[----:B---3--:R-:W-:Y:S02]  /*3fc0*/  LEA R0, R0, R169, 0x7 ;  /* 0x000000a900007211 */ /* 0x008fe400078e38ff */
[----:B----4-:R-:W-:Y:S03]  /*3fd0*/  FSETP.NEU.FTZ.AND P2, PT, R168, -INF , PT ;  /* 0xff800000a800780b */ /* 0x010fe60003f5d000 */
[----:B------:R-:W-:Y:S08]  /*3fe0*/  LDSM.16.M88.4 R64, [R148] ;  /* 0x000000009440783b */ /* 0x000ff00000000200 */
[----:B------:R-:W1:Y:S08]  /*3ff0*/  LDSM.16.M88.4 R16, [R149+0x6000] ;  /* 0x006000009510783b */ /* 0x000e700000000200 */
[----:B------:R-:W2:Y:S08]  /*4000*/  LDSM.16.M88.4 R60, [R148+0x1000] ;  /* 0x00100000943c783b */ /* 0x000eb00000000200 */
[----:B------:R-:W3:Y:S08]  /*4010*/  LDSM.16.M88.4 R32, [R149+0x6400] ;  /* 0x006400009520783b */ /* 0x000ef00000000200 */
[----:B------:R-:W4:Y:S08]  /*4020*/  LDSM.16.M88.4 R48, [R149+0x6800] ;  /* 0x006800009530783b */ /* 0x000f300000000200 */
[----:B------:R-:W4:Y:S01]  /*4030*/  LDSM.16.M88.4 R100, [R149+0x6c00] ;  /* 0x006c00009564783b */ /* 0x000f220000000200 */
[-C--:B-1----:R-:W-:Y:S07]  /*4040*/  HMMA.16816.F32.BF16 R4, R64, R16.reuse, RZ ;  /* 0x000000104004723c */ /* 0x082fee00000418ff */
[----:B------:R-:W-:Y:S01]  /*4050*/  LDSM.16.M88.4 R104, [R112] ;  /* 0x000000007068783b */ /* 0x000fe20000000200 */
[C---:B--2---:R-:W-:Y:S07]  /*4060*/  HMMA.16816.F32.BF16 R8, R60.reuse, R16, RZ ;  /* 0x000000103c08723c */ /* 0x044fee00000418ff */
[----:B------:R-:W1:Y:S01]  /*4070*/  LDSM.16.M88.4 R108, [R150+0x6000] ;  /* 0x00600000966c783b */ /* 0x000e620000000200 */
[-C--:B------:R-:W-:Y:S07]  /*4080*/  HMMA.16816.F32.BF16 R12, R60, R18.reuse, RZ ;  /* 0x000000123c0c723c */ /* 0x080fee00000418ff */
[----:B------:R-:W2:Y:S01]  /*4090*/  LDSM.16.M88.4 R112, [R112+0x1000] ;  /* 0x001000007070783b */ /* 0x000ea20000000200 */
[C---:B------:R-:W-:Y:S06]  /*40a0*/  HMMA.16816.F32.BF16 R16, R64.reuse, R18, RZ ;  /* 0x000000124010723c */ /* 0x040fec00000418ff */
[-C--:B---3--:R-:W-:Y:S06]  /*40b0*/  HMMA.16816.F32.BF16 R20, R64, R32.reuse, RZ ;  /* 0x000000204014723c */ /* 0x088fec00000418ff */
[C---:B------:R-:W-:Y:S06]  /*40c0*/  HMMA.16816.F32.BF16 R24, R60.reuse, R32, RZ ;  /* 0x000000203c18723c */ /* 0x040fec00000418ff */
[-C--:B------:R-:W-:Y:S06]  /*40d0*/  HMMA.16816.F32.BF16 R28, R60, R34.reuse, RZ ;  /* 0x000000223c1c723c */ /* 0x080fec00000418ff */
[C---:B------:R-:W-:Y:S06]  /*40e0*/  HMMA.16816.F32.BF16 R32, R64.reuse, R34, RZ ;  /* 0x000000224020723c */ /* 0x040fec00000418ff */
[-C--:B----4-:R-:W-:Y:S06]  /*40f0*/  HMMA.16816.F32.BF16 R36, R64, R48.reuse, RZ ;  /* 0x000000304024723c */ /* 0x090fec00000418ff */
        /* <DEDUP_REMOVED lines=8> */
[C---:B--2---:R-:W-:Y:S06]  /*4180*/  HMMA.16816.F32.BF16 R8, R112.reuse, R108, R8 ;  /* 0x0000006c7008723c */ /* 0x044fec0000041808 */
        /* <DEDUP_REMOVED lines=11> */
[----:B------:R-:W1:Y:S01]  /*4240*/  MUFU.TANH R166, R10 ;  /* 0x0000000a00a67308 */ /* 0x000e620000002400 */
[----:B------:R-:W-:Y:S01]  /*4250*/  FMUL.FTZ R14, R14, UR6 ;  /* 0x000000060e0e7c20 */ /* 0x000fe20008410000 */
[----:B------:R-:W-:Y:S01]  /*4260*/  FMUL.FTZ R15, R15, UR6 ;  /* 0x000000060f0f7c20 */ /* 0x000fe20008410000 */
[----:B------:R-:W-:Y:S01]  /*4270*/  FMUL.FTZ R13, R13, UR6 ;  /* 0x000000060d0d7c20 */ /* 0x000fe20008410000 */
[----:B------:R-:W-:Y:S01]  /*4280*/  FMUL.FTZ R12, R12, UR6 ;  /* 0x000000060c0c7c20 */ /* 0x000fe20008410000 */
[----:B------:R-:W-:Y:S01]  /*4290*/  FMUL.FTZ R17, R17, UR6 ;  /* 0x0000000611117c20 */ /* 0x000fe20008410000 */
[----:B------:R-:W-:Y:S04]  /*42a0*/  FMUL.FTZ R18, R18, UR6 ;  /* 0x0000000612127c20 */ /* 0x000fe80008410000 */
[----:B------:R-:W-:Y:S01]  /*42b0*/  MUFU.TANH R164, R14 ;  /* 0x0000000e00a47308 */ /* 0x000fe20000002400 */
[----:B------:R-:W-:Y:S01]  /*42c0*/  FMUL.FTZ R16, R16, UR6 ;  /* 0x0000000610107c20 */ /* 0x000fe20008410000 */
[----:B------:R-:W-:Y:S08]  /*42d0*/  FMUL.FTZ R19, R19, UR6 ;  /* 0x0000000613137c20 */ /* 0x000ff00008410000 */
[----:B------:R-:W2:Y:S01]  /*42e0*/  MUFU.TANH R165, R11 ;  /* 0x0000000b00a57308 */ /* 0x000ea20000002400 */
[----:B-1----:R-:W-:Y:S01]  /*42f0*/  STL [R1+0x1c], R166 ;  /* 0x00001ca601007387 */ /* 0x002fe20000100800 */
[----:B------:R-:W-:Y:S04]  /*4300*/  MOV R10, UR9 ;  /* 0x00000009000a7c02 */ /* 0x000fe80008000f00 */
[----:B------:R-:W-:Y:S04]  /*4310*/  IADD3 R10, R10, -UR20, R170 ;  /* 0x800000140a0a7c10 */ /* 0x000fe8000fffe0aa */
[----:B------:R-:W1:Y:S01]  /*4320*/  MUFU.TANH R163, R15 ;  /* 0x0000000f00a37308 */ /* 0x000e620000002400 */
[----:B------:R-:W-:Y:S09]  /*4330*/  @!P0 IADD3 R10, R10, UR13, RZ ;  /* 0x0000000d0a0a8c10 */ /* 0x000ff2000fffe0ff */
[----:B------:R3:W-:Y:S01]  /*4340*/  MUFU.TANH R92, R17 ;  /* 0x00000011005c7308 */ /* 0x0007e20000002400 */
[----:B--2---:R-:W-:Y:S04]  /*4350*/  STL [R1+0x18], R165 ;  /* 0x000018a501007387 */ /* 0x004fe80000100800 */
[----:B------:R-:W-:Y:S05]  /*4360*/  STL [R1+0x14], R164 ;  /* 0x000014a401007387 */ /* 0x000fea0000100800 */
[----:B------:R-:W-:Y:S01]  /*4370*/  MUFU.TANH R151, R5 ;  /* 0x0000000500977308 */ /* 0x000fe20000002400 */
[----:B-1----:R-:W-:Y:S01]  /*4380*/  STL [R1+0x10], R163 ;  /* 0x000010a301007387 */ /* 0x002fe20000100800 */
[----:B------:R-:W-:Y:S04]  /*4390*/  @!P0 VIMNMX R15, R10, UR9, PT ;  /* 0x000000090a0f8c48 */ /* 0x000fe8000bfe0100 */
[----:B------:R-:W-:Y:S04]  /*43a0*/  @!P0 ISETP.GE.AND P3, PT, R0, R15, PT ;  /* 0x0000000f0000820c */ /* 0x000fe80003f66270 */
[----:B------:R1:W-:Y:S01]  /*43b0*/  MUFU.TANH R214, R18 ;  /* 0x0000001200d67308 */ /* 0x0003e20000002400 */
[----:B---3--:R-:W2:Y:S09]  /*43c0*/  LDL R17, [R1+0x38] ;  /* 0x0000380001117983 */ /* 0x008eb20000100800 */
[----:B------:R-:W3:Y:S10]  /*43d0*/  MUFU.TANH R69, R6 ;  /* 0x0000000600457308 */ /* 0x000ef40000002400 */
[----:B------:R-:W-:Y:S01]  /*43e0*/  MUFU.TANH R252, R8 ;  /* 0x0000000800fc7308 */ /* 0x000fe20000002400 */
[----:B-1----:R-:W4:Y:S09]  /*43f0*/  LDL R18, [R1+0x3c] ;  /* 0x00003c0001127983 */ /* 0x002f320000100800 */
[----:B------:R1:W3:Y:S10]  /*4400*/  MUFU.TANH R68, R7 ;  /* 0x0000000700447308 */ /* 0x0002f40000002400 */
[----:B------:R3:W-:Y:S10]  /*4410*/  MUFU.TANH R248, R12 ;  /* 0x0000000c00f87308 */ /* 0x0007f40000002400 */
[----:B------:R3:W-:Y:S01]  /*4420*/  MUFU.TANH R247, R13 ;  /* 0x0000000d00f77308 */ /* 0x0007e20000002400 */
[----:B-1----:R-:W1:Y:S09]  /*4430*/  LDSM.16.M88.4 R4, [R150+0x6400] ;  /* 0x006400009604783b */ /* 0x002e720000000200 */
[----:B------:R-:W-:Y:S01]  /*4440*/  MUFU.TANH R93, R16 ;  /* 0x00000010005d7308 */ /* 0x000fe20000002400 */
[----:B---3--:R-:W-:Y:S01]  /*4450*/  FMUL.FTZ R12, R167, 1.4426950216293334961 ;  /* 0x3fb8aa3ba70c7820 */ /* 0x008fe20000410000 */
[----:B------:R-:W-:Y:S04]  /*4460*/  MOV R167, 0x8 ;  /* 0x0000000800a77802 */ /* 0x000fe80000000f00 */
[----:B------:R-:W-:Y:S04]  /*4470*/  @!P0 VIADDMNMX R14, R10, R167, UR9, PT ;  /* 0x000000090a0e8e46 */ /* 0x000fe8000b8001a7 */
[----:B------:R-:W-:Y:S01]  /*4480*/  MUFU.TANH R251, R9 ;  /* 0x0000000900fb7308 */ /* 0x000fe20000002400 */
[----:B------:R-:W-:Y:S01]  /*4490*/  FMUL.FTZ R13, R168, 1.4426950216293334961 ;  /* 0x3fb8aa3ba80d7820 */ /* 0x000fe20000410000 */
[----:B------:R-:W-:Y:S04]  /*44a0*/  FSEL R12, R12, RZ, P1 ;  /* 0x000000ff0c0c7208 */ /* 0x000fe80000800000 */
[----:B------:R-:W-:Y:S04]  /*44b0*/  FSEL R13, R13, RZ, P2 ;  /* 0x000000ff0d0d7208 */ /* 0x000fe80001000000 */
[----:B------:R3:W-:Y:S01]  /*44c0*/  MUFU.TANH R213, R19 ;  /* 0x0000001300d57308 */ /* 0x0007e20000002400 */
[C---:B------:R-:W-:Y:S01]  /*44d0*/  @!P0 ISETP.GE.AND P2, PT, R0.reuse, R14, PT ;  /* 0x0000000e0000820c */ /* 0x040fe20003f46270 */
[-C--:B-1----:R-:W-:Y:S01]  /*44e0*/  HMMA.16816.F32.BF16 R20, R104, R4.reuse, R20 ;  /* 0x000000046814723c */ /* 0x082fe20000041814 */
[----:B---3--:R-:W-:Y:S05]  /*44f0*/  MOV R19, 0x40 ;  /* 0x0000004000137802 */ /* 0x008fea0000000f00 */
[C---:B------:R-:W-:Y:S06]  /*4500*/  HMMA.16816.F32.BF16 R24, R112.reuse, R4, R24 ;  /* 0x000000047018723c */ /* 0x040fec0000041818 */
[-C--:B------:R-:W-:Y:S05]  /*4510*/  HMMA.16816.F32.BF16 R28, R112, R6.reuse, R28 ;  /* 0x00000006701c723c */ /* 0x080fea000004181c */
[----:B------:R-:W-:Y:S01]  /*4520*/  I2FP.F32.S32 R5, R0 ;  /* 0x0000000000057245 */ /* 0x000fe20000201400 */
[C---:B------:R-:W-:Y:S05]  /*4530*/  HMMA.16816.F32.BF16 R32, R104.reuse, R6, R32 ;  /* 0x000000066820723c */ /* 0x040fea0000041820 */
[C---:B------:R-:W-:Y:S01]  /*4540*/  FFMA.FTZ R8, R5.reuse, UR5, R152 ;  /* 0x0000000505087c23 */ /* 0x040fe20008010098 */
[----:B------:R-:W-:Y:S01]  /*4550*/  IADD3 R4, R0, 0x1, RZ ;  /* 0x0000000100047810 */ /* 0x000fe20007ffe0ff */
[----:B------:R-:W-:Y:S01]  /*4560*/  FFMA.FTZ R9, R5, UR5, R69 ;  /* 0x0000000505097c23 */ /* 0x000fe20008010045 */
[----:B------:R-:W-:Y:S02]  /*4570*/  FMUL.FTZ R20, R20, UR6 ;  /* 0x0000000614147c20 */ /* 0x000fe40008410000 */
[----:B------:R-:W-:Y:S01]  /*4580*/  @!P0 ISETP.GE.AND P1, PT, R4, R15, PT ;  /* 0x0000000f0400820c */ /* 0x000fe20003f26270 */
[----:B------:R-:W-:Y:S01]  /*4590*/  FMUL.FTZ R23, R23, UR6 ;  /* 0x0000000617177c20 */ /* 0x000fe20008410000 */
[----:B------:R-:W-:Y:S01]  /*45a0*/  MUFU.TANH R91, R20 ;  /* 0x00000014005b7308 */ /* 0x000fe20000002400 */
[----:B------:R-:W-:Y:S01]  /*45b0*/  @!P0 FSEL R8, R8, -INF , !P3 ;  /* 0xff80000008088808 */ /* 0x000fe20005800000 */
[----:B------:R-:W-:Y:S01]  /*45c0*/  FMUL.FTZ R21, R21, UR6 ;  /* 0x0000000615157c20 */ /* 0x000fe20008410000 */
[----:B------:R-:W-:Y:S01]  /*45d0*/  I2FP.F32.S32 R16, R4 ;  /* 0x0000000400107245 */ /* 0x000fe20000201400 */
[----:B------:R-:W-:Y:S01]  /*45e0*/  FMUL.FTZ R22, R22, UR6 ;  /* 0x0000000616167c20 */ /* 0x000fe20008410000 */
[----:B------:R-:W-:Y:S01]  /*45f0*/  @!P0 FSEL R9, R9, -INF , !P2 ;  /* 0xff80000009098808 */ /* 0x000fe20005000000 */
[----:B------:R-:W-:Y:S01]  /*4600*/  FFMA.FTZ R8, R8, UR7, -R13 ;  /* 0x0000000708087c23 */ /* 0x000fe2000801080d */
[----:B------:R-:W-:Y:S03]  /*4610*/  FMUL.FTZ R24, R24, UR6 ;  /* 0x0000000618187c20 */ /* 0x000fe60008410000 */
[----:B------:R-:W-:Y:S01]  /*4620*/  MUFU.TANH R209, R23 ;  /* 0x0000001700d17308 */ /* 0x000fe20000002400 */
[----:B------:R-:W-:Y:S01]  /*4630*/  FFMA.FTZ R11, R16, UR5, R151 ;  /* 0x00000005100b7c23 */ /* 0x000fe20008010097 */
[----:B------:R-:W-:Y:S01]  /*4640*/  FFMA.FTZ R9, R9, UR7, -R12 ;  /* 0x0000000709097c23 */ /* 0x000fe2000801080c */
[----:B------:R-:W-:Y:S01]  /*4650*/  FMUL.FTZ R26, R26, UR6 ;  /* 0x000000061a1a7c20 */ /* 0x000fe20008410000 */
[----:B------:R-:W-:Y:S01]  /*4660*/  FMUL.FTZ R25, R25, UR6 ;  /* 0x0000000619197c20 */ /* 0x000fe20008410000 */
[----:B------:R-:W-:Y:S01]  /*4670*/  FMUL.FTZ R27, R27, UR6 ;  /* 0x000000061b1b7c20 */ /* 0x000fe20008410000 */
[----:B------:R-:W-:Y:S01]  /*4680*/  @!P0 FSEL R11, R11, -INF , !P1 ;  /* 0xff8000000b0b8808 */ /* 0x000fe20004800000 */
[----:B------:R-:W-:Y:S03]  /*4690*/  FMUL.FTZ R31, R31, UR6 ;  /* 0x000000061f1f7c20 */ /* 0x000fe60008410000 */
[----:B------:R1:W-:Y:S01]  /*46a0*/  MUFU.EX2 R99, R8 ;  /* 0x0000000800637308 */ /* 0x0003e20000000800 */
[----:B------:R-:W-:Y:S01]  /*46b0*/  @!P0 ISETP.GE.AND P1, PT, R4, R14, PT ;  /* 0x0000000e0400820c */ /* 0x000fe20003f26270 */
[----:B------:R-:W-:Y:S01]  /*46c0*/  FMUL.FTZ R30, R30, UR6 ;  /* 0x000000061e1e7c20 */ /* 0x000fe20008410000 */
[----:B------:R-:W-:Y:S01]  /*46d0*/  FFMA.FTZ R11, R11, UR7, -R13 ;  /* 0x000000070b0b7c23 */ /* 0x000fe2000801080d */
[----:B------:R-:W-:Y:S01]  /*46e0*/  FMUL.FTZ R32, R32, UR6 ;  /* 0x0000000620207c20 */ /* 0x000fe20008410000 */
[----:B------:R-:W-:Y:S01]  /*46f0*/  FMUL.FTZ R33, R33, UR6 ;  /* 0x0000000621217c20 */ /* 0x000fe20008410000 */
[----:B------:R-:W-:Y:S01]  /*4700*/  FMUL.FTZ R28, R28, UR6 ;  /* 0x000000061c1c7c20 */ /* 0x000fe20008410000 */
[----:B------:R-:W-:Y:S03]  /*4710*/  FMUL.FTZ R29, R29, UR6 ;  /* 0x000000061d1d7c20 */ /* 0x000fe60008410000 */
[----:B------:R3:W-:Y:S01]  /*4720*/  MUFU.EX2 R98, R11 ;  /* 0x0000000b00627308 */ /* 0x0007e20000000800 */
[----:B------:R-:W-:Y:S01]  /*4730*/  FMUL.FTZ R34, R34, UR6 ;  /* 0x0000000622227c20 */ /* 0x000fe20008410000 */
[----:B------:R-:W-:Y:S08]  /*4740*/  FMUL.FTZ R35, R35, UR6 ;  /* 0x0000000623237c20 */ /* 0x000ff00008410000 */
[----:B------:R-:W-:Y:S01]  /*4750*/  MUFU.EX2 R3, R9 ;  /* 0x0000000900037308 */ /* 0x000fe20000000800 */
[----:B-1----:R-:W-:Y:S05]  /*4760*/  FFMA.FTZ R8, R16, UR5, R68 ;  /* 0x0000000510087c23 */ /* 0x002fea0008010044 */
[----:B------:R-:W-:Y:S04]  /*4770*/  @!P0 FSEL R8, R8, -INF , !P1 ;  /* 0xff80000008088808 */ /* 0x000fe80004800000 */
[----:B------:R-:W-:Y:S01]  /*4780*/  MUFU.TANH R238, R24 ;  /* 0x0000001800ee7308 */ /* 0x000fe20000002400 */
[----:B---3--:R-:W-:Y:S01]  /*4790*/  @!P0 VIADDMNMX R11, R10, R19, UR9, PT ;  /* 0x000000090a0b8e46 */ /* 0x008fe2000b800113 */
[----:B------:R-:W-:Y:S03]  /*47a0*/  FFMA.FTZ R8, R8, UR7, -R12 ;  /* 0x0000000708087c23 */ /* 0x000fe6000801080c */
[-C--:B------:R-:W-:Y:S02]  /*47b0*/  @!P0 ISETP.GE.AND P1, PT, R0, R11.reuse, PT ;  /* 0x0000000b0000820c */ /* 0x080fe40003f26270 */
[----:B------:R-:W-:Y:S03]  /*47c0*/  @!P0 ISETP.GE.AND P3, PT, R4, R11, PT ;  /* 0x0000000b0400820c */ /* 0x000fe60003f66270 */
[----:B------:R1:W-:Y:S10]  /*47d0*/  MUFU.EX2 R2, R8 ;  /* 0x0000000800027308 */ /* 0x0003f40000000800 */
[----:B------:R-:W-:Y:S10]  /*47e0*/  MUFU.TANH R237, R25 ;  /* 0x0000001900ed7308 */ /* 0x000ff40000002400 */
[----:B------:R-:W-:Y:S01]  /*47f0*/  MUFU.TANH R90, R21 ;  /* 0x00000015005a7308 */ /* 0x000fe20000002400 */
[C---:B-1----:R-:W-:Y:S01]  /*4800*/  FFMA.FTZ R8, R5.reuse, UR5, R252 ;  /* 0x0000000505087c23 */ /* 0x042fe200080100fc */
[----:B------:R-:W-:Y:S04]  /*4810*/  FFMA.FTZ R5, R5, UR5, R166 ;  /* 0x0000000505057c23 */ /* 0x000fe800080100a6 */
[----:B------:R-:W-:Y:S04]  /*4820*/  @!P0 FSEL R8, R8, -INF , !P1 ;  /* 0xff80000008088808 */ /* 0x000fe80004800000 */
[----:B------:R-:W1:Y:S10]  /*4830*/  MUFU.TANH R26, R26 ;  /* 0x0000001a001a7308 */ /* 0x000e740000002400 */
[----:B------:R-:W-:Y:S10]  /*4840*/  MUFU.TANH R210, R22 ;  /* 0x0000001600d27308 */ /* 0x000ff40000002400 */
[----:B------:R-:W3:Y:S01]  /*4850*/  MUFU.TANH R25, R27 ;  /* 0x0000001b00197308 */ /* 0x000ee20000002400 */
[----:B-1----:R-:W-:Y:S09]  /*4860*/  STL [R1+0xc], R26 ;  /* 0x00000c1a01007387 */ /* 0x002ff20000100800 */
[----:B------:R-:W-:Y:S10]  /*4870*/  MUFU.TANH R234, R28 ;  /* 0x0000001c00ea7308 */ /* 0x000ff40000002400 */
[----:B------:R-:W-:Y:S01]  /*4880*/  MUFU.TANH R233, R29 ;  /* 0x0000001d00e97308 */ /* 0x000fe20000002400 */
[----:B---3--:R-:W-:Y:S09]  /*4890*/  STL [R1+0x8], R25 ;  /* 0x0000081901007387 */ /* 0x008ff20000100800 */
[----:B------:R-:W-:Y:S10]  /*48a0*/  MUFU.TANH R23, R31 ;  /* 0x0000001f00177308 */ /* 0x000ff40000002400 */
[----:B------:R-:W1:Y:S10]  /*48b0*/  MUFU.TANH R24, R30 ;  /* 0x0000001e00187308 */ /* 0x000e740000002400 */
[----:B------:R-:W-:Y:S10]  /*48c0*/  MUFU.TANH R87, R32 ;  /* 0x0000002000577308 */ /* 0x000ff40000002400 */
[----:B------:R-:W-:Y:S01]  /*48d0*/  MUFU.TANH R198, R34 ;  /* 0x0000002200c67308 */ /* 0x000fe20000002400 */
[----:B-1----:R-:W-:Y:S04]  /*48e0*/  STL [R1+0x4], R24 ;  /* 0x0000041801007387 */ /* 0x002fe80000100800 */
[----:B------:R-:W-:Y:S05]  /*48f0*/  STL [R1], R23 ;  /* 0x0000001701007387 */ /* 0x000fea0000100800 */
[----:B------:R-:W1:Y:S01]  /*4900*/  MUFU.TANH R86, R33 ;  /* 0x0000002100567308 */ /* 0x000e620000002400 */
[----:B------:R-:W3:Y:S09]  /*4910*/  LDL R108, [R1+0x54] ;  /* 0x00005400016c7983 */ /* 0x000ef20000100800 */
[----:B------:R-:W1:Y:S01]  /*4920*/  MUFU.TANH R197, R35 ;  /* 0x0000002300c57308 */ /* 0x000e620000002400 */
[C---:B--2---:R-:W-:Y:S01]  /*4930*/  FMUL.FTZ R9, R17.reuse, 1.4426950216293334961 ;  /* 0x3fb8aa3b11097820 */ /* 0x044fe20000410000 */
[----:B------:R-:W-:Y:S02]  /*4940*/  FSETP.NEU.FTZ.AND P2, PT, R17, -INF , PT ;  /* 0xff8000001100780b */ /* 0x000fe40003f5d000 */
[----:B------:R-:W-:Y:S02]  /*4950*/  MOV R17, 0x48 ;  /* 0x0000004800117802 */ /* 0x000fe40000000f00 */
[----:B------:R-:W-:Y:S02]  /*4960*/  FSEL R9, R9, RZ, P2 ;  /* 0x000000ff09097208 */ /* 0x000fe40001000000 */
[----:B------:R-:W-:Y:S03]  /*4970*/  @!P0 VIADDMNMX R10, R10, R17, UR9, PT ;  /* 0x000000090a0a8e46 */ /* 0x000fe6000b800111 */
[----:B------:R-:W-:Y:S01]  /*4980*/  FFMA.FTZ R17, R8, UR7, -R9 ;  /* 0x0000000708117c23 */ /* 0x000fe20008010809 */
[-C--:B------:R-:W-:Y:S01]  /*4990*/  @!P0 ISETP.GE.AND P2, PT, R4, R10.reuse, PT ;  /* 0x0000000a0400820c */ /* 0x080fe20003f46270 */
[C---:B------:R-:W-:Y:S01]  /*49a0*/  FFMA.FTZ R4, R16.reuse, UR5, R251 ;  /* 0x0000000510047c23 */ /* 0x040fe200080100fb */
[----:B------:R-:W-:Y:S01]  /*49b0*/  FFMA.FTZ R16, R16, UR5, R165 ;  /* 0x0000000510107c23 */ /* 0x000fe200080100a5 */
[----:B------:R2:W-:Y:S01]  /*49c0*/  MUFU.EX2 R230, R17 ;  /* 0x0000001100e67308 */ /* 0x0005e20000000800 */
[C---:B----4-:R-:W-:Y:S01]  /*49d0*/  FMUL.FTZ R8, R18.reuse, 1.4426950216293334961 ;  /* 0x3fb8aa3b12087820 */ /* 0x050fe20000410000 */
[----:B------:R-:W-:Y:S02]  /*49e0*/  FSETP.NEU.FTZ.AND P1, PT, R18, -INF , PT ;  /* 0xff8000001200780b */ /* 0x000fe40003f3d000 */
[----:B------:R-:W-:Y:S02]  /*49f0*/  @!P0 FSEL R4, R4, -INF , !P3 ;  /* 0xff80000004048808 */ /* 0x000fe40005800000 */
[-C--:B------:R-:W-:Y:S02]  /*4a00*/  @!P0 ISETP.GE.AND P3, PT, R0, R10.reuse, PT ;  /* 0x0000000a0000820c */ /* 0x080fe40003f66270 */
[----:B------:R-:W-:Y:S01]  /*4a10*/  @!P0 FSEL R16, R16, -INF , !P2 ;  /* 0xff80000010108808 */ /* 0x000fe20005000000 */
[----:B------:R-:W-:Y:S01]  /*4a20*/  FFMA.FTZ R4, R4, UR7, -R9 ;  /* 0x0000000704047c23 */ /* 0x000fe20008010809 */
[----:B------:R-:W-:Y:S02]  /*4a30*/  FSEL R8, R8, RZ, P1 ;  /* 0x000000ff08087208 */ /* 0x000fe40000800000 */
[----:B------:R-:W-:Y:S01]  /*4a40*/  @!P0 FSEL R5, R5, -INF , !P3 ;  /* 0xff80000005058808 */ /* 0x000fe20005800000 */
[----:B------:R-:W-:Y:S02]  /*4a50*/  MUFU.EX2 R229, R4 ;  /* 0x0000000400e57308 */ /* 0x000fe40000000800 */
[--C-:B------:R-:W-:Y:S01]  /*4a60*/  FFMA.FTZ R16, R16, UR7, -R8.reuse ;  /* 0x0000000710107c23 */ /* 0x100fe20008010808 */
[C---:B--2---:R-:W-:Y:S01]  /*4a70*/  IADD3 R17, R0.reuse, 0x8, RZ ;  /* 0x0000000800117810 */ /* 0x044fe20007ffe0ff */
[----:B------:R-:W-:Y:S03]  /*4a80*/  FFMA.FTZ R5, R5, UR7, -R8 ;  /* 0x0000000705057c23 */ /* 0x000fe60008010808 */
[----:B------:R-:W-:Y:S03]  /*4a90*/  I2FP.F32.S32 R19, R17 ;  /* 0x0000001100137245 */ /* 0x000fe60000201400 */
[----:B------:R2:W-:Y:S01]  /*4aa0*/  MUFU.EX2 R249, R16 ;  /* 0x0000001000f97308 */ /* 0x0005e20000000800 */
[CC--:B------:R-:W-:Y:S02]  /*4ab0*/  @!P0 ISETP.GE.AND P1, PT, R17.reuse, R11.reuse, PT ;  /* 0x0000000b1100820c */ /* 0x0c0fe40003f26270 */
[----:B------:R-:W-:Y:S01]  /*4ac0*/  @!P0 ISETP.GE.AND P2, PT, R17, R10, PT ;  /* 0x0000000a1100820c */ /* 0x000fe20003f46270 */
[----:B------:R-:W-:Y:S06]  /*4ad0*/  FFMA.FTZ R21, R19, UR5, R164 ;  /* 0x0000000513157c23 */ /* 0x000fec00080100a4 */
[----:B------:R4:W-:Y:S01]  /*4ae0*/  MUFU.EX2 R250, R5 ;  /* 0x0000000500fa7308 */ /* 0x0009e20000000800 */
[----:B------:R-:W-:Y:S02]  /*4af0*/  @!P0 FSEL R21, R21, -INF , !P2 ;  /* 0xff80000015158808 */ /* 0x000fe40005000000 */
[----:B------:R-:W-:Y:S03]  /*4b00*/  @!P0 ISETP.GE.AND P2, PT, R17, R14, PT ;  /* 0x0000000e1100820c */ /* 0x000fe60003f46270 */
[----:B------:R-:W-:Y:S01]  /*4b10*/  FFMA.FTZ R21, R21, UR7, -R8 ;  /* 0x0000000715157c23 */ /* 0x000fe20008010808 */
[----:B--2---:R-:W-:Y:S03]  /*4b20*/  IADD3 R16, R0, 0x9, RZ ;  /* 0x0000000900107810 */ /* 0x004fe60007ffe0ff */
[----:B------:R2:W-:Y:S01]  /*4b30*/  MUFU.EX2 R246, R21 ;  /* 0x0000001500f67308 */ /* 0x0005e20000000800 */
[----:B------:R-:W-:Y:S01]  /*4b40*/  I2FP.F32.S32 R18, R16 ;  /* 0x0000001000127245 */ /* 0x000fe20000201400 */
[----:B----4-:R-:W-:Y:S04]  /*4b50*/  FFMA.FTZ R5, R19, UR5, R248 ;  /* 0x0000000513057c23 */ /* 0x010fe800080100f8 */
[C---:B------:R-:W-:Y:S01]  /*4b60*/  FFMA.FTZ R4, R18.reuse, UR5, R247 ;  /* 0x0000000512047c23 */ /* 0x040fe200080100f7 */
[----:B------:R-:W-:Y:S01]  /*4b70*/  FFMA.FTZ R20, R18, UR5, R163 ;  /* 0x0000000512147c23 */ /* 0x000fe200080100a3 */
[----:B------:R-:W-:Y:S02]  /*4b80*/  @!P0 FSEL R5, R5, -INF , !P1 ;  /* 0xff80000005058808 */ /* 0x000fe40004800000 */
[----:B------:R-:W-:Y:S03]  /*4b90*/  @!P0 ISETP.GE.AND P1, PT, R16, R11, PT ;  /* 0x0000000b1000820c */ /* 0x000fe60003f26270 */
[----:B------:R-:W-:Y:S01]  /*4ba0*/  FFMA.FTZ R5, R5, UR7, -R9 ;  /* 0x0000000705057c23 */ /* 0x000fe20008010809 */
[----:B------:R-:W-:Y:S01]  /*4bb0*/  @!P0 FSEL R4, R4, -INF , !P1 ;  /* 0xff80000004048808 */ /* 0x000fe20004800000 */
[----:B--2---:R-:W-:Y:S01]  /*4bc0*/  FFMA.FTZ R21, R18, UR5, R92 ;  /* 0x0000000512157c23 */ /* 0x004fe2000801005c */
[----:B------:R-:W-:Y:S01]  /*4bd0*/  @!P0 ISETP.GE.AND P1, PT, R16, R10, PT ;  /* 0x0000000a1000820c */ /* 0x000fe20003f26270 */
[----:B------:R2:W-:Y:S01]  /*4be0*/  MUFU.EX2 R224, R5 ;  /* 0x0000000500e07308 */ /* 0x0005e20000000800 */
[----:B------:R-:W-:Y:S01]  /*4bf0*/  FFMA.FTZ R18, R18, UR5, R213 ;  /* 0x0000000512127c23 */ /* 0x000fe200080100d5 */
[----:B------:R-:W-:Y:S01]  /*4c00*/  FFMA.FTZ R22, R4, UR7, -R9 ;  /* 0x0000000704167c23 */ /* 0x000fe20008010809 */
[----:B------:R-:W-:Y:S02]  /*4c10*/  @!P0 FSEL R20, R20, -INF , !P1 ;  /* 0xff80000014148808 */ /* 0x000fe40004800000 */
[-C--:B------:R-:W-:Y:S02]  /*4c20*/  @!P0 ISETP.GE.AND P1, PT, R17, R15.reuse, PT ;  /* 0x0000000f1100820c */ /* 0x080fe40003f26270 */
[----:B------:R-:W-:Y:S03]  /*4c30*/  IADD3 R17, R0, 0x10, RZ ;  /* 0x0000001000117810 */ /* 0x000fe60007ffe0ff */
[----:B------:R-:W-:Y:S01]  /*4c40*/  MUFU.EX2 R223, R22 ;  /* 0x0000001600df7308 */ /* 0x000fe20000000800 */
[----:B------:R-:W-:Y:S09]  /*4c50*/  FFMA.FTZ R20, R20, UR7, -R8 ;  /* 0x0000000714147c23 */ /* 0x000ff20008010808 */
[----:B------:R4:W-:Y:S01]  /*4c60*/  MUFU.EX2 R241, R20 ;  /* 0x0000001400f17308 */ /* 0x0009e20000000800 */
[----:B--2---:R-:W2:Y:S01]  /*4c70*/  LDSM.16.M88.4 R4, [R150+0x6800] ;  /* 0x006800009604783b */ /* 0x004ea20000000200 */
[C---:B----4-:R-:W-:Y:S01]  /*4c80*/  FFMA.FTZ R20, R19.reuse, UR5, R93 ;  /* 0x0000000513147c23 */ /* 0x050fe2000801005d */
[----:B------:R-:W-:Y:S04]  /*4c90*/  FFMA.FTZ R19, R19, UR5, R214 ;  /* 0x0000000513137c23 */ /* 0x000fe800080100d6 */
[----:B------:R-:W-:Y:S02]  /*4ca0*/  @!P0 FSEL R20, R20, -INF , !P1 ;  /* 0xff80000014148808 */ /* 0x000fe40004800000 */
[----:B------:R-:W-:Y:S02]  /*4cb0*/  @!P0 FSEL R19, R19, -INF , !P2 ;  /* 0xff80000013138808 */ /* 0x000fe40005000000 */
[-C--:B------:R-:W-:Y:S01]  /*4cc0*/  @!P0 ISETP.GE.AND P1, PT, R16, R15.reuse, PT ;  /* 0x0000000f1000820c */ /* 0x080fe20003f26270 */
[--C-:B------:R-:W-:Y:S01]  /*4cd0*/  FFMA.FTZ R20, R20, UR7, -R13.reuse ;  /* 0x0000000714147c23 */ /* 0x100fe2000801080d */
[-C--:B------:R-:W-:Y:S01]  /*4ce0*/  @!P0 ISETP.GE.AND P2, PT, R17, R14.reuse, PT ;  /* 0x0000000e1100820c */ /* 0x080fe20003f46270 */
[--C-:B------:R-:W-:Y:S01]  /*4cf0*/  FFMA.FTZ R19, R19, UR7, -R12.reuse ;  /* 0x0000000713137c23 */ /* 0x100fe2000801080c */
[----:B------:R-:W-:Y:S01]  /*4d00*/  @!P0 FSEL R21, R21, -INF , !P1 ;  /* 0xff80000015158808 */ /* 0x000fe20004800000 */
[----:B------:R-:W-:Y:S01]  /*4d10*/  MUFU.EX2 R97, R20 ;  /* 0x0000001400617308 */ /* 0x000fe20000000800 */
[----:B------:R-:W-:Y:S02]  /*4d20*/  @!P0 ISETP.GE.AND P1, PT, R16, R14, PT ;  /* 0x0000000e1000820c */ /* 0x000fe40003f26270 */
[----:B------:R-:W-:Y:S01]  /*4d30*/  IADD3 R16, R0, 0x11, RZ ;  /* 0x0000001100107810 */ /* 0x000fe20007ffe0ff */
[----:B------:R-:W-:Y:S01]  /*4d40*/  FFMA.FTZ R21, R21, UR7, -R13 ;  /* 0x0000000715157c23 */ /* 0x000fe2000801080d */
[----:B------:R-:W-:Y:S02]  /*4d50*/  @!P0 FSEL R18, R18, -INF , !P1 ;  /* 0xff80000012128808 */ /* 0x000fe40004800000 */
[----:B------:R-:W-:Y:S03]  /*4d60*/  @!P0 ISETP.GE.AND P1, PT, R17, R15, PT ;  /* 0x0000000f1100820c */ /* 0x000fe60003f26270 */
[----:B------:R4:W-:Y:S01]  /*4d70*/  MUFU.EX2 R186, R19 ;  /* 0x0000001300ba7308 */ /* 0x0009e20000000800 */
[-C--:B--2---:R-:W-:Y:S03]  /*4d80*/  HMMA.16816.F32.BF16 R36, R104, R4.reuse, R36 ;  /* 0x000000046824723c */ /* 0x084fe60000041824 */
[----:B------:R-:W-:Y:S06]  /*4d90*/  FFMA.FTZ R18, R18, UR7, -R12 ;  /* 0x0000000712127c23 */ /* 0x000fec000801080c */
[----:B------:R-:W-:Y:S01]  /*4da0*/  MUFU.EX2 R96, R21 ;  /* 0x0000001500607308 */ /* 0x000fe20000000800 */
[C---:B------:R-:W-:Y:S06]  /*4db0*/  HMMA.16816.F32.BF16 R40, R112.reuse, R4, R40 ;  /* 0x000000047028723c */ /* 0x040fec0000041828 */
[-C--:B------:R-:W-:Y:S03]  /*4dc0*/  HMMA.16816.F32.BF16 R44, R112, R6.reuse, R44 ;  /* 0x00000006702c723c */ /* 0x080fe6000004182c */
[----:B------:R2:W-:Y:S02]  /*4dd0*/  MUFU.EX2 R185, R18 ;  /* 0x0000001200b97308 */ /* 0x0005e40000000800 */
[----:B----4-:R-:W-:Y:S01]  /*4de0*/  I2FP.F32.S32 R19, R17 ;  /* 0x0000001100137245 */ /* 0x010fe20000201400 */
[C---:B------:R-:W-:Y:S05]  /*4df0*/  HMMA.16816.F32.BF16 R48, R104.reuse, R6, R48 ;  /* 0x000000066830723c */ /* 0x040fea0000041830 */
[----:B------:R-:W-:Y:S01]  /*4e00*/  FFMA.FTZ R20, R19, UR5, R91 ;  /* 0x0000000513147c23 */ /* 0x000fe2000801005b */
[----:B------:R-:W-:Y:S01]  /*4e10*/  FMUL.FTZ R36, R36, UR6 ;  /* 0x0000000624247c20 */ /* 0x000fe20008410000 */
[----:B------:R-:W-:Y:S01]  /*4e20*/  FMUL.FTZ R37, R37, UR6 ;  /* 0x0000000625257c20 */ /* 0x000fe20008410000 */
[----:B------:R-:W-:Y:S02]  /*4e30*/  FMUL.FTZ R39, R39, UR6 ;  /* 0x0000000627277c20 */ /* 0x000fe40008410000 */
[----:B------:R-:W4:Y:S01]  /*4e40*/  MUFU.TANH R83, R36 ;  /* 0x0000002400537308 */ /* 0x000f220000002400 */
[----:B------:R-:W-:Y:S01]  /*4e50*/  @!P0 FSEL R20, R20, -INF , !P1 ;  /* 0xff80000014148808 */ /* 0x000fe20004800000 */
[----:B------:R-:W-:Y:S01]  /*4e60*/  FMUL.FTZ R40, R40, UR6 ;  /* 0x0000000628287c20 */ /* 0x000fe20008410000 */
[----:B--2---:R-:W-:Y:S01]  /*4e70*/  I2FP.F32.S32 R18, R16 ;  /* 0x0000001000127245 */ /* 0x004fe20000201400 */
[----:B------:R-:W-:Y:S01]  /*4e80*/  FMUL.FTZ R41, R41, UR6 ;  /* 0x0000000629297c20 */ /* 0x000fe20008410000 */
[----:B------:R-:W-:Y:S01]  /*4e90*/  @!P0 ISETP.GE.AND P1, PT, R16, R15, PT ;  /* 0x0000000f1000820c */ /* 0x000fe20003f26270 */
[--C-:B------:R-:W-:Y:S01]  /*4ea0*/  FFMA.FTZ R4, R20, UR7, -R13.reuse ;  /* 0x0000000714047c23 */ /* 0x100fe2000801080d */
[----:B------:R-:W-:Y:S03]  /*4eb0*/  FFMA.FTZ R20, R19, UR5, R210 ;  /* 0x0000000513147c23 */ /* 0x000fe600080100d2 */
[----:B------:R-:W-:Y:S01]  /*4ec0*/  MUFU.TANH R82, R37 ;  /* 0x0000002500527308 */ /* 0x000fe20000002400 */
[----:B------:R-:W-:Y:S01]  /*4ed0*/  FFMA.FTZ R5, R18, UR5, R90 ;  /* 0x0000000512057c23 */ /* 0x000fe2000801005a */
[----:B------:R-:W-:Y:S01]  /*4ee0*/  FMUL.FTZ R43, R43, UR6 ;  /* 0x000000062b2b7c20 */ /* 0x000fe20008410000 */
[----:B------:R-:W-:Y:S01]  /*4ef0*/  FMUL.FTZ R44, R44, UR6 ;  /* 0x000000062c2c7c20 */ /* 0x000fe20008410000 */
[----:B------:R-:W-:Y:S01]  /*4f00*/  @!P0 FSEL R20, R20, -INF , !P2 ;  /* 0xff80000014148808 */ /* 0x000fe20005000000 */
[----:B------:R-:W-:Y:S01]  /*4f10*/  FMUL.FTZ R45, R45, UR6 ;  /* 0x000000062d2d7c20 */ /* 0x000fe20008410000 */
[----:B------:R-:W-:Y:S01]  /*4f20*/  @!P0 FSEL R5, R5, -INF , !P1 ;  /* 0xff80000005058808 */ /* 0x000fe20004800000 */
[----:B------:R-:W-:Y:S03]  /*4f30*/  FMUL.FTZ R48, R48, UR6 ;  /* 0x0000000630307c20 */ /* 0x000fe60008410000 */
[----:B------:R2:W-:Y:S01]  /*4f40*/  MUFU.EX2 R95, R4 ;  /* 0x00000004005f7308 */ /* 0x0005e20000000800 */
[----:B------:R-:W-:Y:S01]  /*4f50*/  @!P0 ISETP.GE.AND P1, PT, R16, R14, PT ;  /* 0x0000000e1000820c */ /* 0x000fe20003f26270 */
[--C-:B------:R-:W-:Y:S01]  /*4f60*/  FFMA.FTZ R20, R20, UR7, -R12.reuse ;  /* 0x0000000714147c23 */ /* 0x100fe2000801080c */
[----:B------:R-:W-:Y:S01]  /*4f70*/  FFMA.FTZ R5, R5, UR7, -R13 ;  /* 0x0000000705057c23 */ /* 0x000fe2000801080d */
[-C--:B------:R-:W-:Y:S01]  /*4f80*/  @!P0 ISETP.GE.AND P2, PT, R17, R10.reuse, PT ;  /* 0x0000000a1100820c */ /* 0x080fe20003f46270 */
[----:B------:R-:W-:Y:S01]  /*4f90*/  FMUL.FTZ R49, R49, UR6 ;  /* 0x0000000631317c20 */ /* 0x000fe20008410000 */
[----:B------:R-:W-:Y:S01]  /*4fa0*/  FMUL.FTZ R47, R47, UR6 ;  /* 0x000000062f2f7c20 */ /* 0x000fe20008410000 */
[----:B------:R-:W-:Y:S03]  /*4fb0*/  FMUL.FTZ R42, R42, UR6 ;  /* 0x000000062a2a7c20 */ /* 0x000fe60008410000 */
[----:B------:R-:W-:Y:S01]  /*4fc0*/  MUFU.TANH R191, R39 ;  /* 0x0000002700bf7308 */ /* 0x000fe20000002400 */
[----:B------:R-:W-:Y:S01]  /*4fd0*/  FMUL.FTZ R46, R46, UR6 ;  /* 0x000000062e2e7c20 */ /* 0x000fe20008410000 */
[----:B------:R-:W-:Y:S01]  /*4fe0*/  FMUL.FTZ R38, R38, UR6 ;  /* 0x0000000626267c20 */ /* 0x000fe20008410000 */
[----:B------:R-:W-:Y:S01]  /*4ff0*/  FMUL.FTZ R50, R50, UR6 ;  /* 0x0000000632327c20 */ /* 0x000fe20008410000 */
[----:B------:R-:W-:Y:S06]  /*5000*/  FMUL.FTZ R51, R51, UR6 ;  /* 0x0000000633337c20 */ /* 0x000fec0008410000 */
[----:B------:R1:W-:Y:S01]  /*5010*/  MUFU.EX2 R94, R5 ;  /* 0x00000005005e7308 */ /* 0x0003e20000000800 */
[----:B--2---:R-:W-:Y:S05]  /*5020*/  FFMA.FTZ R4, R18, UR5, R209 ;  /* 0x0000000512047c23 */ /* 0x004fea00080100d1 */
[----:B------:R-:W-:Y:S04]  /*5030*/  @!P0 FSEL R4, R4, -INF , !P1 ;  /* 0xff80000004048808 */ /* 0x000fe80004800000 */
[----:B------:R-:W-:Y:S01]  /*5040*/  MUFU.TANH R212, R40 ;  /* 0x0000002800d47308 */ /* 0x000fe20000002400 */
[-C--:B------:R-:W-:Y:S01]  /*5050*/  @!P0 ISETP.GE.AND P1, PT, R17, R11.reuse, PT ;  /* 0x0000000b1100820c */ /* 0x080fe20003f26270 */
[----:B------:R-:W-:Y:S01]  /*5060*/  FFMA.FTZ R4, R4, UR7, -R12 ;  /* 0x0000000704047c23 */ /* 0x000fe2000801080c */
[----:B------:R-:W-:Y:S07]  /*5070*/  IADD3 R17, R0, 0x18, RZ ;  /* 0x0000001800117810 */ /* 0x000fee0007ffe0ff */
[----:B------:R2:W-:Y:S01]  /*5080*/  MUFU.EX2 R180, R4 ;  /* 0x0000000400b47308 */ /* 0x0005e20000000800 */
[C---:B-1----:R-:W-:Y:S01]  /*5090*/  FFMA.FTZ R5, R18.reuse, UR5, R237 ;  /* 0x0000000512057c23 */ /* 0x042fe200080100ed */
[----:B------:R-:W-:Y:S08]  /*50a0*/  FFMA.FTZ R18, R18, UR5, R25 ;  /* 0x0000000512127c23 */ /* 0x000ff00008010019 */
[----:B------:R-:W-:Y:S10]  /*50b0*/  MUFU.TANH R211, R41 ;  /* 0x0000002900d37308 */ /* 0x000ff40000002400 */
[----:B------:R-:W-:Y:S01]  /*50c0*/  MUFU.EX2 R181, R20 ;  /* 0x0000001400b57308 */ /* 0x000fe20000000800 */
[C---:B--2---:R-:W-:Y:S01]  /*50d0*/  FFMA.FTZ R4, R19.reuse, UR5, R238 ;  /* 0x0000000513047c23 */ /* 0x044fe200080100ee */
[----:B------:R-:W-:Y:S04]  /*50e0*/  FFMA.FTZ R19, R19, UR5, R26 ;  /* 0x0000000513137c23 */ /* 0x000fe8000801001a */
[----:B------:R-:W-:Y:S04]  /*50f0*/  @!P0 FSEL R4, R4, -INF , !P1 ;  /* 0xff80000004048808 */ /* 0x000fe80004800000 */
[----:B------:R-:W-:Y:S01]  /*5100*/  MUFU.TANH R239, R43 ;  /* 0x0000002b00ef7308 */ /* 0x000fe20000002400 */
[-C--:B------:R-:W-:Y:S02]  /*5110*/  @!P0 ISETP.GE.AND P1, PT, R16, R11.reuse, PT ;  /* 0x0000000b1000820c */ /* 0x080fe40003f26270 */
[----:B------:R-:W-:Y:S01]  /*5120*/  @!P0 FSEL R19, R19, -INF , !P2 ;  /* 0xff80000013138808 */ /* 0x000fe20005000000 */
[--C-:B------:R-:W-:Y:S01]  /*5130*/  FFMA.FTZ R4, R4, UR7, -R9.reuse ;  /* 0x0000000704047c23 */ /* 0x100fe20008010809 */
[----:B------:R-:W-:Y:S02]  /*5140*/  @!P0 FSEL R5, R5, -INF , !P1 ;  /* 0xff80000005058808 */ /* 0x000fe40004800000 */
[-C--:B------:R-:W-:Y:S03]  /*5150*/  @!P0 ISETP.GE.AND P1, PT, R16, R10.reuse, PT ;  /* 0x0000000a1000820c */ /* 0x080fe60003f26270 */
[----:B------:R-:W-:Y:S01]  /*5160*/  MUFU.EX2 R202, R4 ;  /* 0x0000000400ca7308 */ /* 0x000fe20000000800 */
[--C-:B------:R-:W-:Y:S01]  /*5170*/  FFMA.FTZ R19, R19, UR7, -R8.reuse ;  /* 0x0000000713137c23 */ /* 0x100fe20008010808 */
[----:B------:R-:W-:Y:S01]  /*5180*/  @!P0 ISETP.GE.AND P2, PT, R17, R10, PT ;  /* 0x0000000a1100820c */ /* 0x000fe20003f46270 */
[--C-:B------:R-:W-:Y:S01]  /*5190*/  FFMA.FTZ R5, R5, UR7, -R9.reuse ;  /* 0x0000000705057c23 */ /* 0x100fe20008010809 */
[----:B------:R-:W-:Y:S02]  /*51a0*/  @!P0 FSEL R18, R18, -INF , !P1 ;  /* 0xff80000012128808 */ /* 0x000fe40004800000 */
[----:B------:R-:W-:Y:S04]  /*51b0*/  @!P0 ISETP.GE.AND P1, PT, R17, R11, PT ;  /* 0x0000000b1100820c */ /* 0x000fe80003f26270 */
[----:B------:R-:W-:Y:S01]  /*51c0*/  MUFU.TANH R206, R44 ;  /* 0x0000002c00ce7308 */ /* 0x000fe20000002400 */
[----:B------:R-:W-:Y:S01]  /*51d0*/  FFMA.FTZ R18, R18, UR7, -R8 ;  /* 0x0000000712127c23 */ /* 0x000fe20008010808 */
[----:B------:R-:W-:Y:S08]  /*51e0*/  IADD3 R16, R0, 0x19, RZ ;  /* 0x0000001900107810 */ /* 0x000ff00007ffe0ff */
[----:B------:R1:W-:Y:S10]  /*51f0*/  MUFU.EX2 R232, R19 ;  /* 0x0000001300e87308 */ /* 0x0003f40000000800 */
[----:B------:R-:W2:Y:S10]  /*5200*/  MUFU.TANH R192, R38 ;  /* 0x0000002600c07308 */ /* 0x000eb40000002400 */
[----:B------:R4:W-:Y:S01]  /*5210*/  MUFU.EX2 R201, R5 ;  /* 0x0000000500c97308 */ /* 0x0009e20000000800 */
[----:B-1----:R-:W-:Y:S05]  /*5220*/  I2FP.F32.S32 R19, R17 ;  /* 0x0000001100137245 */ /* 0x002fea0000201400 */
[----:B------:R-:W-:Y:S04]  /*5230*/  FFMA.FTZ R21, R19, UR5, R24 ;  /* 0x0000000513157c23 */ /* 0x000fe80008010018 */
[----:B------:R-:W-:Y:S01]  /*5240*/  MUFU.TANH R205, R45 ;  /* 0x0000002d00cd7308 */ /* 0x000fe20000002400 */
[----:B------:R-:W-:Y:S02]  /*5250*/  @!P0 FSEL R21, R21, -INF , !P2 ;  /* 0xff80000015158808 */ /* 0x000fe40005000000 */
[----:B------:R-:W-:Y:S07]  /*5260*/  @!P0 ISETP.GE.AND P2, PT, R17, R14, PT ;  /* 0x0000000e1100820c */ /* 0x000fee0003f46270 */
[----:B------:R1:W-:Y:S01]  /*5270*/  MUFU.EX2 R231, R18 ;  /* 0x0000001200e77308 */ /* 0x0003e20000000800 */
[----:B----4-:R-:W-:Y:S01]  /*5280*/  FFMA.FTZ R5, R19, UR5, R234 ;  /* 0x0000000513057c23 */ /* 0x010fe200080100ea */
[--C-:B------:R-:W-:Y:S04]  /*5290*/  FFMA.FTZ R21, R21, UR7, -R8.reuse ;  /* 0x0000000715157c23 */ /* 0x100fe80008010808 */
[----:B------:R-:W-:Y:S04]  /*52a0*/  @!P0 FSEL R5, R5, -INF , !P1 ;  /* 0xff80000005058808 */ /* 0x000fe80004800000 */
[----:B------:R-:W-:Y:S01]  /*52b0*/  MUFU.TANH R235, R47 ;  /* 0x0000002f00eb7308 */ /* 0x000fe20000002400 */
[----:B------:R-:W-:Y:S01]  /*52c0*/  @!P0 ISETP.GE.AND P1, PT, R16, R11, PT ;  /* 0x0000000b1000820c */ /* 0x000fe20003f26270 */
[----:B------:R-:W-:Y:S08]  /*52d0*/  FFMA.FTZ R5, R5, UR7, -R9 ;  /* 0x0000000705057c23 */ /* 0x000ff00008010809 */
[----:B------:R4:W-:Y:S01]  /*52e0*/  MUFU.EX2 R196, R5 ;  /* 0x0000000500c47308 */ /* 0x0009e20000000800 */
[----:B-1----:R-:W-:Y:S05]  /*52f0*/  I2FP.F32.S32 R18, R16 ;  /* 0x0000001000127245 */ /* 0x002fea0000201400 */
[C---:B------:R-:W-:Y:S01]  /*5300*/  FFMA.FTZ R4, R18.reuse, UR5, R233 ;  /* 0x0000000512047c23 */ /* 0x040fe200080100e9 */
[----:B------:R-:W-:Y:S03]  /*5310*/  FFMA.FTZ R20, R18, UR5, R23 ;  /* 0x0000000512147c23 */ /* 0x000fe60008010017 */
[----:B------:R-:W-:Y:S01]  /*5320*/  MUFU.TANH R79, R48 ;  /* 0x00000030004f7308 */ /* 0x000fe20000002400 */
[----:B------:R-:W-:Y:S02]  /*5330*/  @!P0 FSEL R4, R4, -INF , !P1 ;  /* 0xff80000004048808 */ /* 0x000fe40004800000 */
[----:B------:R-:W-:Y:S07]  /*5340*/  @!P0 ISETP.GE.AND P1, PT, R16, R10, PT ;  /* 0x0000000a1000820c */ /* 0x000fee0003f26270 */
[----:B------:R1:W-:Y:S01]  /*5350*/  MUFU.EX2 R228, R21 ;  /* 0x0000001500e47308 */ /* 0x0003e20000000800 */
[----:B------:R-:W-:Y:S01]  /*5360*/  @!P0 FSEL R20, R20, -INF , !P1 ;  /* 0xff80000014148808 */ /* 0x000fe20004800000 */
[----:B------:R-:W-:Y:S01]  /*5370*/  FFMA.FTZ R22, R4, UR7, -R9 ;  /* 0x0000000704167c23 */ /* 0x000fe20008010809 */
[-C--:B------:R-:W-:Y:S01]  /*5380*/  @!P0 ISETP.GE.AND P1, PT, R17, R15.reuse, PT ;  /* 0x0000000f1100820c */ /* 0x080fe20003f26270 */
[----:B----4-:R-:W4:Y:S01]  /*5390*/  LDSM.16.M88.4 R4, [R150+0x6c00] ;  /* 0x006c00009604783b */ /* 0x010f220000000200 */
[----:B------:R-:W-:Y:S01]  /*53a0*/  IADD3 R17, R0, 0x20, RZ ;  /* 0x0000002000117810 */ /* 0x000fe20007ffe0ff */
[----:B------:R-:W-:Y:S04]  /*53b0*/  FFMA.FTZ R20, R20, UR7, -R8 ;  /* 0x0000000714147c23 */ /* 0x000fe80008010808 */
[----:B------:R-:W3:Y:S10]  /*53c0*/  MUFU.TANH R240, R42 ;  /* 0x0000002a00f07308 */ /* 0x000ef40000002400 */
        /* <DEDUP_REMOVED lines=8> */
[----:B------:R-:W1:Y:S01]  /*5450*/  MUFU.TANH R236, R46 ;  /* 0x0000002e00ec7308 */ /* 0x000e620000002400 */
[----:B------:R-:W-:Y:S01]  /*5460*/  @!P0 FSEL R19, R19, -INF , !P2 ;  /* 0xff80000013138808 */ /* 0x000fe20005000000 */
[--C-:B------:R-:W-:Y:S01]  /*5470*/  FFMA.FTZ R20, R20, UR7, -R13.reuse ;  /* 0x0000000714147c23 */ /* 0x100fe2000801080d */
[-C--:B----4-:R-:W-:Y:S03]  /*5480*/  HMMA.16816.F32.BF16 R52, R104, R4.reuse, R52 ;  /* 0x000000046834723c */ /* 0x090fe60000041834 */
[--C-:B------:R-:W-:Y:S04]  /*5490*/  FFMA.FTZ R19, R19, UR7, -R12.reuse ;  /* 0x0000000713137c23 */ /* 0x100fe8000801080c */
[----:B------:R-:W-:Y:S01]  /*54a0*/  MUFU.EX2 R89, R20 ;  /* 0x0000001400597308 */ /* 0x000fe20000000800 */
[CC--:B------:R-:W-:Y:S01]  /*54b0*/  @!P0 ISETP.GE.AND P1, PT, R16.reuse, R15.reuse, PT ;  /* 0x0000000f1000820c */ /* 0x0c0fe20003f26270 */
[C---:B------:R-:W-:Y:S04]  /*54c0*/  HMMA.16816.F32.BF16 R56, R112.reuse, R4, R56 ;  /* 0x000000047038723c */ /* 0x040fe80000041838 */
[-C--:B------:R-:W-:Y:S04]  /*54d0*/  @!P0 ISETP.GE.AND P2, PT, R17, R14.reuse, PT ;  /* 0x0000000e1100820c */ /* 0x080fe80003f46270 */
[----:B------:R-:W2:Y:S03]  /*54e0*/  MUFU.TANH R178, R50 ;  /* 0x0000003200b27308 */ /* 0x000ea60000002400 */
[----:B------:R-:W-:Y:S01]  /*54f0*/  @!P0 FSEL R21, R21, -INF , !P1 ;  /* 0xff80000015158808 */ /* 0x000fe20004800000 */
[-C--:B------:R-:W-:Y:S03]  /*5500*/  HMMA.16816.F32.BF16 R60, R112, R6.reuse, R60 ;  /* 0x00000006703c723c */ /* 0x080fe6000004183c */
[----:B------:R-:W-:Y:S01]  /*5510*/  @!P0 ISETP.GE.AND P1, PT, R16, R14, PT ;  /* 0x0000000e1000820c */ /* 0x000fe20003f26270 */
[----:B------:R-:W-:Y:S01]  /*5520*/  FFMA.FTZ R21, R21, UR7, -R13 ;  /* 0x0000000715157c23 */ /* 0x000fe2000801080d */
[----:B------:R-:W-:Y:S01]  /*5530*/  IADD3 R16, R0, 0x21, RZ ;  /* 0x0000002100107810 */ /* 0x000fe20007ffe0ff */
[----:B------:R4:W-:Y:S01]  /*5540*/  MUFU.EX2 R170, R19 ;  /* 0x0000001300aa7308 */ /* 0x0009e20000000800 */
[----:B------:R-:W-:Y:S01]  /*5550*/  @!P0 FSEL R18, R18, -INF , !P1 ;  /* 0xff80000012128808 */ /* 0x000fe20004800000 */
[----:B------:R-:W-:Y:S04]  /*5560*/  HMMA.16816.F32.BF16 R64, R104, R6, R64 ;  /* 0x000000066840723c */ /* 0x000fe80000041840 */
[----:B------:R-:W-:Y:S01]  /*5570*/  FFMA.FTZ R18, R18, UR7, -R12 ;  /* 0x0000000712127c23 */ /* 0x000fe2000801080c */
[----:B------:R-:W-:Y:S03]  /*5580*/  @!P0 ISETP.GE.AND P1, PT, R17, R15, PT ;  /* 0x0000000f1100820c */ /* 0x000fe60003f26270 */
[----:B------:R-:W2:Y:S03]  /*5590*/  MUFU.TANH R177, R51 ;  /* 0x0000003300b17308 */ /* 0x000ea60000002400 */
[----:B------:R-:W-:Y:S01]  /*55a0*/  FMUL.FTZ R52, R52, UR6 ;  /* 0x0000000634347c20 */ /* 0x000fe20008410000 */
[----:B------:R-:W-:Y:S01]  /*55b0*/  FMUL.FTZ R53, R53, UR6 ;  /* 0x0000000635357c20 */ /* 0x000fe20008410000 */
[----:B------:R-:W-:Y:S01]  /*55c0*/  MOV R104, UR4 ;  /* 0x0000000400687c02 */ /* 0x000fe20008000f00 */
[----:B------:R-:W-:Y:S01]  /*55d0*/  FMUL.FTZ R56, R56, UR6 ;  /* 0x0000000638387c20 */ /* 0x000fe20008410000 */
[----:B------:R-:W-:Y:S03]  /*55e0*/  FMUL.FTZ R57, R57, UR6 ;  /* 0x0000000639397c20 */ /* 0x000fe60008410000 */
[----:B------:R3:W-:Y:S01]  /*55f0*/  MUFU.EX2 R169, R18 ;  /* 0x0000001200a97308 */ /* 0x0007e20000000800 */
[----:B----4-:R-:W-:Y:S01]  /*5600*/  I2FP.F32.S32 R19, R17 ;  /* 0x0000001100137245 */ /* 0x010fe20000201400 */
[----:B------:R-:W-:Y:S01]  /*5610*/  FMUL.FTZ R60, R60, UR6 ;  /* 0x000000063c3c7c20 */ /* 0x000fe20008410000 */
[----:B------:R-:W-:Y:S01]  /*5620*/  FMUL.FTZ R61, R61, UR6 ;  /* 0x000000063d3d7c20 */ /* 0x000fe20008410000 */
[----:B------:R-:W-:Y:S01]  /*5630*/  FMUL.FTZ R62, R62, UR6 ;  /* 0x000000063e3e7c20 */ /* 0x000fe20008410000 */
[----:B------:R-:W-:Y:S01]  /*5640*/  FMUL.FTZ R63, R63, UR6 ;  /* 0x000000063f3f7c20 */ /* 0x000fe20008410000 */
[----:B------:R-:W-:Y:S01]  /*5650*/  FFMA.FTZ R20, R19, UR5, R83 ;  /* 0x0000000513147c23 */ /* 0x000fe20008010053 */
[----:B------:R-:W-:Y:S03]  /*5660*/  IADD3 R104, R154, 0x4000, R104 ;  /* 0x000040009a687810 */ /* 0x000fe60007ffe068 */
[----:B------:R-:W-:Y:S01]  /*5670*/  MUFU.TANH R73, R52 ;  /* 0x0000003400497308 */ /* 0x000fe20000002400 */
[----:B------:R-:W-:Y:S01]  /*5680*/  FMUL.FTZ R58, R58, UR6 ;  /* 0x000000063a3a7c20 */ /* 0x000fe20008410000 */
[----:B------:R-:W-:Y:S01]  /*5690*/  FMUL.FTZ R64, R64, UR6 ;  /* 0x0000000640407c20 */ /* 0x000fe20008410000 */
[----:B------:R-:W-:Y:S01]  /*56a0*/  @!P0 FSEL R20, R20, -INF , !P1 ;  /* 0xff80000014148808 */ /* 0x000fe20004800000 */
[----:B------:R-:W-:Y:S01]  /*56b0*/  FMUL.FTZ R65, R65, UR6 ;  /* 0x0000000641417c20 */ /* 0x000fe20008410000 */
[----:B------:R-:W-:Y:S01]  /*56c0*/  @!P0 ISETP.GE.AND P1, PT, R16, R15, PT ;  /* 0x0000000f1000820c */ /* 0x000fe20003f26270 */
[----:B------:R-:W-:Y:S01]  /*56d0*/  FMUL.FTZ R66, R66, UR6 ;  /* 0x0000000642427c20 */ /* 0x000fe20008410000 */
[----:B------:R-:W-:Y:S03]  /*56e0*/  IADD3 R104, R104, R155, RZ ;  /* 0x0000009b68687210 */ /* 0x000fe60007ffe0ff */
[----:B------:R-:W-:Y:S01]  /*56f0*/  MUFU.TANH R188, R60 ;  /* 0x0000003c00bc7308 */ /* 0x000fe20000002400 */
[--C-:B------:R-:W-:Y:S01]  /*5700*/  FFMA.FTZ R4, R20, UR7, -R13.reuse ;  /* 0x0000000714047c23 */ /* 0x100fe2000801080d */
[----:B------:R-:W-:Y:S01]  /*5710*/  FMUL.FTZ R67, R67, UR6 ;  /* 0x0000000643437c20 */ /* 0x000fe20008410000 */
[----:B---3--:R-:W-:Y:S01]  /*5720*/  I2FP.F32.S32 R18, R16 ;  /* 0x0000001000127245 */ /* 0x008fe20000201400 */
[----:B------:R-:W-:Y:S01]  /*5730*/  FFMA.FTZ R20, R19, UR5, R192 ;  /* 0x0000000513147c23 */ /* 0x000fe200080100c0 */
[----:B------:R-:W-:Y:S01]  /*5740*/  FMUL.FTZ R59, R59, UR6 ;  /* 0x000000063b3b7c20 */ /* 0x000fe20008410000 */
[----:B------:R-:W-:Y:S01]  /*5750*/  FMUL.FTZ R54, R54, UR6 ;  /* 0x0000000636367c20 */ /* 0x000fe20008410000 */
[----:B------:R-:W-:Y:S03]  /*5760*/  FMUL.FTZ R55, R55, UR6 ;  /* 0x0000000637377c20 */ /* 0x000fe60008410000 */
[----:B------:R-:W3:Y:S01]  /*5770*/  MUFU.TANH R72, R53 ;  /* 0x0000003500487308 */ /* 0x000ee20000002400 */
[----:B------:R-:W-:Y:S01]  /*5780*/  FFMA.FTZ R5, R18, UR5, R82 ;  /* 0x0000000512057c23 */ /* 0x000fe20008010052 */
[----:B------:R-:W-:Y:S02]  /*5790*/  @!P0 FSEL R20, R20, -INF , !P2 ;  /* 0xff80000014148808 */ /* 0x000fe40005000000 */
[----:B------:R-:W-:Y:S02]  /*57a0*/  @!P0 ISETP.GE.AND P2, PT, R17, R10, PT ;  /* 0x0000000a1100820c */ /* 0x000fe40003f46270 */
[----:B------:R-:W-:Y:S01]  /*57b0*/  @!P0 FSEL R5, R5, -INF , !P1 ;  /* 0xff80000005058808 */ /* 0x000fe20004800000 */
[--C-:B------:R-:W-:Y:S03]  /*57c0*/  FFMA.FTZ R20, R20, UR7, -R12.reuse ;  /* 0x0000000714147c23 */ /* 0x100fe6000801080c */
[----:B------:R4:W-:Y:S01]  /*57d0*/  MUFU.EX2 R85, R4 ;  /* 0x0000000400557308 */ /* 0x0009e20000000800 */
[----:B------:R-:W-:Y:S01]  /*57e0*/  @!P0 ISETP.GE.AND P1, PT, R16, R14, PT ;  /* 0x0000000e1000820c */ /* 0x000fe20003f26270 */
[----:B------:R-:W-:Y:S08]  /*57f0*/  FFMA.FTZ R5, R5, UR7, -R13 ;  /* 0x0000000705057c23 */ /* 0x000ff0000801080d */
[----:B------:R-:W3:Y:S10]  /*5800*/  MUFU.TANH R174, R54 ;  /* 0x0000003600ae7308 */ /* 0x000ef40000002400 */
[----:B------:R1:W-:Y:S01]  /*5810*/  MUFU.EX2 R84, R5 ;  /* 0x0000000500547308 */ /* 0x0003e20000000800 */
[----:B----4-:R-:W-:Y:S05]  /*5820*/  FFMA.FTZ R4, R18, UR5, R191 ;  /* 0x0000000512047c23 */ /* 0x010fea00080100bf */
[----:B------:R-:W-:Y:S04]  /*5830*/  @!P0 FSEL R4, R4, -INF , !P1 ;  /* 0xff80000004048808 */ /* 0x000fe80004800000 */
[----:B------:R-:W-:Y:S01]  /*5840*/  MUFU.TANH R173, R55 ;  /* 0x0000003700ad7308 */ /* 0x000fe20000002400 */
[-C--:B------:R-:W-:Y:S01]  /*5850*/  @!P0 ISETP.GE.AND P1, PT, R17, R11.reuse, PT ;  /* 0x0000000b1100820c */ /* 0x080fe20003f26270 */
[----:B------:R-:W-:Y:S08]  /*5860*/  FFMA.FTZ R4, R4, UR7, -R12 ;  /* 0x0000000704047c23 */ /* 0x000ff0000801080c */
[----:B------:R4:W-:Y:S01]  /*5870*/  MUFU.EX2 R165, R4 ;  /* 0x0000000400a57308 */ /* 0x0009e20000000800 */
[C---:B-1----:R-:W-:Y:S01]  /*5880*/  FFMA.FTZ R5, R19.reuse, UR5, R212 ;  /* 0x0000000513057c23 */ /* 0x042fe200080100d4 */
[----:B------:R-:W-:Y:S04]  /*5890*/  FFMA.FTZ R19, R19, UR5, R240 ;  /* 0x0000000513137c23 */ /* 0x000fe800080100f0 */
[----:B------:R-:W-:Y:S02]  /*58a0*/  @!P0 FSEL R5, R5, -INF , !P1 ;  /* 0xff80000005058808 */ /* 0x000fe40004800000 */
[----:B------:R-:W-:Y:S02]  /*58b0*/  @!P0 ISETP.GE.AND P1, PT, R16, R11, PT ;  /* 0x0000000b1000820c */ /* 0x000fe40003f26270 */
[----:B------:R-:W1:Y:S01]  /*58c0*/  MUFU.TANH R193, R56 ;  /* 0x0000003800c17308 */ /* 0x000e620000002400 */
[----:B------:R-:W-:Y:S01]  /*58d0*/  @!P0 FSEL R19, R19, -INF , !P2 ;  /* 0xff80000013138808 */ /* 0x000fe20005000000 */
[----:B------:R-:W-:Y:S04]  /*58e0*/  FFMA.FTZ R5, R5, UR7, -R9 ;  /* 0x0000000705057c23 */ /* 0x000fe80008010809 */
[--C-:B------:R-:W-:Y:S01]  /*58f0*/  FFMA.FTZ R19, R19, UR7, -R8.reuse ;  /* 0x0000000713137c23 */ /* 0x100fe20008010808 */
[C---:B----4-:R-:W-:Y:S01]  /*5900*/  FFMA.FTZ R4, R18.reuse, UR5, R211 ;  /* 0x0000000512047c23 */ /* 0x050fe200080100d3 */
[----:B------:R-:W-:Y:S02]  /*5910*/  FFMA.FTZ R18, R18, UR5, R239 ;  /* 0x0000000512127c23 */ /* 0x000fe400080100ef */
[----:B------:R4:W-:Y:S02]  /*5920*/  MUFU.EX2 R183, R5 ;  /* 0x0000000500b77308 */ /* 0x0009e40000000800 */
[----:B------:R-:W-:Y:S02]  /*5930*/  @!P0 FSEL R4, R4, -INF , !P1 ;  /* 0xff80000004048808 */ /* 0x000fe40004800000 */
[-C--:B------:R-:W-:Y:S03]  /*5940*/  @!P0 ISETP.GE.AND P1, PT, R16, R10.reuse, PT ;  /* 0x0000000a1000820c */ /* 0x080fe60003f26270 */
[--C-:B------:R-:W-:Y:S01]  /*5950*/  FFMA.FTZ R4, R4, UR7, -R9.reuse ;  /* 0x0000000704047c23 */ /* 0x100fe20008010809 */
[----:B------:R-:W-:Y:S02]  /*5960*/  @!P0 FSEL R18, R18, -INF , !P1 ;  /* 0xff80000012128808 */ /* 0x000fe40004800000 */
[----:B------:R-:W1:Y:S03]  /*5970*/  MUFU.TANH R194, R57 ;  /* 0x0000003900c27308 */ /* 0x000e660000002400 */
[----:B------:R-:W-:Y:S01]  /*5980*/  FFMA.FTZ R18, R18, UR7, -R8 ;  /* 0x0000000712127c23 */ /* 0x000fe20008010808 */
[----:B----4-:R-:W-:Y:S06]  /*5990*/  IADD3 R5, R0, 0x28, RZ ;  /* 0x0000002800057810 */ /* 0x010fec0007ffe0ff */
[----:B------:R4:W-:Y:S01]  /*59a0*/  MUFU.EX2 R203, R18 ;  /* 0x0000001200cb7308 */ /* 0x0009e20000000800 */
[----:B------:R-:W-:Y:S02]  /*59b0*/  I2FP.F32.S32 R16, R5 ;  /* 0x0000000500107245 */ /* 0x000fe40000201400 */
[CC--:B------:R-:W-:Y:S02]  /*59c0*/  @!P0 ISETP.GE.AND P1, PT, R5.reuse, R11.reuse, PT ;  /* 0x0000000b0500820c */ /* 0x0c0fe40003f26270 */
[----:B------:R-:W-:Y:S05]  /*59d0*/  @!P0 ISETP.GE.AND P2, PT, R5, R10, PT ;  /* 0x0000000a0500820c */ /* 0x000fea0003f46270 */
[----:B------:R2:W-:Y:S10]  /*59e0*/  MUFU.EX2 R182, R4 ;  /* 0x0000000400b67308 */ /* 0x0005f40000000800 */
[----:B------:R-:W1:Y:S01]  /*59f0*/  MUFU.TANH R226, R58 ;  /* 0x0000003a00e27308 */ /* 0x000e620000002400 */
[----:B----4-:R-:W-:Y:S05]  /*5a00*/  FFMA.FTZ R18, R16, UR5, R206 ;  /* 0x0000000510127c23 */ /* 0x010fea00080100ce */
[----:B------:R-:W-:Y:S04]  /*5a10*/  @!P0 FSEL R18, R18, -INF , !P1 ;  /* 0xff80000012128808 */ /* 0x000fe80004800000 */
[----:B------:R-:W4:Y:S01]  /*5a20*/  MUFU.TANH R225, R59 ;  /* 0x0000003b00e17308 */ /* 0x000f220000002400 */
[----:B--2---:R-:W-:Y:S01]  /*5a30*/  IADD3 R4, R0, 0x29, RZ ;  /* 0x0000002900047810 */ /* 0x004fe20007ffe0ff */
[----:B------:R-:W-:Y:S01]  /*5a40*/  FFMA.FTZ R6, R18, UR7, -R9 ;  /* 0x0000000712067c23 */ /* 0x000fe20008010809 */
[----:B------:R-:W-:Y:S02]  /*5a50*/  FFMA.FTZ R18, R16, UR5, R236 ;  /* 0x0000000510127c23 */ /* 0x000fe400080100ec */
[----:B------:R-:W-:Y:S02]  /*5a60*/  I2FP.F32.S32 R17, R4 ;  /* 0x0000000400117245 */ /* 0x000fe40000201400 */
[----:B------:R-:W-:Y:S03]  /*5a70*/  @!P0 ISETP.GE.AND P1, PT, R4, R11, PT ;  /* 0x0000000b0400820c */ /* 0x000fe60003f26270 */
[----:B------:R2:W-:Y:S01]  /*5a80*/  MUFU.EX2 R176, R6 ;  /* 0x0000000600b07308 */ /* 0x0005e20000000800 */
[----:B------:R-:W-:Y:S01]  /*5a90*/  @!P0 FSEL R18, R18, -INF , !P2 ;  /* 0xff80000012128808 */ /* 0x000fe20005000000 */
[----:B------:R-:W-:Y:S01]  /*5aa0*/  FFMA.FTZ R7, R17, UR5, R205 ;  /* 0x0000000511077c23 */ /* 0x000fe200080100cd */
[----:B------:R-:W-:Y:S03]  /*5ab0*/  @!P0 ISETP.GE.AND P2, PT, R5, R14, PT ;  /* 0x0000000e0500820c */ /* 0x000fe60003f46270 */
[--C-:B------:R-:W-:Y:S01]  /*5ac0*/  FFMA.FTZ R18, R18, UR7, -R8.reuse ;  /* 0x0000000712127c23 */ /* 0x100fe20008010808 */
[----:B------:R-:W-:Y:S03]  /*5ad0*/  @!P0 FSEL R7, R7, -INF , !P1 ;  /* 0xff80000007078808 */ /* 0x000fe60004800000 */
[----:B------:R-:W4:Y:S01]  /*5ae0*/  MUFU.TANH R187, R61 ;  /* 0x0000003d00bb7308 */ /* 0x000f220000002400 */
[----:B------:R-:W-:Y:S01]  /*5af0*/  @!P0 ISETP.GE.AND P1, PT, R4, R10, PT ;  /* 0x0000000a0400820c */ /* 0x000fe20003f26270 */
[----:B------:R-:W-:Y:S08]  /*5b00*/  FFMA.FTZ R7, R7, UR7, -R9 ;  /* 0x0000000707077c23 */ /* 0x000ff00008010809 */
[----:B------:R3:W-:Y:S01]  /*5b10*/  MUFU.EX2 R175, R7 ;  /* 0x0000000700af7308 */ /* 0x0007e20000000800 */
[----:B--2---:R-:W-:Y:S05]  /*5b20*/  FFMA.FTZ R6, R17, UR5, R235 ;  /* 0x0000000511067c23 */ /* 0x004fea00080100eb */
[----:B------:R-:W-:Y:S02]  /*5b30*/  @!P0 FSEL R6, R6, -INF , !P1 ;  /* 0xff80000006068808 */ /* 0x000fe40004800000 */
[----:B------:R-:W-:Y:S02]  /*5b40*/  @!P0 ISETP.GE.AND P1, PT, R5, R15, PT ;  /* 0x0000000f0500820c */ /* 0x000fe40003f26270 */
[----:B------:R-:W-:Y:S01]  /*5b50*/  MUFU.EX2 R200, R18 ;  /* 0x0000001200c87308 */ /* 0x000fe20000000800 */
[----:B------:R-:W-:Y:S01]  /*5b60*/  IADD3 R5, R0, 0x31, RZ ;  /* 0x0000003100057810 */ /* 0x000fe20007ffe0ff */
[----:B------:R-:W-:Y:S03]  /*5b70*/  FFMA.FTZ R6, R6, UR7, -R8 ;  /* 0x0000000706067c23 */ /* 0x000fe60008010808 */
[C---:B------:R-:W-:Y:S02]  /*5b80*/  @!P0 ISETP.GE.AND P3, PT, R5.reuse, R14, PT ;  /* 0x0000000e0500820c */ /* 0x040fe40003f66270 */
[C---:B------:R-:W-:Y:S03]  /*5b90*/  @!P0 ISETP.GE.AND P5, PT, R5.reuse, R11, PT ;  /* 0x0000000b0500820c */ /* 0x040fe60003fa6270 */
[----:B------:R2:W-:Y:S01]  /*5ba0*/  MUFU.EX2 R199, R6 ;  /* 0x0000000600c77308 */ /* 0x0005e20000000800 */
[C---:B---3--:R-:W-:Y:S01]  /*5bb0*/  FFMA.FTZ R7, R16.reuse, UR5, R79 ;  /* 0x0000000510077c23 */ /* 0x048fe2000801004f */
[----:B------:R-:W-:Y:S01]  /*5bc0*/  FFMA.FTZ R16, R16, UR5, R178 ;  /* 0x0000000510107c23 */ /* 0x000fe200080100b2 */
[----:B------:R-:W-:Y:S03]  /*5bd0*/  @!P0 ISETP.GE.AND P4, PT, R5, R10, PT ;  /* 0x0000000a0500820c */ /* 0x000fe60003f86270 */
[----:B------:R-:W-:Y:S02]  /*5be0*/  @!P0 FSEL R7, R7, -INF , !P1 ;  /* 0xff80000007078808 */ /* 0x000fe40004800000 */
[----:B------:R-:W-:Y:S02]  /*5bf0*/  @!P0 ISETP.GE.AND P1, PT, R4, R15, PT ;  /* 0x0000000f0400820c */ /* 0x000fe40003f26270 */
[----:B------:R-:W3:Y:S01]  /*5c00*/  MUFU.TANH R208, R62 ;  /* 0x0000003e00d07308 */ /* 0x000ee20000002400 */
[----:B------:R-:W-:Y:S01]  /*5c10*/  @!P0 FSEL R16, R16, -INF , !P2 ;  /* 0xff80000010108808 */ /* 0x000fe20005000000 */
[----:B------:R-:W-:Y:S04]  /*5c20*/  FFMA.FTZ R7, R7, UR7, -R13 ;  /* 0x0000000707077c23 */ /* 0x000fe8000801080d */
[----:B------:R-:W-:Y:S01]  /*5c30*/  FFMA.FTZ R16, R16, UR7, -R12 ;  /* 0x0000000710107c23 */ /* 0x000fe2000801080c */
[C---:B--2---:R-:W-:Y:S03]  /*5c40*/  FFMA.FTZ R6, R17.reuse, UR5, R78 ;  /* 0x0000000511067c23 */ /* 0x044fe6000801004e */
[----:B------:R2:W-:Y:S01]  /*5c50*/  MUFU.EX2 R81, R7 ;  /* 0x0000000700517308 */ /* 0x0005e20000000800 */
[----:B------:R-:W-:Y:S01]  /*5c60*/  FFMA.FTZ R17, R17, UR5, R177 ;  /* 0x0000000511117c23 */ /* 0x000fe200080100b1 */
[----:B------:R-:W-:Y:S02]  /*5c70*/  @!P0 FSEL R6, R6, -INF , !P1 ;  /* 0xff80000006068808 */ /* 0x000fe40004800000 */
[-C--:B------:R-:W-:Y:S06]  /*5c80*/  @!P0 ISETP.GE.AND P1, PT, R4, R14.reuse, PT ;  /* 0x0000000e0400820c */ /* 0x080fec0003f26270 */
[----:B------:R1:W-:Y:S01]  /*5c90*/  MUFU.EX2 R115, R16 ;  /* 0x0000001000737308 */ /* 0x0003e20000000800 */
[----:B------:R-:W-:Y:S01]  /*5ca0*/  FFMA.FTZ R6, R6, UR7, -R13 ;  /* 0x0000000706067c23 */ /* 0x000fe2000801080d */
[----:B------:R-:W-:Y:S02]  /*5cb0*/  @!P0 FSEL R17, R17, -INF , !P1 ;  /* 0xff80000011118808 */ /* 0x000fe40004800000 */
[----:B------:R-:W-:Y:S03]  /*5cc0*/  IADD3 R4, R0, 0x30, RZ ;  /* 0x0000003000047810 */ /* 0x000fe60007ffe0ff */
[----:B------:R-:W-:Y:S03]  /*5cd0*/  FFMA.FTZ R17, R17, UR7, -R12 ;  /* 0x0000000711117c23 */ /* 0x000fe6000801080c */
[----:B------:R4:W-:Y:S01]  /*5ce0*/  MUFU.EX2 R80, R6 ;  /* 0x0000000600507308 */ /* 0x0009e20000000800 */
[----:B--2---:R-:W-:Y:S02]  /*5cf0*/  I2FP.F32.S32 R7, R5 ;  /* 0x0000000500077245 */ /* 0x004fe40000201400 */
[CC--:B------:R-:W-:Y:S02]  /*5d00*/  @!P0 ISETP.GE.AND P1, PT, R4.reuse, R15.reuse, PT ;  /* 0x0000000f0400820c */ /* 0x0c0fe40003f26270 */
[----:B------:R-:W-:Y:S05]  /*5d10*/  @!P0 ISETP.GE.AND P2, PT, R4, R14, PT ;  /* 0x0000000e0400820c */ /* 0x000fea0003f46270 */
[----:B------:R2:W-:Y:S01]  /*5d20*/  MUFU.EX2 R114, R17 ;  /* 0x0000001100727308 */ /* 0x0005e20000000800 */
[----:B-1----:R-:W-:Y:S09]  /*5d30*/  FFMA.FTZ R16, R7, UR5, R72 ;  /* 0x0000000507107c23 */ /* 0x002ff20008010048 */
[----:B------:R-:W-:Y:S01]  /*5d40*/  MUFU.TANH R71, R64 ;  /* 0x0000004000477308 */ /* 0x000fe20000002400 */
[----:B----4-:R-:W-:Y:S05]  /*5d50*/  I2FP.F32.S32 R6, R4 ;  /* 0x0000000400067245 */ /* 0x010fea0000201400 */
[C---:B------:R-:W-:Y:S04]  /*5d60*/  FFMA.FTZ R18, R6.reuse, UR5, R73 ;  /* 0x0000000506127c23 */ /* 0x040fe80008010049 */
[----:B------:R-:W1:Y:S01]  /*5d70*/  MUFU.EX2 R88, R21 ;  /* 0x0000001500587308 */ /* 0x000e620000000800 */
[----:B--2---:R-:W-:Y:S01]  /*5d80*/  FFMA.FTZ R17, R6, UR5, R174 ;  /* 0x0000000506117c23 */ /* 0x004fe200080100ae */
[----:B------:R-:W-:Y:S02]  /*5d90*/  @!P0 FSEL R18, R18, -INF , !P1 ;  /* 0xff80000012128808 */ /* 0x000fe40004800000 */
[----:B------:R-:W-:Y:S01]  /*5da0*/  @!P0 ISETP.GE.AND P1, PT, R5, R15, PT ;  /* 0x0000000f0500820c */ /* 0x000fe20003f26270 */
[----:B------:R-:W-:Y:S01]  /*5db0*/  FFMA.FTZ R5, R6, UR5, R193 ;  /* 0x0000000506057c23 */ /* 0x000fe200080100c1 */
[----:B------:R-:W-:Y:S04]  /*5dc0*/  @!P0 FSEL R17, R17, -INF , !P2 ;  /* 0xff80000011118808 */ /* 0x000fe80005000000 */
[----:B------:R-:W-:Y:S01]  /*5dd0*/  MUFU.TANH R70, R65 ;  /* 0x0000004100467308 */ /* 0x000fe20000002400 */
[----:B------:R-:W-:Y:S01]  /*5de0*/  @!P0 FSEL R16, R16, -INF , !P1 ;  /* 0xff80000010108808 */ /* 0x000fe20004800000 */
[--C-:B------:R-:W-:Y:S01]  /*5df0*/  FFMA.FTZ R18, R18, UR7, -R13.reuse ;  /* 0x0000000712127c23 */ /* 0x100fe2000801080d */
[CC--:B------:R-:W-:Y:S01]  /*5e00*/  @!P0 ISETP.GE.AND P1, PT, R4.reuse, R11.reuse, PT ;  /* 0x0000000b0400820c */ /* 0x0c0fe20003f26270 */
[--C-:B------:R-:W-:Y:S01]  /*5e10*/  FFMA.FTZ R17, R17, UR7, -R12.reuse ;  /* 0x0000000711117c23 */ /* 0x100fe2000801080c */
[----:B------:R-:W-:Y:S01]  /*5e20*/  @!P0 ISETP.GE.AND P2, PT, R4, R10, PT ;  /* 0x0000000a0400820c */ /* 0x000fe20003f46270 */
[----:B------:R-:W-:Y:S01]  /*5e30*/  FFMA.FTZ R16, R16, UR7, -R13 ;  /* 0x0000000710107c23 */ /* 0x000fe2000801080d */
[C---:B------:R-:W-:Y:S03]  /*5e40*/  IADD3 R4, R0.reuse, 0x38, RZ ;  /* 0x0000003800047810 */ /* 0x040fe60007ffe0ff */
[----:B------:R-:W-:Y:S01]  /*5e50*/  MUFU.EX2 R113, R17 ;  /* 0x0000001100717308 */ /* 0x000fe20000000800 */
[----:B------:R-:W-:Y:S02]  /*5e60*/  IADD3 R0, R0, 0x39, RZ ;  /* 0x0000003900007810 */ /* 0x000fe40007ffe0ff */
[----:B------:R-:W-:Y:S02]  /*5e70*/  @!P0 FSEL R5, R5, -INF , !P1 ;  /* 0xff80000005058808 */ /* 0x000fe40004800000 */
[----:B------:R-:W-:Y:S02]  /*5e80*/  @!P0 ISETP.GE.AND P1, PT, R0, R11, PT ;  /* 0x0000000b0000820c */ /* 0x000fe40003f26270 */
[----:B------:R-:W-:Y:S03]  /*5e90*/  @!P0 ISETP.GE.AND P6, PT, R4, R15, PT ;  /* 0x0000000f0400820c */ /* 0x000fe60003fc6270 */
[----:B------:R2:W-:Y:S10]  /*5ea0*/  MUFU.EX2 R76, R16 ;  /* 0x00000010004c7308 */ /* 0x0005f40000000800 */
[----:B------:R-:W4:Y:S10]  /*5eb0*/  MUFU.TANH R164, R66 ;  /* 0x0000004200a47308 */ /* 0x000f340000002400 */
[----:B------:R-:W-:Y:S01]  /*5ec0*/  MUFU.EX2 R166, R20 ;  /* 0x0000001400a67308 */ /* 0x000fe20000000800 */
[----:B--2---:R-:W-:Y:S05]  /*5ed0*/  FFMA.FTZ R16, R7, UR5, R173 ;  /* 0x0000000507107c23 */ /* 0x004fea00080100ad */
[----:B------:R-:W-:Y:S02]  /*5ee0*/  @!P0 FSEL R16, R16, -INF , !P3 ;  /* 0xff80000010108808 */ /* 0x000fe40005800000 */
[----:B------:R-:W-:Y:S01]  /*5ef0*/  @!P0 ISETP.GE.AND P3, PT, R4, R11, PT ;  /* 0x0000000b0400820c */ /* 0x000fe20003f66270 */
[--C-:B------:R-:W-:Y:S01]  /*5f00*/  FFMA.FTZ R11, R5, UR7, -R9.reuse ;  /* 0x00000007050b7c23 */ /* 0x100fe20008010809 */
[----:B------:R-:W-:Y:S01]  /*5f10*/  I2FP.F32.S32 R5, R4 ;  /* 0x0000000400057245 */ /* 0x000fe20000201400 */
[----:B------:R-:W-:Y:S01]  /*5f20*/  FFMA.FTZ R17, R16, UR7, -R12 ;  /* 0x0000000710117c23 */ /* 0x000fe2000801080c */
[----:B------:R-:W-:Y:S01]  /*5f30*/  FFMA.FTZ R16, R7, UR5, R194 ;  /* 0x0000000507107c23 */ /* 0x000fe200080100c2 */
[----:B------:R2:W-:Y:S04]  /*5f40*/  MUFU.EX2 R172, R11 ;  /* 0x0000000b00ac7308 */ /* 0x0005e80000000800 */
[----:B------:R-:W-:Y:S02]  /*5f50*/  @!P0 FSEL R16, R16, -INF , !P5 ;  /* 0xff80000010108808 */ /* 0x000fe40006800000 */
[----:B------:R-:W-:Y:S01]  /*5f60*/  @!P0 ISETP.GE.AND P5, PT, R0, R15, PT ;  /* 0x0000000f0000820c */ /* 0x000fe20003fa6270 */
[----:B------:R-:W-:Y:S01]  /*5f70*/  FFMA.FTZ R15, R6, UR5, R226 ;  /* 0x00000005060f7c23 */ /* 0x000fe200080100e2 */
[----:B------:R-:W-:Y:S01]  /*5f80*/  I2FP.F32.S32 R6, R0 ;  /* 0x0000000000067245 */ /* 0x000fe20000201400 */
[----:B------:R-:W-:Y:S01]  /*5f90*/  FFMA.FTZ R16, R16, UR7, -R9 ;  /* 0x0000000710107c23 */ /* 0x000fe20008010809 */
[----:B------:R-:W4:Y:S02]  /*5fa0*/  MUFU.TANH R163, R67 ;  /* 0x0000004300a37308 */ /* 0x000f240000002400 */
[----:B------:R-:W-:Y:S02]  /*5fb0*/  @!P0 FSEL R15, R15, -INF , !P2 ;  /* 0xff8000000f0f8808 */ /* 0x000fe40005000000 */
[C---:B------:R-:W-:Y:S01]  /*5fc0*/  @!P0 ISETP.GE.AND P2, PT, R4.reuse, R10, PT ;  /* 0x0000000a0400820c */ /* 0x040fe20003f46270 */
[----:B--2---:R-:W-:Y:S05]  /*5fd0*/  FFMA.FTZ R11, R7, UR5, R225 ;  /* 0x00000005070b7c23 */ /* 0x004fea00080100e1 */
[----:B------:R2:W-:Y:S01]  /*5fe0*/  MUFU.EX2 R171, R16 ;  /* 0x0000001000ab7308 */ /* 0x0005e20000000800 */
[----:B------:R-:W-:Y:S01]  /*5ff0*/  FFMA.FTZ R7, R5, UR5, R188 ;  /* 0x0000000505077c23 */ /* 0x000fe200080100bc */
[----:B------:R-:W-:Y:S02]  /*6000*/  @!P0 FSEL R11, R11, -INF , !P4 ;  /* 0xff8000000b0b8808 */ /* 0x000fe40006000000 */
[-C--:B------:R-:W-:Y:S01]  /*6010*/  @!P0 ISETP.GE.AND P4, PT, R4, R14.reuse, PT ;  /* 0x0000000e0400820c */ /* 0x080fe20003f86270 */
[----:B------:R-:W-:Y:S01]  /*6020*/  FFMA.FTZ R4, R6, UR5, R187 ;  /* 0x0000000506047c23 */ /* 0x000fe200080100bb */
[----:B------:R-:W-:Y:S01]  /*6030*/  @!P0 FSEL R7, R7, -INF , !P3 ;  /* 0xff80000007078808 */ /* 0x000fe20005800000 */
[--C-:B------:R-:W-:Y:S01]  /*6040*/  FFMA.FTZ R11, R11, UR7, -R8.reuse ;  /* 0x000000070b0b7c23 */ /* 0x100fe20008010808 */
[----:B------:R-:W-:Y:S02]  /*6050*/  @!P0 ISETP.GE.AND P3, PT, R0, R14, PT ;  /* 0x0000000e0000820c */ /* 0x000fe40003f66270 */
[----:B------:R-:W-:Y:S01]  /*6060*/  MUFU.EX2 R204, R19 ;  /* 0x0000001300cc7308 */ /* 0x000fe20000000800 */
[----:B------:R-:W-:Y:S02]  /*6070*/  F2FP.BF16.F32.PACK_AB R14, R98, R99 ;  /* 0x00000063620e723e */ /* 0x000fe400000010ff */
[----:B------:R-:W-:Y:S02]  /*6080*/  @!P0 FSEL R4, R4, -INF , !P1 ;  /* 0xff80000004048808 */ /* 0x000fe40004800000 */
[----:B------:R-:W-:Y:S01]  /*6090*/  @!P0 ISETP.GE.AND P1, PT, R0, R10, PT ;  /* 0x0000000a0000820c */ /* 0x000fe20003f26270 */
[----:B------:R3:W-:Y:S01]  /*60a0*/  STS [R220+0x10000], R14 ;  /* 0x0100000edc007388 */ /* 0x0007e20000000800 */
[----:B--2---:R-:W-:Y:S01]  /*60b0*/  FFMA.FTZ R16, R15, UR7, -R8 ;  /* 0x000000070f107c23 */ /* 0x004fe20008010808 */
[----:B------:R-:W-:Y:S02]  /*60c0*/  F2FP.BF16.F32.PACK_AB R15, R2, R3 ;  /* 0x00000003020f723e */ /* 0x000fe400000010ff */
[----:B------:R-:W2:Y:S01]  /*60d0*/  MUFU.TANH R207, R63 ;  /* 0x0000003f00cf7308 */ /* 0x000ea20000002400 */
[----:B------:R-:W-:Y:S02]  /*60e0*/  F2FP.BF16.F32.PACK_AB R10, R96, R97 ;  /* 0x00000061600a723e */ /* 0x000fe400000010ff */
[----:B------:R-:W-:Y:S01]  /*60f0*/  F2FP.BF16.F32.PACK_AB R0, R185, R186 ;  /* 0x000000bab900723e */ /* 0x000fe200000010ff */
[----:B------:R-:W-:Y:S04]  /*6100*/  STS [R220+0x10400], R15 ;  /* 0x0104000fdc007388 */ /* 0x000fe80000000800 */
[----:B------:R1:W-:Y:S02]  /*6110*/  STS [R221+0x10000], R10 ;  /* 0x0100000add007388 */ /* 0x0003e40000000800 */
[----:B------:R4:W-:Y:S02]  /*6120*/  MUFU.EX2 R189, R11 ;  /* 0x0000000b00bd7308 */ /* 0x0009e40000000800 */
[----:B------:R2:W-:Y:S08]  /*6130*/  STS [R221+0x10400], R0 ;  /* 0x01040000dd007388 */ /* 0x0005f00000000800 */
[----:B------:R-:W2:Y:S01]  /*6140*/  MUFU.EX2 R77, R18 ;  /* 0x00000012004d7308 */ /* 0x000ea20000000800 */
[--C-:B---3--:R-:W-:Y:S01]  /*6150*/  FFMA.FTZ R14, R7, UR7, -R9.reuse ;  /* 0x00000007070e7c23 */ /* 0x108fe20008010809 */
[----:B------:R-:W-:Y:S01]  /*6160*/  F2FP.BF16.F32.PACK_AB R7, R223, R224 ;  /* 0x000000e0df07723e */ /* 0x000fe200000010ff */
[----:B------:R-:W-:Y:S01]  /*6170*/  FFMA.FTZ R9, R4, UR7, -R9 ;  /* 0x0000000704097c23 */ /* 0x000fe20008010809 */
[----:B------:R-:W-:Y:S06]  /*6180*/  F2FP.BF16.F32.PACK_AB R4, R241, R246 ;  /* 0x000000f6f104723e */ /* 0x000fec00000010ff */
[----:B------:R-:W-:Y:S01]  /*6190*/  MUFU.EX2 R112, R17 ;  /* 0x0000001100707308 */ /* 0x000fe20000000800 */
[----:B----4-:R-:W-:Y:S05]  /*61a0*/  F2FP.BF16.F32.PACK_AB R11, R229, R230 ;  /* 0x000000e6e50b723e */ /* 0x010fea00000010ff */
[----:B------:R-:W-:Y:S01]  /*61b0*/  STS [R220+0x12000], R11 ;  /* 0x0120000bdc007388 */ /* 0x000fe20000000800 */
[----:B-1----:R-:W-:Y:S03]  /*61c0*/  F2FP.BF16.F32.PACK_AB R10, R249, R250 ;  /* 0x000000faf90a723e */ /* 0x002fe600000010ff */
[----:B------:R-:W-:Y:S01]  /*61d0*/  MUFU.EX2 R168, R14 ;  /* 0x0000000e00a87308 */ /* 0x000fe20000000800 */
[C---:B--2---:R-:W-:Y:S01]  /*61e0*/  FFMA.FTZ R0, R5.reuse, UR5, R208 ;  /* 0x0000000505007c23 */ /* 0x044fe200080100d0 */
[----:B------:R-:W-:Y:S04]  /*61f0*/  STS [R220+0x12400], R10 ;  /* 0x0124000adc007388 */ /* 0x000fe80000000800 */
[----:B------:R1:W-:Y:S04]  /*6200*/  STS [R221+0x12000], R7 ;  /* 0x01200007dd007388 */ /* 0x0003e80000000800 */
[----:B------:R2:W-:Y:S01]  /*6210*/  MUFU.EX2 R167, R9 ;  /* 0x0000000900a77308 */ /* 0x0005e20000000800 */
[----:B------:R-:W-:Y:S01]  /*6220*/  @!P0 FSEL R0, R0, -INF , !P2 ;  /* 0xff80000000008808 */ /* 0x000fe20005000000 */
[----:B------:R3:W-:Y:S04]  /*6230*/  STS [R221+0x12400], R4 ;  /* 0x01240004dd007388 */ /* 0x0007e80000000800 */
[----:B------:R-:W-:Y:S04]  /*6240*/  FFMA.FTZ R0, R0, UR7, -R8 ;  /* 0x0000000700007c23 */ /* 0x000fe80008010808 */
[----:B------:R-:W-:Y:S10]  /*6250*/  MUFU.EX2 R190, R16 ;  /* 0x0000001000be7308 */ /* 0x000ff40000000800 */
[----:B------:R4:W-:Y:S01]  /*6260*/  MUFU.EX2 R184, R0 ;  /* 0x0000000000b87308 */ /* 0x0009e20000000800 */
[----:B--2---:R-:W-:Y:S02]  /*6270*/  F2FP.BF16.F32.PACK_AB R9, R88, R89 ;  /* 0x000000595809723e */ /* 0x004fe400000010ff */
[----:B-1----:R-:W-:Y:S01]  /*6280*/  F2FP.BF16.F32.PACK_AB R7, R94, R95 ;  /* 0x0000005f5e07723e */ /* 0x002fe200000010ff */
[C---:B---3--:R-:W-:Y:S04]  /*6290*/  FFMA.FTZ R4, R5.reuse, UR5, R71 ;  /* 0x0000000505047c23 */ /* 0x048fe80008010047 */
[----:B------:R1:W-:Y:S01]  /*62a0*/  STS [R222+0x10000], R7 ;  /* 0x01000007de007388 */ /* 0x0003e20000000800 */
[----:B------:R-:W-:Y:S01]  /*62b0*/  FFMA.FTZ R5, R5, UR5, R164 ;  /* 0x0000000505057c23 */ /* 0x000fe200080100a4 */
[----:B------:R-:W-:Y:S01]  /*62c0*/  @!P0 FSEL R4, R4, -INF , !P6 ;  /* 0xff80000004048808 */ /* 0x000fe20007000000 */
[----:B----4-:R-:W-:Y:S03]  /*62d0*/  FFMA.FTZ R0, R6, UR5, R70 ;  /* 0x0000000506007c23 */ /* 0x010fe60008010046 */
[----:B------:R-:W-:Y:S01]  /*62e0*/  @!P0 FSEL R5, R5, -INF , !P4 ;  /* 0xff80000005058808 */ /* 0x000fe20006000000 */
[--C-:B------:R-:W-:Y:S01]  /*62f0*/  FFMA.FTZ R10, R4, UR7, -R13.reuse ;  /* 0x00000007040a7c23 */ /* 0x100fe2000801080d */
[----:B------:R-:W-:Y:S02]  /*6300*/  F2FP.BF16.F32.PACK_AB R4, R201, R202 ;  /* 0x000000cac904723e */ /* 0x000fe400000010ff */
[----:B------:R-:W-:Y:S01]  /*6310*/  @!P0 FSEL R0, R0, -INF , !P5 ;  /* 0xff80000000008808 */ /* 0x000fe20006800000 */
[----:B------:R-:W-:Y:S04]  /*6320*/  MUFU.EX2 R75, R10 ;  /* 0x0000000a004b7308 */ /* 0x000fe80000000800 */
[----:B------:R-:W-:Y:S01]  /*6330*/  FFMA.FTZ R13, R0, UR7, -R13 ;  /* 0x00000007000d7c23 */ /* 0x000fe2000801080d */
[----:B------:R-:W-:Y:S05]  /*6340*/  F2FP.BF16.F32.PACK_AB R0, R231, R232 ;  /* 0x000000e8e700723e */ /* 0x000fea00000010ff */
[----:B------:R-:W2:Y:S01]  /*6350*/  MUFU.EX2 R74, R13 ;  /* 0x0000000d004a7308 */ /* 0x000ea20000000800 */
[----:B-1----:R-:W-:Y:S05]  /*6360*/  F2FP.BF16.F32.PACK_AB R7, R180, R181 ;  /* 0x000000b5b407723e */ /* 0x002fea00000010ff */
[----:B------:R1:W-:Y:S04]  /*6370*/  STS [R222+0x10400], R7 ;  /* 0x01040007de007388 */ /* 0x0003e80000000800 */
[----:B------:R-:W-:Y:S01]  /*6380*/  STS [R219+0x10000], R9 ;  /* 0x01000009db007388 */ /* 0x000fe20000000800 */
[----:B-1----:R-:W-:Y:S05]  /*6390*/  F2FP.BF16.F32.PACK_AB R7, R169, R170 ;  /* 0x000000aaa907723e */ /* 0x002fea00000010ff */
[----:B------:R1:W-:Y:S04]  /*63a0*/  STS [R219+0x10400], R7 ;  /* 0x01040007db007388 */ /* 0x0003e80000000800 */
[----:B------:R3:W-:Y:S04]  /*63b0*/  STS [R222+0x12000], R4 ;  /* 0x01200004de007388 */ /* 0x0007e80000000800 */
[----:B------:R4:W-:Y:S01]  /*63c0*/  STS [R222+0x12400], R0 ;  /* 0x01240000de007388 */ /* 0x0009e20000000800 */
[----:B-1----:R-:W-:Y:S02]  /*63d0*/  F2FP.BF16.F32.PACK_AB R7, R227, R228 ;  /* 0x000000e4e307723e */ /* 0x002fe400000010ff */
[----:B---3--:R-:W-:Y:S03]  /*63e0*/  F2FP.BF16.F32.PACK_AB R4, R195, R196 ;  /* 0x000000c4c304723e */ /* 0x008fe600000010ff */
[----:B------:R1:W-:Y:S01]  /*63f0*/  STS [R219+0x12400], R7 ;  /* 0x01240007db007388 */ /* 0x0003e20000000800 */
[C---:B----4-:R-:W-:Y:S03]  /*6400*/  FFMA.FTZ R0, R6.reuse, UR5, R163 ;  /* 0x0000000506007c23 */ /* 0x050fe600080100a3 */
[----:B------:R3:W-:Y:S01]  /*6410*/  STS [R219+0x12000], R4 ;  /* 0x01200004db007388 */ /* 0x0007e20000000800 */
[----:B------:R-:W-:Y:S01]  /*6420*/  FFMA.FTZ R6, R6, UR5, R207 ;  /* 0x0000000506067c23 */ /* 0x000fe200080100cf */
[----:B------:R-:W-:Y:S04]  /*6430*/  @!P0 FSEL R0, R0, -INF , !P3 ;  /* 0xff80000000008808 */ /* 0x000fe80005800000 */
[----:B------:R-:W-:Y:S02]  /*6440*/  @!P0 FSEL R6, R6, -INF , !P1 ;  /* 0xff80000006068808 */ /* 0x000fe40004800000 */
[----:B------:R-:W-:Y:S02]  /*6450*/  IADD3 R108, P0, R108, UR17, RZ ;  /* 0x000000116c6c7c10 */ /* 0x000fe4000ff1e0ff */
[----:B------:R-:W-:Y:S01]  /*6460*/  PLOP3.LUT P1, PT, PT, PT, UP0, 0x80, 0x0 ;  /* 0x000000000000781c */ /* 0x000fe20003f2f008 */
[----:B------:R-:W-:Y:S01]  /*6470*/  FFMA.FTZ R8, R6, UR7, -R8 ;  /* 0x0000000706087c23 */ /* 0x000fe20008010808 */
[----:B------:R-:W-:Y:S03]  /*6480*/  F2FP.BF16.F32.PACK_AB R6, R199, R200 ;  /* 0x000000c8c706723e */ /* 0x000fe600000010ff */
[----:B------:R-:W-:Y:S01]  /*6490*/  MUFU.EX2 R179, R8 ;  /* 0x0000000800b37308 */ /* 0x000fe20000000800 */
[----:B-1----:R-:W-:Y:S01]  /*64a0*/  F2FP.BF16.F32.PACK_AB R7, R80, R81 ;  /* 0x000000515007723e */ /* 0x002fe200000010ff */
[--C-:B---3--:R-:W-:Y:S01]  /*64b0*/  FFMA.FTZ R4, R5, UR7, -R12.reuse ;  /* 0x0000000705047c23 */ /* 0x108fe2000801080c */
[----:B------:R-:W-:Y:S01]  /*64c0*/  F2FP.BF16.F32.PACK_AB R5, R84, R85 ;  /* 0x000000555405723e */ /* 0x000fe200000010ff */
[----:B------:R-:W-:Y:S01]  /*64d0*/  FFMA.FTZ R12, R0, UR7, -R12 ;  /* 0x00000007000c7c23 */ /* 0x000fe2000801080c */
[----:B------:R-:W-:Y:S05]  /*64e0*/  F2FP.BF16.F32.PACK_AB R0, R203, R204 ;  /* 0x000000cccb00723e */ /* 0x000fea00000010ff */
[----:B------:R1:W-:Y:S01]  /*64f0*/  MUFU.EX2 R111, R4 ;  /* 0x00000004006f7308 */ /* 0x0003e20000000800 */
[----:B------:R3:W-:Y:S09]  /*6500*/  STS [R215+0x10000], R5 ;  /* 0x01000005d7007388 */ /* 0x0007f20000000800 */
[----:B------:R-:W4:Y:S01]  /*6510*/  MUFU.EX2 R110, R12 ;  /* 0x0000000c006e7308 */ /* 0x000f220000000800 */
[----:B-1----:R-:W-:Y:S05]  /*6520*/  F2FP.BF16.F32.PACK_AB R4, R165, R166 ;  /* 0x000000a6a504723e */ /* 0x002fea00000010ff */
[----:B------:R1:W-:Y:S04]  /*6530*/  STS [R215+0x10400], R4 ;  /* 0x01040004d7007388 */ /* 0x0003e80000000800 */
[----:B------:R2:W-:Y:S01]  /*6540*/  STS [R216+0x10000], R7 ;  /* 0x01000007d8007388 */ /* 0x0005e20000000800 */
[----:B---3--:R-:W-:Y:S05]  /*6550*/  F2FP.BF16.F32.PACK_AB R5, R114, R115 ;  /* 0x000000737205723e */ /* 0x008fea00000010ff */
[----:B------:R3:W-:Y:S04]  /*6560*/  STS [R216+0x10400], R5 ;  /* 0x01040005d8007388 */ /* 0x0007e80000000800 */
[----:B------:R4:W-:Y:S01]  /*6570*/  STS [R215+0x12400], R0 ;  /* 0x01240000d7007388 */ /* 0x0009e20000000800 */
[----:B-1----:R-:W-:Y:S02]  /*6580*/  F2FP.BF16.F32.PACK_AB R4, R182, R183 ;  /* 0x000000b7b604723e */ /* 0x002fe400000010ff */
[----:B--2---:R-:W-:Y:S03]  /*6590*/  F2FP.BF16.F32.PACK_AB R7, R175, R176 ;  /* 0x000000b0af07723e */ /* 0x004fe600000010ff */
[----:B------:R1:W-:Y:S04]  /*65a0*/  STS [R215+0x12000], R4 ;  /* 0x01200004d7007388 */ /* 0x0003e80000000800 */
[----:B------:R2:W-:Y:S01]  /*65b0*/  STS [R216+0x12000], R7 ;  /* 0x01200007d8007388 */ /* 0x0005e20000000800 */
[----:B---3--:R-:W-:Y:S03]  /*65c0*/  F2FP.BF16.F32.PACK_AB R5, R76, R77 ;  /* 0x0000004d4c05723e */ /* 0x008fe600000010ff */
[----:B------:R3:W-:Y:S01]  /*65d0*/  STS [R216+0x12400], R6 ;  /* 0x01240006d8007388 */ /* 0x0007e20000000800 */
[----:B----4-:R-:W-:Y:S03]  /*65e0*/  F2FP.BF16.F32.PACK_AB R0, R74, R75 ;  /* 0x0000004b4a00723e */ /* 0x010fe600000010ff */
[----:B------:R4:W-:Y:S01]  /*65f0*/  STS [R218+0x10000], R5 ;  /* 0x01000005da007388 */ /* 0x0009e20000000800 */
[----:B-1----:R-:W-:Y:S02]  /*6600*/  F2FP.BF16.F32.PACK_AB R4, R112, R113 ;  /* 0x000000717004723e */ /* 0x002fe400000010ff */
[----:B--2---:R-:W-:Y:S03]  /*6610*/  F2FP.BF16.F32.PACK_AB R7, R171, R172 ;  /* 0x000000acab07723e */ /* 0x004fe600000010ff */
[----:B------:R1:W-:Y:S01]  /*6620*/  STS [R218+0x10400], R4 ;  /* 0x01040004da007388 */ /* 0x0003e20000000800 */
[----:B---3--:R-:W-:Y:S03]  /*6630*/  F2FP.BF16.F32.PACK_AB R6, R189, R190 ;  /* 0x000000bebd06723e */ /* 0x008fe600000010ff */
[----:B------:R2:W-:Y:S01]  /*6640*/  STS [R217+0x10000], R0 ;  /* 0x01000000d9007388 */ /* 0x0005e20000000800 */
[----:B----4-:R-:W-:Y:S05]  /*6650*/  F2FP.BF16.F32.PACK_AB R5, R110, R111 ;  /* 0x0000006f6e05723e */ /* 0x010fea00000010ff */
[----:B------:R-:W-:Y:S04]  /*6660*/  STS [R217+0x10400], R5 ;  /* 0x01040005d9007388 */ /* 0x000fe80000000800 */
[----:B------:R-:W-:Y:S04]  /*6670*/  STS [R218+0x12000], R7 ;  /* 0x01200007da007388 */ /* 0x000fe80000000800 */
[----:B------:R-:W-:Y:S01]  /*6680*/  STS [R218+0x12400], R6 ;  /* 0x01240006da007388 */ /* 0x000fe20000000800 */
[----:B-1----:R-:W-:Y:S02]  /*6690*/  F2FP.BF16.F32.PACK_AB R4, R167, R168 ;  /* 0x000000a8a704723e */ /* 0x002fe400000010ff */
[----:B--2---:R-:W-:Y:S03]  /*66a0*/  F2FP.BF16.F32.PACK_AB R0, R179, R184 ;  /* 0x000000b8b300723e */ /* 0x004fe600000010ff */
[----:B------:R-:W-:Y:S04]  /*66b0*/  STS [R217+0x12000], R4 ;  /* 0x01200004d9007388 */ /* 0x000fe80000000800 */
[----:B------:R1:W-:Y:S04]  /*66c0*/  STS [R217+0x12400], R0 ;  /* 0x01240000d9007388 */ /* 0x0003e80000000800 */
[----:B------:R-:W2:Y:S08]  /*66d0*/  LDSM.16.M88.4 R64, [R154+UR4+0x4000] ;  /* 0x004000049a40783b */ /* 0x000eb00008000200 */
[----:B------:R-:W3:Y:S08]  /*66e0*/  LDSM.16.M88.4 R60, [R154+UR4+0x5000] ;  /* 0x005000049a3c783b */ /* 0x000ef00008000200 */
[----:B------:R-:W4:Y:S08]  /*66f0*/  LDSM.16.M88.4 R100, [R104] ;  /* 0x000000006864783b */ /* 0x000f300000000200 */
[----:B-1----:R-:W4:Y:S04]  /*6700*/  LDL R0, [R1+0x50] ;  /* 0x0000500001007983 */ /* 0x002f280000100800 */
[----:B------:R-:W1:Y:S01]  /*6710*/  LDSM.16.M88.4 R104, [R104+0x1000] ;  /* 0x001000006868783b */ /* 0x000e620000000200 */
        /* <DEDUP_REMOVED lines=31> */
[----:B------:R-:W-:Y:S05]  /*6910*/  HMMA.16816.F32.BF16 R64, R100, R146, R64 ;  /* 0x000000926440723c */ /* 0x000fea0000041840 */
[----:B------:R-:W-:Y:S05]  /*6920*/  IADD3.X R109, R0, UR16, RZ, P0, !PT ;  /* 0x00000010006d7c10 */ /* 0x000fea00087fe4ff */
[----:B------:R-:W2:Y:S04]  /*6930*/  LDG.E R106, desc[UR10][R108.64] ;  /* 0x0000000a6c6a7981 */ /* 0x000ea8000c1e1900 */
[----:B------:R-:W3:Y:S04]  /*6940*/  LDG.E R105, desc[UR10][R108.64+0x20] ;  /* 0x0000200a6c697981 */ /* 0x000ee8000c1e1900 */
[----:B------:R-:W5:Y:S04]  /*6950*/  LDG.E R104, desc[UR10][R108.64+0x100] ;  /* 0x0001000a6c687981 */ /* 0x000f68000c1e1900 */
[----:B------:R1:W5:Y:S01]  /*6960*/  LDG.E R0, desc[UR10][R108.64+0x120] ;  /* 0x0001200a6c007981 */ /* 0x000362000c1e1900 */
[----:B--2---:R-:W-:Y:S01]  /*6970*/  FADD.FTZ R107, -R106, R4 ;  /* 0x000000046a6b7221 */ /* 0x004fe20000010100 */
[----:B------:R-:W-:Y:S01]  /*6980*/  FFMA.FTZ R4, -R152, R152, 1 ;  /* 0x3f80000098047423 */ /* 0x000fe20000010198 */
[----:B-1----:R-:W-:Y:S01]  /*6990*/  FADD.FTZ R108, -R106, R5 ;  /* 0x000000056a6c7221 */ /* 0x002fe20000010100 */
[----:B------:R1:W5:Y:S01]  /*69a0*/  LDL.LU R152, [R1+0x100] ;  /* 0x0001000001987983 */ /* 0x0003620000300800 */
[----:B------:R-:W-:Y:S01]  /*69b0*/  FFMA.FTZ R5, -R151, R151, 1 ;  /* 0x3f80000097057423 */ /* 0x000fe20000010197 */
[----:B------:R-:W-:Y:S01]  /*69c0*/  FMUL.FTZ R107, R99, R107 ;  /* 0x0000006b636b7220 */ /* 0x000fe20000410000 */
[----:B------:R-:W-:Y:S01]  /*69d0*/  FMUL.FTZ R108, R98, R108 ;  /* 0x0000006c626c7220 */ /* 0x000fe20000410000 */
[----:B------:R1:W5:Y:S01]  /*69e0*/  LDL.LU R151, [R1+0xfc] ;  /* 0x0000fc0001977983 */ /* 0x0003620000300800 */
[C---:B------:R-:W-:Y:S01]  /*69f0*/  FADD.FTZ R16, -R106.reuse, R16 ;  /* 0x000000106a107221 */ /* 0x040fe20000010100 */
[C---:B------:R-:W-:Y:S01]  /*6a00*/  FADD.FTZ R103, -R106.reuse, R21 ;  /* 0x000000156a677221 */ /* 0x040fe20000010100 */
[----:B------:R-:W-:Y:S01]  /*6a10*/  FADD.FTZ R20, -R106, R20 ;  /* 0x000000146a147221 */ /* 0x000fe20000010100 */
[----:B------:R1:W5:Y:S01]  /*6a20*/  LDL.LU R99, [R1+0xf8] ;  /* 0x0000f80001637983 */ /* 0x0003620000300800 */
[----:B------:R-:W-:Y:S01]  /*6a30*/  FMUL.FTZ R4, R4, UR6 ;  /* 0x0000000604047c20 */ /* 0x000fe20008410000 */
[----:B------:R-:W-:Y:S01]  /*6a40*/  FMUL.FTZ R103, R94, R103 ;  /* 0x000000675e677220 */ /* 0x000fe20000410000 */
[----:B------:R-:W-:Y:S01]  /*6a50*/  FMUL.FTZ R102, R95, R20 ;  /* 0x000000145f667220 */ /* 0x000fe20000410000 */
[----:B------:R1:W5:Y:S01]  /*6a60*/  LDL.LU R98, [R1+0xf4] ;  /* 0x0000f40001627983 */ /* 0x0003620000300800 */
[----:B------:R-:W-:Y:S01]  /*6a70*/  FMUL.FTZ R101, R4, R107 ;  /* 0x0000006b04657220 */ /* 0x000fe20000410000 */
[----:B------:R-:W-:Y:S01]  /*6a80*/  FADD.FTZ R4, -R106, R17 ;  /* 0x000000116a047221 */ /* 0x000fe20000010100 */
[----:B------:R-:W-:Y:S01]  /*6a90*/  FMUL.FTZ R17, R97, R16 ;  /* 0x0000001061117220 */ /* 0x000fe20000410000 */
[----:B------:R-:W-:Y:S01]  /*6aa0*/  FFMA.FTZ R16, -R92, R92, 1 ;  /* 0x3f8000005c107423 */ /* 0x000fe2000001015c */
[----:B------:R1:W5:Y:S01]  /*6ab0*/  LDL.LU R97, [R1+0xf0] ;  /* 0x0000f00001617983 */ /* 0x0003620000300800 */
[----:B------:R-:W-:Y:S01]  /*6ac0*/  FMUL.FTZ R21, R96, R4 ;  /* 0x0000000460157220 */ /* 0x000fe20000410000 */
[----:B------:R-:W-:Y:S01]  /*6ad0*/  FFMA.FTZ R4, -R93, R93, 1 ;  /* 0x3f8000005d047423 */ /* 0x000fe2000001015d */
[----:B------:R-:W-:Y:S01]  /*6ae0*/  FFMA.FTZ R20, -R91, R91, 1 ;  /* 0x3f8000005b147423 */ /* 0x000fe2000001015b */
[----:B------:R1:W5:Y:S01]  /*6af0*/  LDL.LU R96, [R1+0xec] ;  /* 0x0000ec0001607983 */ /* 0x0003620000300800 */
[----:B------:R-:W-:Y:S01]  /*6b00*/  FMUL.FTZ R5, R5, UR6 ;  /* 0x0000000605057c20 */ /* 0x000fe20008410000 */
[C---:B------:R-:W-:Y:S01]  /*6b10*/  FADD.FTZ R32, -R106.reuse, R32 ;  /* 0x000000206a207221 */ /* 0x040fe20000010100 */
[----:B------:R-:W-:Y:S01]  /*6b20*/  FADD.FTZ R33, -R106, R33 ;  /* 0x000000216a217221 */ /* 0x000fe20000010100 */
[----:B------:R1:W5:Y:S01]  /*6b30*/  LDL.LU R95, [R1+0xe8] ;  /* 0x0000e800015f7983 */ /* 0x0003620000300800 */
[----:B------:R-:W-:Y:S01]  /*6b40*/  FMUL.FTZ R100, R5, R108 ;  /* 0x0000006c05647220 */ /* 0x000fe20000410000 */
[----:B------:R-:W-:Y:S01]  /*6b50*/  FFMA.FTZ R5, -R90, R90, 1 ;  /* 0x3f8000005a057423 */ /* 0x000fe2000001015a */
[C---:B------:R-:W-:Y:S01]  /*6b60*/  FADD.FTZ R52, -R106.reuse, R52 ;  /* 0x000000346a347221 */ /* 0x040fe20000010100 */
[----:B------:R1:W5:Y:S01]  /*6b70*/  LDL.LU R94, [R1+0xe4] ;  /* 0x0000e400015e7983 */ /* 0x0003620000300800 */
[----:B------:R-:W-:Y:S01]  /*6b80*/  FADD.FTZ R53, -R106, R53 ;  /* 0x000000356a357221 */ /* 0x000fe20000010100 */
[----:B---3--:R-:W-:Y:S01]  /*6b90*/  FADD.FTZ R6, -R105, R6 ;  /* 0x0000000669067221 */ /* 0x008fe20000010100 */
[----:B------:R-:W-:Y:S01]  /*6ba0*/  FMUL.FTZ R52, R77, R52 ;  /* 0x000000344d347220 */ /* 0x000fe20000410000 */
[----:B------:R1:W5:Y:S01]  /*6bb0*/  LDL.LU R93, [R1+0xe0] ;  /* 0x0000e000015d7983 */ /* 0x0003620000300800 */
[----:B------:R-:W-:Y:S01]  /*6bc0*/  FMUL.FTZ R53, R76, R53 ;  /* 0x000000354c357220 */ /* 0x000fe20000410000 */
[----:B------:R-:W-:Y:S01]  /*6bd0*/  FADD.FTZ R7, -R105, R7 ;  /* 0x0000000769077221 */ /* 0x000fe20000010100 */
[----:B------:R-:W-:Y:S01]  /*6be0*/  FMUL.FTZ R4, R4, UR6 ;  /* 0x0000000604047c20 */ /* 0x000fe20008410000 */
[----:B------:R1:W5:Y:S01]  /*6bf0*/  LDL.LU R92, [R1+0xdc] ;  /* 0x0000dc00015c7983 */ /* 0x0003620000300800 */
[----:B------:R-:W-:Y:S01]  /*6c00*/  FMUL.FTZ R16, R16, UR6 ;  /* 0x0000000610107c20 */ /* 0x000fe20008410000 */
[----:B------:R-:W-:Y:S01]  /*6c10*/  FMUL.FTZ R5, R5, UR6 ;  /* 0x0000000605057c20 */ /* 0x000fe20008410000 */
[----:B------:R-:W-:Y:S01]  /*6c20*/  FMUL.FTZ R4, R4, R17 ;  /* 0x0000001104047220 */ /* 0x000fe20000410000 */
[----:B------:R1:W5:Y:S01]  /*6c30*/  LDL.LU R91, [R1+0xd8] ;  /* 0x0000d800015b7983 */ /* 0x0003620000300800 */
[----:B------:R-:W-:Y:S01]  /*6c40*/  FMUL.FTZ R16, R16, R21 ;  /* 0x0000001510107220 */ /* 0x000fe20000410000 */
[----:B------:R-:W-:Y:S01]  /*6c50*/  FMUL.FTZ R20, R20, UR6 ;  /* 0x0000000614147c20 */ /* 0x000fe20008410000 */
[----:B------:R-:W-:Y:S01]  /*6c60*/  FMUL.FTZ R5, R5, R103 ;  /* 0x0000006705057220 */ /* 0x000fe20000410000 */
[----:B------:R1:W5:Y:S01]  /*6c70*/  LDL.LU R90, [R1+0xd4] ;  /* 0x0000d400015a7983 */ /* 0x0003620000300800 */
[----:B------:R-:W-:Y:S01]  /*6c80*/  F2FP.BF16.F32.PACK_AB R17, R100, R101 ;  /* 0x000000656411723e */ /* 0x000fe200000010ff */
        /* <DEDUP_REMOVED lines=9> */
[----:B------:R-:W-:Y:S01]  /*6d20*/  FFMA.FTZ R33, -R79, R79, 1 ;  /* 0x3f8000004f217423 */ /* 0x000fe2000001014f */
[----:B------:R-:W-:Y:S01]  /*6d30*/  FFMA.FTZ R32, -R78, R78, 1 ;  /* 0x3f8000004e207423 */ /* 0x000fe2000001014e */
[----:B------:R-:W-:Y:S01]  /*6d40*/  FADD.FTZ R20, -R106, R36 ;  /* 0x000000246a147221 */ /* 0x000fe20000010100 */
[----:B------:R1:W5:Y:S01]  /*6d50*/  LDL.LU R87, [R1+0xc8] ;  /* 0x0000c80001577983 */ /* 0x0003620000300800 */
[----:B------:R-:W-:Y:S01]  /*6d60*/  FFMA.FTZ R36, -R82, R82, 1 ;  /* 0x3f80000052247423 */ /* 0x000fe20000010152 */
[----:B------:R-:W-:Y:S01]  /*6d70*/  FADD.FTZ R21, -R106, R37 ;  /* 0x000000256a157221 */ /* 0x000fe20000010100 */
[----:B------:R-:W-:Y:S01]  /*6d80*/  FMUL.FTZ R20, R85, R20 ;  /* 0x0000001455147220 */ /* 0x000fe20000410000 */
[----:B------:R1:W5:Y:S01]  /*6d90*/  LDL.LU R86, [R1+0xc4] ;  /* 0x0000c40001567983 */ /* 0x0003620000300800 */
[----:B------:R-:W-:Y:S01]  /*6da0*/  FFMA.FTZ R37, -R83, R83, 1 ;  /* 0x3f80000053257423 */ /* 0x000fe20000010153 */
[----:B------:R-:W-:Y:S01]  /*6db0*/  FMUL.FTZ R21, R84, R21 ;  /* 0x0000001554157220 */ /* 0x000fe20000410000 */
[----:B------:R-:W-:Y:S01]  /*6dc0*/  FMUL.FTZ R36, R36, UR6 ;  /* 0x0000000624247c20 */ /* 0x000fe20008410000 */
[----:B------:R1:W5:Y:S01]  /*6dd0*/  LDL.LU R85, [R1+0xc0] ;  /* 0x0000c00001557983 */ /* 0x0003620000300800 */
[----:B------:R-:W-:Y:S01]  /*6de0*/  FMUL.FTZ R37, R37, UR6 ;  /* 0x0000000625257c20 */ /* 0x000fe20008410000 */
[----:B------:R-:W-:Y:S01]  /*6df0*/  FMUL.FTZ R33, R33, UR6 ;  /* 0x0000000621217c20 */ /* 0x000fe20008410000 */
[----:B------:R-:W-:Y:S01]  /*6e00*/  FMUL.FTZ R36, R36, R21 ;  /* 0x0000001524247220 */ /* 0x000fe20000410000 */
[----:B------:R1:W5:Y:S01]  /*6e10*/  LDL.LU R84, [R1+0xbc] ;  /* 0x0000bc0001547983 */ /* 0x0003620000300800 */
[----:B------:R-:W-:Y:S01]  /*6e20*/  FMUL.FTZ R101, R101, UR6 ;  /* 0x0000000665657c20 */ /* 0x000fe20008410000 */
[----:B------:R-:W-:Y:S01]  /*6e30*/  FFMA.FTZ R21, -R73, R73, 1 ;  /* 0x3f80000049157423 */ /* 0x000fe20000010149 */
[----:B------:R-:W-:Y:S01]  /*6e40*/  FMUL.FTZ R37, R37, R20 ;  /* 0x0000001425257220 */ /* 0x000fe20000410000 */
        /* <DEDUP_REMOVED lines=13> */
[----:B------:R-:W-:Y:S01]  /*6f20*/  FFMA.FTZ R20, -R72, R72, 1 ;  /* 0x3f80000048147423 */ /* 0x000fe20000010148 */
[----:B------:R1:W5:Y:S01]  /*6f30*/  LDL.LU R80, [R1+0xac] ;  /* 0x0000ac0001507983 */ /* 0x0003620000300800 */
[----:B------:R-:W-:Y:S01]  /*6f40*/  FMUL.FTZ R49, R74, R49 ;  /* 0x000000314a317220 */ /* 0x000fe20000410000 */
[----:B------:R-:W-:Y:S01]  /*6f50*/  FMUL.FTZ R33, R33, R4 ;  /* 0x0000000421217220 */ /* 0x000fe20000410000 */
[----:B------:R-:W-:Y:S01]  /*6f60*/  FFMA.FTZ R4, -R70, R70, 1 ;  /* 0x3f80000046047423 */ /* 0x000fe20000010146 */
        /* <DEDUP_REMOVED lines=9> */
[----:B------:R-:W-:Y:S01]  /*7000*/  FMUL.FTZ R21, R21, R52 ;  /* 0x0000003415157220 */ /* 0x000fe20000410000 */
[----:B------:R-:W-:Y:S01]  /*7010*/  FMUL.FTZ R5, R5, UR6 ;  /* 0x0000000605057c20 */ /* 0x000fe20008410000 */
[----:B------:R-:W-:Y:S01]  /*7020*/  FMUL.FTZ R20, R20, UR6 ;  /* 0x0000000614147c20 */ /* 0x000fe20008410000 */
[----:B------:R1:W5:Y:S01]  /*7030*/  LDL.LU R76, [R1+0x9c] ;  /* 0x00009c00014c7983 */ /* 0x0003620000300800 */
[----:B------:R-:W-:Y:S01]  /*7040*/  F2FP.BF16.F32.PACK_AB R49, R36, R37 ;  /* 0x000000252431723e */ /* 0x000fe200000010ff */
[----:B------:R-:W-:Y:S01]  /*7050*/  FMUL.FTZ R5, R5, R48 ;  /* 0x0000003005057220 */ /* 0x000fe20000410000 */
[----:B------:R-:W-:Y:S01]  /*7060*/  FMUL.FTZ R20, R20, R53 ;  /* 0x0000003514147220 */ /* 0x000fe20000410000 */
[----:B------:R1:W5:Y:S01]  /*7070*/  LDL.LU R75, [R1+0x98] ;  /* 0x00009800014b7983 */ /* 0x0003620000300800 */
[----:B------:R-:W-:Y:S02]  /*7080*/  F2FP.BF16.F32.PACK_AB R100, R100, R101 ;  /* 0x000000656464723e */ /* 0x000fe400000010ff */
[----:B------:R-:W-:Y:S01]  /*7090*/  F2FP.BF16.F32.PACK_AB R36, R4, R5 ;  /* 0x000000050424723e */ /* 0x000fe200000010ff */
[----:B------:R1:W5:Y:S01]  /*70a0*/  LDL.LU R74, [R1+0x94] ;  /* 0x00009400014a7983 */ /* 0x0003620000300800 */
[----:B------:R-:W-:Y:S01]  /*70b0*/  FFMA.FTZ R4, -R69, R69, 1 ;  /* 0x3f80000045047423 */ /* 0x000fe20000010145 */
[----:B------:R-:W-:Y:S01]  /*70c0*/  FFMA.FTZ R5, -R68, R68, 1 ;  /* 0x3f80000044057423 */ /* 0x000fe20000010144 */
[----:B------:R-:W-:Y:S01]  /*70d0*/  F2FP.BF16.F32.PACK_AB R37, R20, R21 ;  /* 0x000000151425723e */ /* 0x000fe200000010ff */
[----:B------:R1:W5:Y:S01]  /*70e0*/  LDL.LU R73, [R1+0x90] ;  /* 0x0000900001497983 */ /* 0x0003620000300800 */
[----:B------:R-:W-:Y:S01]  /*70f0*/  FMUL.FTZ R21, R3, R6 ;  /* 0x0000000603157220 */ /* 0x000fe20000410000 */
[----:B------:R-:W-:Y:S01]  /*7100*/  FMUL.FTZ R20, R2, R7 ;  /* 0x0000000702147220 */ /* 0x000fe20000410000 */
[----:B------:R-:W-:Y:S01]  /*7110*/  F2FP.BF16.F32.PACK_AB R48, R32, R33 ;  /* 0x000000212030723e */ /* 0x000fe200000010ff */
[----:B------:R1:W5:Y:S01]  /*7120*/  LDL.LU R72, [R1+0x8c] ;  /* 0x00008c0001487983 */ /* 0x0003620000300800 */
[----:B------:R-:W-:Y:S01]  /*7130*/  FMUL.FTZ R7, R4, UR6 ;  /* 0x0000000604077c20 */ /* 0x000fe20008410000 */
[----:B------:R-:W-:Y:S02]  /*7140*/  FMUL.FTZ R6, R5, UR6 ;  /* 0x0000000605067c20 */ /* 0x000fe40008410000 */
        /* <DEDUP_REMOVED lines=22> */
[C---:B---3--:R-:W-:Y:S03]  /*72b0*/  IMAD.U32 R4, R33.reuse, -0x80, RZ ;  /* 0xffffff8021047824 */ /* 0x048fe600078e00ff */
        /* <DEDUP_REMOVED lines=20> */
.L_x_389:
[----:B------:R-:W2:Y:S01]  /*7400*/  LDL.LU R109, [R1+0x1c] ;  /* 0x00001c00016d7983 */ /* 0x000ea20000300800 */
[----:B------:R-:W-:Y:S01]  /*7410*/  FMUL.FTZ R20, R6, R20 ;  /* 0x0000001406147220 */ /* 0x000fe20000410000 */
[----:B------:R-:W-:Y:S01]  /*7420*/  FMUL.FTZ R21, R7, R21 ;  /* 0x0000001507157220 */ /* 0x000fe20000410000 */
[C---:B-----5:R-:W-:Y:S01]  /*7430*/  FADD.FTZ R28, -R104.reuse, R28 ;  /* 0x0000001c681c7221 */ /* 0x060fe20000010100 */
[----:B------:R-:W3:Y:S01]  /*7440*/  LDL.LU R108, [R1+0x18] ;  /* 0x00001800016c7983 */ /* 0x000ee20000300800 */
[----:B------:R-:W-:Y:S01]  /*7450*/  FADD.FTZ R25, -R104, R25 ;  /* 0x0000001968197221 */ /* 0x000fe20000010100 */
[----:B------:R-:W-:Y:S01]  /*7460*/  FADD.FTZ R15, -R0, R15 ;  /* 0x0000000f000f7221 */ /* 0x000fe20000010100 */
[----:B------:R-:W-:Y:S01]  /*7470*/  FMUL.FTZ R28, R196, R28 ;  /* 0x0000001cc41c7220 */ /* 0x000fe20000410000 */
[----:B------:R-:W4:Y:S01]  /*7480*/  LDL.LU R107, [R1+0x14] ;  /* 0x00001400016b7983 */ /* 0x000f220000300800 */
[----:B------:R-:W-:Y:S01]  /*7490*/  FMUL.FTZ R25, R201, R25 ;  /* 0x00000019c9197220 */ /* 0x000fe20000410000 */
[----:B------:R-:W-:Y:S01]  /*74a0*/  FMUL.FTZ R15, R241, R15 ;  /* 0x0000000ff10f7220 */ /* 0x000fe20000410000 */
[----:B------:R-:W-:Y:S01]  /*74b0*/  FADD.FTZ R27, -R0, R27 ;  /* 0x0000001b001b7221 */ /* 0x000fe20000010100 */
[----:B------:R-:W4:Y:S01]  /*74c0*/  LDL.LU R106, [R1+0x10] ;  /* 0x00001000016a7983 */ /* 0x000f220000300800 */
[----:B-1----:R-:W-:Y:S01]  /*74d0*/  FADD.FTZ R4, -R105, R23 ;  /* 0x0000001769047221 */ /* 0x002fe20000010100 */
[----:B------:R-:W-:Y:S01]  /*74e0*/  FFMA.FTZ R5, -R209, R209, 1 ;  /* 0x3f800000d1057423 */ /* 0x000fe200000101d1 */
[----:B------:R-:W-:Y:S01]  /*74f0*/  FMUL.FTZ R27, R231, R27 ;  /* 0x0000001be71b7220 */ /* 0x000fe20000410000 */
[----:B------:R-:W4:Y:S01]  /*7500*/  LDL.LU R103, [R1+0xc] ;  /* 0x00000c0001677983 */ /* 0x000f220000300800 */
[----:B------:R-:W-:Y:S01]  /*7510*/  FMUL.FTZ R4, R180, R4 ;  /* 0x00000004b4047220 */ /* 0x000fe20000410000 */
[----:B------:R-:W-:Y:S01]  /*7520*/  FMUL.FTZ R5, R5, UR6 ;  /* 0x0000000605057c20 */ /* 0x000fe20008410000 */
[C---:B------:R-:W-:Y:S01]  /*7530*/  FADD.FTZ R34, -R105.reuse, R34 ;  /* 0x0000002269227221 */ /* 0x040fe20000010100 */
[----:B------:R-:W4:Y:S01]  /*7540*/  LDL.LU R101, [R1+0x8] ;  /* 0x0000080001657983 */ /* 0x000f220000300800 */
[----:B------:R-:W-:Y:S01]  /*7550*/  FADD.FTZ R24, -R104, R24 ;  /* 0x0000001868187221 */ /* 0x000fe20000010100 */
[----:B------:R-:W-:Y:S01]  /*7560*/  FADD.FTZ R26, -R0, R26 ;  /* 0x0000001a001a7221 */ /* 0x000fe20000010100 */
[----:B------:R-:W-:Y:S01]  /*7570*/  FMUL.FTZ R34, R170, R34 ;  /* 0x00000022aa227220 */ /* 0x000fe20000410000 */
[----:B------:R-:W4:Y:S01]  /*7580*/  LDL.LU R53, [R1+0x4] ;  /* 0x0000040001357983 */ /* 0x000f220000300800 */
[----:B------:R-:W-:Y:S01]  /*7590*/  FMUL.FTZ R24, R202, R24 ;  /* 0x00000018ca187220 */ /* 0x000fe20000410000 */
[----:B------:R-:W-:Y:S01]  /*75a0*/  FMUL.FTZ R26, R232, R26 ;  /* 0x0000001ae81a7220 */ /* 0x000fe20000410000 */
[C---:B------:R-:W-:Y:S01]  /*75b0*/  FADD.FTZ R22, -R105.reuse, R22 ;  /* 0x0000001669167221 */ /* 0x040fe20000010100 */
[----:B------:R-:W4:Y:S01]  /*75c0*/  LDL.LU R52, [R1] ;  /* 0x0000000001347983 */ /* 0x000f220000300800 */
[----:B------:R-:W-:Y:S01]  /*75d0*/  FFMA.FTZ R6, -R210, R210, 1 ;  /* 0x3f800000d2067423 */ /* 0x000fe200000101d2 */
[----:B------:R-:W-:Y:S01]  /*75e0*/  FADD.FTZ R18, -R105, R18 ;  /* 0x0000001269127221 */ /* 0x000fe20000010100 */
[----:B------:R-:W-:Y:S01]  /*75f0*/  FMUL.FTZ R22, R181, R22 ;  /* 0x00000016b5167220 */ /* 0x000fe20000410000 */
[----:B------:R1:W-:Y:S01]  /*7600*/  STS [R220+0x8000], R17 ;  /* 0x00800011dc007388 */ /* 0x0003e20000000800 */
[----:B------:R-:W-:Y:S01]  /*7610*/  FADD.FTZ R19, -R105, R19 ;  /* 0x0000001369137221 */ /* 0x000fe20000010100 */
[----:B------:R-:W-:Y:S01]  /*7620*/  FFMA.FTZ R7, -R213, R213, 1 ;  /* 0x3f800000d5077423 */ /* 0x000fe200000101d5 */
[----:B------:R-:W-:Y:S01]  /*7630*/  FMUL.FTZ R6, R6, UR6 ;  /* 0x0000000606067c20 */ /* 0x000fe20008410000 */
[----:B------:R-:W-:Y:S01]  /*7640*/  FMUL.FTZ R18, R186, R18 ;  /* 0x00000012ba127220 */ /* 0x000fe20000410000 */
[----:B------:R-:W-:Y:S01]  /*7650*/  FMUL.FTZ R19, R185, R19 ;  /* 0x00000013b9137220 */ /* 0x000fe20000410000 */
[----:B------:R-:W-:Y:S01]  /*7660*/  FMUL.FTZ R7, R7, UR6 ;  /* 0x0000000607077c20 */ /* 0x000fe20008410000 */
[----:B------:R-:W-:Y:S01]  /*7670*/  FMUL.FTZ R22, R6, R22 ;  /* 0x0000001606167220 */ /* 0x000fe20000410000 */
[----:B------:R-:W-:Y:S01]  /*7680*/  FMUL.FTZ R6, R5, R4 ;  /* 0x0000000405067220 */ /* 0x000fe20000410000 */
[----:B------:R-:W-:Y:S01]  /*7690*/  FADD.FTZ R38, -R105, R38 ;  /* 0x0000002669267221 */ /* 0x000fe20000010100 */
[----:B------:R-:W-:Y:S01]  /*76a0*/  FMUL.FTZ R19, R7, R19 ;  /* 0x0000001307137220 */ /* 0x000fe20000410000 */
[----:B------:R-:W-:Y:S01]  /*76b0*/  FFMA.FTZ R7, -R198, R198, 1 ;  /* 0x3f800000c6077423 */ /* 0x000fe200000101c6 */
[----:B------:R-:W-:Y:S01]  /*76c0*/  F2FP.BF16.F32.PACK_AB R5, R20, R21 ;  /* 0x000000151405723e */ /* 0x000fe200000010ff */
[----:B------:R-:W-:Y:S01]  /*76d0*/  FMUL.FTZ R38, R166, R38 ;  /* 0x00000026a6267220 */ /* 0x000fe20000410000 */
[----:B------:R-:W-:Y:S01]  /*76e0*/  F2FP.BF16.F32.PACK_AB R33, R6, R22 ;  /* 0x000000160621723e */ /* 0x000fe200000010ff */
[----:B------:R-:W-:Y:S01]  /*76f0*/  FFMA.FTZ R6, -R197, R197, 1 ;  /* 0x3f800000c5067423 */ /* 0x000fe200000101c5 */
[C---:B------:R-:W-:Y:S01]  /*7700*/  FADD.FTZ R39, -R105.reuse, R39 ;  /* 0x0000002769277221 */ /* 0x040fe20000010100 */
[----:B------:R1:W-:Y:S01]  /*7710*/  STS [R220+0x8400], R5 ;  /* 0x00840005dc007388 */ /* 0x0003e20000000800 */
[C---:B------:R-:W-:Y:S01]  /*7720*/  FADD.FTZ R35, -R105.reuse, R35 ;  /* 0x0000002369237221 */ /* 0x040fe20000010100 */
[----:B------:R-:W-:Y:S01]  /*7730*/  FADD.FTZ R50, -R105, R50 ;  /* 0x0000003269327221 */ /* 0x000fe20000010100 */
[----:B------:R-:W-:Y:S01]  /*7740*/  FMUL.FTZ R39, R165, R39 ;  /* 0x00000027a5277220 */ /* 0x000fe20000410000 */
[----:B------:R1:W-:Y:S01]  /*7750*/  STS [R221+0x8000], R16 ;  /* 0x00800010dd007388 */ /* 0x0003e20000000800 */
[----:B------:R-:W-:Y:S01]  /*7760*/  FMUL.FTZ R35, R169, R35 ;  /* 0x00000023a9237220 */ /* 0x000fe20000410000 */
[----:B------:R-:W-:Y:S01]  /*7770*/  FMUL.FTZ R50, R115, R50 ;  /* 0x0000003273327220 */ /* 0x000fe20000410000 */
[C---:B------:R-:W-:Y:S01]  /*7780*/  FADD.FTZ R66, -R105.reuse, R66 ;  /* 0x0000004269427221 */ /* 0x040fe20000010100 */
[----:B-1----:R-:W-:Y:S01]  /*7790*/  FFMA.FTZ R17, -R214, R214, 1 ;  /* 0x3f800000d6117423 */ /* 0x002fe200000101d6 */
[----:B------:R-:W-:Y:S01]  /*77a0*/  FADD.FTZ R54, -R105, R54 ;  /* 0x0000003669367221 */ /* 0x000fe20000010100 */
[----:B------:R-:W-:Y:S01]  /*77b0*/  FADD.FTZ R12, -R104, R12 ;  /* 0x0000000c680c7221 */ /* 0x000fe20000010100 */
[----:B------:R-:W-:Y:S01]  /*77c0*/  FMUL.FTZ R66, R111, R66 ;  /* 0x000000426f427220 */ /* 0x000fe20000410000 */
[----:B------:R-:W-:Y:S01]  /*77d0*/  FMUL.FTZ R17, R17, UR6 ;  /* 0x0000000611117c20 */ /* 0x000fe20008410000 */
[----:B------:R-:W-:Y:S01]  /*77e0*/  FMUL.FTZ R54, R113, R54 ;  /* 0x0000003671367220 */ /* 0x000fe20000410000 */
[----:B------:R-:W-:Y:S01]  /*77f0*/  FMUL.FTZ R12, R224, R12 ;  /* 0x0000000ce00c7220 */ /* 0x000fe20000410000 */
[----:B------:R-:W-:Y:S01]  /*7800*/  FADD.FTZ R8, -R104, R8 ;  /* 0x0000000868087221 */ /* 0x000fe20000010100 */
[----:B------:R-:W-:Y:S01]  /*7810*/  FMUL.FTZ R18, R17, R18 ;  /* 0x0000001211127220 */ /* 0x000fe20000410000 */
[----:B------:R-:W-:Y:S01]  /*7820*/  FMUL.FTZ R17, R6, UR6 ;  /* 0x0000000606117c20 */ /* 0x000fe20008410000 */
[----:B------:R-:W-:Y:S01]  /*7830*/  FFMA.FTZ R6, -R191, R191, 1 ;  /* 0x3f800000bf067423 */ /* 0x000fe200000101bf */
[----:B------:R-:W-:Y:S01]  /*7840*/  FADD.FTZ R9, -R104, R9 ;  /* 0x0000000968097221 */ /* 0x000fe20000010100 */
[----:B------:R-:W-:Y:S01]  /*7850*/  FADD.FTZ R55, -R105, R55 ;  /* 0x0000003769377221 */ /* 0x000fe20000010100 */
[----:B------:R-:W-:Y:S01]  /*7860*/  F2FP.BF16.F32.PACK_AB R4, R19, R18 ;  /* 0x000000121304723e */ /* 0x000fe200000010ff */
[----:B------:R-:W-:Y:S01]  /*7870*/  FMUL.FTZ R18, R7, UR6 ;  /* 0x0000000607127c20 */ /* 0x000fe20008410000 */
[----:B------:R-:W-:Y:S01]  /*7880*/  FFMA.FTZ R7, -R192, R192, 1 ;  /* 0x3f800000c0077423 */ /* 0x000fe200000101c0 */
[----:B------:R-:W-:Y:S01]  /*7890*/  FMUL.FTZ R6, R6, UR6 ;  /* 0x0000000606067c20 */ /* 0x000fe20008410000 */
[----:B------:R-:W-:Y:S01]  /*78a0*/  FMUL.FTZ R32, R17, R35 ;  /* 0x0000002311207220 */ /* 0x000fe20000410000 */
[----:B------:R1:W-:Y:S01]  /*78b0*/  STS [R221+0x8400], R4 ;  /* 0x00840004dd007388 */ /* 0x0003e20000000800 */
[----:B------:R-:W-:Y:S01]  /*78c0*/  FMUL.FTZ R7, R7, UR6 ;  /* 0x0000000607077c20 */ /* 0x000fe20008410000 */
[----:B------:R-:W-:Y:S01]  /*78d0*/  FMUL.FTZ R23, R6, R39 ;  /* 0x0000002706177220 */ /* 0x000fe20000410000 */
[----:B------:R-:W-:Y:S01]  /*78e0*/  FFMA.FTZ R6, -R177, R177, 1 ;  /* 0x3f800000b1067423 */ /* 0x000fe200000101b1 */
[----:B------:R-:W-:Y:S01]  /*78f0*/  FFMA.FTZ R17, -R164, R164, 1 ;  /* 0x3f800000a4117423 */ /* 0x000fe200000101a4 */
[----:B------:R-:W-:Y:S01]  /*7900*/  FMUL.FTZ R38, R7, R38 ;  /* 0x0000002607267220 */ /* 0x000fe20000410000 */
[----:B------:R-:W-:Y:S01]  /*7910*/  FFMA.FTZ R7, -R178, R178, 1 ;  /* 0x3f800000b2077423 */ /* 0x000fe200000101b2 */
[----:B------:R-:W-:Y:S01]  /*7920*/  FMUL.FTZ R22, R6, UR6 ;  /* 0x0000000606167c20 */ /* 0x000fe20008410000 */
[----:B------:R-:W-:Y:S01]  /*7930*/  FADD.FTZ R6, -R105, R67 ;  /* 0x0000004369067221 */ /* 0x000fe20000010100 */
[----:B------:R-:W-:Y:S01]  /*7940*/  FMUL.FTZ R17, R17, UR6 ;  /* 0x0000000611117c20 */ /* 0x000fe20008410000 */
[----:B------:R-:W-:Y:S01]  /*7950*/  FMUL.FTZ R7, R7, UR6 ;  /* 0x0000000607077c20 */ /* 0x000fe20008410000 */
[----:B------:R-:W-:Y:S01]  /*7960*/  FFMA.FTZ R19, -R174, R174, 1 ;  /* 0x3f800000ae137423 */ /* 0x000fe200000101ae */
[----:B------:R-:W-:Y:S01]  /*7970*/  FMUL.FTZ R6, R110, R6 ;  /* 0x000000066e067220 */ /* 0x000fe20000410000 */
[----:B------:R-:W-:Y:S01]  /*7980*/  FMUL.FTZ R20, R17, R66 ;  /* 0x0000004211147220 */ /* 0x000fe20000410000 */
[----:B------:R-:W-:Y:S01]  /*7990*/  FMUL.FTZ R50, R7, R50 ;  /* 0x0000003207327220 */ /* 0x000fe20000410000 */
[----:B------:R-:W-:Y:S01]  /*79a0*/  FFMA.FTZ R7, -R163, R163, 1 ;  /* 0x3f800000a3077423 */ /* 0x000fe200000101a3 */
[----:B------:R-:W-:Y:S01]  /*79b0*/  FADD.FTZ R5, -R104, R13 ;  /* 0x0000000d68057221 */ /* 0x000fe20000010100 */
        /* <DEDUP_REMOVED lines=8> */
[----:B------:R-:W-:Y:S01]  /*7a40*/  FMUL.FTZ R13, R229, R9 ;  /* 0x00000009e50d7220 */ /* 0x000fe20000410000 */
[----:B------:R-:W-:Y:S01]  /*7a50*/  FMUL.FTZ R8, R8, UR6 ;  /* 0x0000000608087c20 */ /* 0x000fe20008410000 */
[----:B------:R-:W-:Y:S01]  /*7a60*/  FFMA.FTZ R9, -R252, R252, 1 ;  /* 0x3f800000fc097423 */ /* 0x000fe200000101fc */
[----:B------:R-:W-:Y:S01]  /*7a70*/  F2FP.BF16.F32.PACK_AB R20, R6, R20 ;  /* 0x000000140614723e */ /* 0x000fe200000010ff */
[----:B------:R-:W-:Y:S01]  /*7a80*/  FFMA.FTZ R6, -R247, R247, 1 ;  /* 0x3f800000f7067423 */ /* 0x000fe200000101f7 */
[----:B------:R-:W-:Y:S01]  /*7a90*/  FMUL.FTZ R7, R7, UR6 ;  /* 0x0000000607077c20 */ /* 0x000fe20008410000 */
[----:B------:R-:W-:Y:S01]  /*7aa0*/  FMUL.FTZ R34, R18, R34 ;  /* 0x0000002212227220 */ /* 0x000fe20000410000 */
[----:B------:R-:W-:Y:S01]  /*7ab0*/  FMUL.FTZ R13, R8, R13 ;  /* 0x0000000d080d7220 */ /* 0x000fe20000410000 */
[----:B------:R-:W-:Y:S01]  /*7ac0*/  FMUL.FTZ R6, R6, UR6 ;  /* 0x0000000606067c20 */ /* 0x000fe20008410000 */
[----:B------:R-:W-:Y:S01]  /*7ad0*/  FMUL.FTZ R12, R7, R12 ;  /* 0x0000000c070c7220 */ /* 0x000fe20000410000 */
[----:B------:R-:W-:Y:S01]  /*7ae0*/  FFMA.FTZ R7, -R234, R234, 1 ;  /* 0x3f800000ea077423 */ /* 0x000fe200000101ea */
[----:B------:R-:W-:Y:S01]  /*7af0*/  FFMA.FTZ R18, -R173, R173, 1 ;  /* 0x3f800000ad127423 */ /* 0x000fe200000101ad */
[----:B------:R-:W-:Y:S01]  /*7b00*/  FMUL.FTZ R19, R6, R5 ;  /* 0x0000000506137220 */ /* 0x000fe20000410000 */
[----:B------:R-:W-:Y:S01]  /*7b10*/  FADD.FTZ R5, -R104, R29 ;  /* 0x0000001d68057221 */ /* 0x000fe20000010100 */
[----:B------:R-:W-:Y:S01]  /*7b20*/  FFMA.FTZ R6, -R233, R233, 1 ;  /* 0x3f800000e9067423 */ /* 0x000fe200000101e9 */
[----:B------:R-:W-:Y:S01]  /*7b30*/  FMUL.FTZ R7, R7, UR6 ;  /* 0x0000000607077c20 */ /* 0x000fe20008410000 */
[----:B------:R-:W-:Y:S01]  /*7b40*/  FFMA.FTZ R8, -R237, R237, 1 ;  /* 0x3f800000ed087423 */ /* 0x000fe200000101ed */
[----:B------:R-:W-:Y:S01]  /*7b50*/  FMUL.FTZ R5, R195, R5 ;  /* 0x00000005c3057220 */ /* 0x000fe20000410000 */
[----:B------:R-:W-:Y:S01]  /*7b60*/  FMUL.FTZ R6, R6, UR6 ;  /* 0x0000000606067c20 */ /* 0x000fe20008410000 */
[----:B------:R-:W-:Y:S01]  /*7b70*/  FMUL.FTZ R17, R7, R28 ;  /* 0x0000001c07117220 */ /* 0x000fe20000410000 */
[----:B------:R-:W-:Y:S01]  /*7b80*/  FMUL.FTZ R9, R9, UR6 ;  /* 0x0000000609097c20 */ /* 0x000fe20008410000 */
[----:B------:R-:W-:Y:S01]  /*7b90*/  FMUL.FTZ R18, R18, UR6 ;  /* 0x0000000612127c20 */ /* 0x000fe20008410000 */
[----:B------:R-:W-:Y:S01]  /*7ba0*/  FMUL.FTZ R5, R6, R5 ;  /* 0x0000000506057220 */ /* 0x000fe20000410000 */
[----:B------:R-:W-:Y:S01]  /*7bb0*/  FMUL.FTZ R55, R112, R55 ;  /* 0x0000003770377220 */ /* 0x000fe20000410000 */
[----:B------:R-:W-:Y:S01]  /*7bc0*/  FMUL.FTZ R8, R8, UR6 ;  /* 0x0000000608087c20 */ /* 0x000fe20008410000 */
[----:B------:R-:W-:Y:S01]  /*7bd0*/  FMUL.FTZ R16, R9, R16 ;  /* 0x0000001009107220 */ /* 0x000fe20000410000 */
[----:B------:R-:W-:Y:S01]  /*7be0*/  FFMA.FTZ R6, -R205, R205, 1 ;  /* 0x3f800000cd067423 */ /* 0x000fe200000101cd */
[----:B------:R-:W-:Y:S01]  /*7bf0*/  F2FP.BF16.F32.PACK_AB R17, R5, R17 ;  /* 0x000000110511723e */ /* 0x000fe200000010ff */
[----:B------:R-:W-:Y:S01]  /*7c00*/  FADD.FTZ R5, -R104, R45 ;  /* 0x0000002d68057221 */ /* 0x000fe20000010100 */
[----:B------:R-:W-:Y:S01]  /*7c10*/  FMUL.FTZ R21, R18, R55 ;  /* 0x0000003712157220 */ /* 0x000fe20000410000 */
[----:B------:R-:W-:Y:S01]  /*7c20*/  FMUL.FTZ R18, R8, R25 ;  /* 0x0000001908127220 */ /* 0x000fe20000410000 */
[----:B------:R-:W-:Y:S01]  /*7c30*/  FMUL.FTZ R6, R6, UR6 ;  /* 0x0000000606067c20 */ /* 0x000fe20008410000 */
[----:B------:R-:W-:Y:S01]  /*7c40*/  FMUL.FTZ R5, R175, R5 ;  /* 0x00000005af057220 */ /* 0x000fe20000410000 */
[----:B------:R-:W-:Y:S01]  /*7c50*/  FADD.FTZ R41, -R104, R41 ;  /* 0x0000002968297221 */ /* 0x000fe20000010100 */
[----:B------:R-:W-:Y:S01]  /*7c60*/  FFMA.FTZ R8, -R211, R211, 1 ;  /* 0x3f800000d3087423 */ /* 0x000fe200000101d3 */
[----:B-1----:R-:W-:Y:S01]  /*7c70*/  F2FP.BF16.F32.PACK_AB R4, R13, R16 ;  /* 0x000000100d04723e */ /* 0x002fe200000010ff */
[----:B------:R-:W-:Y:S01]  /*7c80*/  FMUL.FTZ R13, R6, R5 ;  /* 0x00000005060d7220 */ /* 0x000fe20000410000 */
[----:B------:R-:W-:Y:S01]  /*7c90*/  FMUL.FTZ R41, R182, R41 ;  /* 0x00000029b6297220 */ /* 0x000fe20000410000 */
[----:B------:R-:W-:Y:S01]  /*7ca0*/  FMUL.FTZ R8, R8, UR6 ;  /* 0x0000000608087c20 */ /* 0x000fe20008410000 */
[----:B------:R-:W-:Y:S01]  /*7cb0*/  FFMA.FTZ R5, -R193, R193, 1 ;  /* 0x3f800000c1057423 */ /* 0x000fe200000101c1 */
[----:B------:R3:W-:Y:S01]  /*7cc0*/  STS [R220+0xa000], R4 ;  /* 0x00a00004dc007388 */ /* 0x0007e20000000800 */
[----:B------:R-:W-:Y:S01]  /*7cd0*/  FADD.FTZ R61, -R104, R61 ;  /* 0x0000003d683d7221 */ /* 0x000fe20000010100 */
[----:B------:R-:W-:Y:S01]  /*7ce0*/  FMUL.FTZ R16, R8, R41 ;  /* 0x0000002908107220 */ /* 0x000fe20000410000 */
[----:B------:R-:W-:Y:S01]  /*7cf0*/  FMUL.FTZ R8, R5, UR6 ;  /* 0x0000000605087c20 */ /* 0x000fe20008410000 */
[----:B------:R-:W-:Y:S01]  /*7d00*/  FFMA.FTZ R5, -R187, R187, 1 ;  /* 0x3f800000bb057423 */ /* 0x000fe200000101bb */
[----:B------:R-:W-:Y:S01]  /*7d10*/  FMUL.FTZ R61, R167, R61 ;  /* 0x0000003da73d7220 */ /* 0x000fe20000410000 */
[----:B------:R-:W-:Y:S01]  /*7d20*/  FADD.FTZ R60, -R104, R60 ;  /* 0x0000003c683c7221 */ /* 0x000fe20000010100 */
[----:B------:R-:W-:Y:S01]  /*7d30*/  FFMA.FTZ R6, -R188, R188, 1 ;  /* 0x3f800000bc067423 */ /* 0x000fe200000101bc */
[----:B------:R-:W-:Y:S01]  /*7d40*/  FMUL.FTZ R5, R5, UR6 ;  /* 0x0000000605057c20 */ /* 0x000fe20008410000 */
[----:B------:R-:W-:Y:S01]  /*7d50*/  FADD.FTZ R44, -R104, R44 ;  /* 0x0000002c682c7221 */ /* 0x000fe20000010100 */
[----:B------:R-:W-:Y:S01]  /*7d60*/  FFMA.FTZ R7, -R206, R206, 1 ;  /* 0x3f800000ce077423 */ /* 0x000fe200000101ce */
[----:B------:R-:W-:Y:S01]  /*7d70*/  FMUL.FTZ R60, R168, R60 ;  /* 0x0000003ca83c7220 */ /* 0x000fe20000410000 */
[----:B------:R-:W-:Y:S01]  /*7d80*/  FMUL.FTZ R61, R5, R61 ;  /* 0x0000003d053d7220 */ /* 0x000fe20000410000 */
[----:B------:R-:W-:Y:S01]  /*7d90*/  FMUL.FTZ R6, R6, UR6 ;  /* 0x0000000606067c20 */ /* 0x000fe20008410000 */
[----:B------:R-:W-:Y:S01]  /*7da0*/  FADD.FTZ R5, -R0, R11 ;  /* 0x0000000b00057221 */ /* 0x000fe20000010100 */
[----:B------:R-:W-:Y:S01]  /*7db0*/  FADD.FTZ R56, -R104, R56 ;  /* 0x0000003868387221 */ /* 0x000fe20000010100 */
[----:B------:R-:W-:Y:S01]  /*7dc0*/  FFMA.FTZ R9, -R238, R238, 1 ;  /* 0x3f800000ee097423 */ /* 0x000fe200000101ee */
[----:B------:R-:W-:Y:S01]  /*7dd0*/  FMUL.FTZ R44, R176, R44 ;  /* 0x0000002cb02c7220 */ /* 0x000fe20000410000 */
[----:B------:R-:W-:Y:S01]  /*7de0*/  FMUL.FTZ R7, R7, UR6 ;  /* 0x0000000607077c20 */ /* 0x000fe20008410000 */
[----:B------:R-:W-:Y:S01]  /*7df0*/  FMUL.FTZ R60, R6, R60 ;  /* 0x0000003c063c7220 */ /* 0x000fe20000410000 */
[----:B------:R-:W-:Y:S01]  /*7e00*/  FMUL.FTZ R56, R172, R56 ;  /* 0x00000038ac387220 */ /* 0x000fe20000410000 */
[----:B------:R-:W-:Y:S01]  /*7e10*/  FMUL.FTZ R6, R249, R5 ;  /* 0x00000005f9067220 */ /* 0x000fe20000410000 */
[----:B------:R-:W-:Y:S01]  /*7e20*/  FMUL.FTZ R9, R9, UR6 ;  /* 0x0000000609097c20 */ /* 0x000fe20008410000 */
[----:B------:R-:W-:Y:S01]  /*7e30*/  FMUL.FTZ R44, R7, R44 ;  /* 0x0000002c072c7220 */ /* 0x000fe20000410000 */
[----:B------:R-:W-:Y:S01]  /*7e40*/  FADD.FTZ R57, -R104, R57 ;  /* 0x0000003968397221 */ /* 0x000fe20000010100 */
[----:B------:R-:W-:Y:S01]  /*7e50*/  FFMA.FTZ R7, -R194, R194, 1 ;  /* 0x3f800000c2077423 */ /* 0x000fe200000101c2 */
[----:B------:R-:W-:Y:S01]  /*7e60*/  FMUL.FTZ R56, R8, R56 ;  /* 0x0000003808387220 */ /* 0x000fe20000410000 */
[----:B------:R-:W-:Y:S01]  /*7e70*/  FMUL.FTZ R24, R9, R24 ;  /* 0x0000001809187220 */ /* 0x000fe20000410000 */
[----:B------:R-:W-:Y:S01]  /*7e80*/  FADD.FTZ R14, -R0, R14 ;  /* 0x0000000e000e7221 */ /* 0x000fe20000010100 */
[----:B------:R-:W-:Y:S01]  /*7e90*/  FMUL.FTZ R57, R171, R57 ;  /* 0x00000039ab397220 */ /* 0x000fe20000410000 */
[----:B------:R-:W-:Y:S01]  /*7ea0*/  FMUL.FTZ R7, R7, UR6 ;  /* 0x0000000607077c20 */ /* 0x000fe20008410000 */
[----:B------:R-:W-:Y:S01]  /*7eb0*/  FADD.FTZ R40, -R104, R40 ;  /* 0x0000002868287221 */ /* 0x000fe20000010100 */
[----:B------:R-:W-:Y:S01]  /*7ec0*/  FFMA.FTZ R9, -R212, R212, 1 ;  /* 0x3f800000d4097423 */ /* 0x000fe200000101d4 */
[----:B------:R-:W-:Y:S01]  /*7ed0*/  FADD.FTZ R10, -R0, R10 ;  /* 0x0000000a000a7221 */ /* 0x000fe20000010100 */
[----:B------:R-:W-:Y:S01]  /*7ee0*/  F2FP.BF16.F32.PACK_AB R19, R19, R12 ;  /* 0x0000000c1313723e */ /* 0x000fe200000010ff */
[----:B------:R-:W-:Y:S01]  /*7ef0*/  FMUL.FTZ R14, R246, R14 ;  /* 0x0000000ef60e7220 */ /* 0x000fe20000410000 */
[----:B------:R-:W-:Y:S01]  /*7f00*/  FMUL.FTZ R12, R7, R57 ;  /* 0x00000039070c7220 */ /* 0x000fe20000410000 */
[----:B------:R-:W-:Y:S01]  /*7f10*/  FMUL.FTZ R40, R183, R40 ;  /* 0x00000028b7287220 */ /* 0x000fe20000410000 */
[----:B------:R-:W-:Y:S01]  /*7f20*/  FMUL.FTZ R9, R9, UR6 ;  /* 0x0000000609097c20 */ /* 0x000fe20008410000 */
[----:B------:R-:W-:Y:S01]  /*7f30*/  FMUL.FTZ R10, R250, R10 ;  /* 0x0000000afa0a7220 */ /* 0x000fe20000410000 */
[C---:B------:R-:W-:Y:S01]  /*7f40*/  FADD.FTZ R46, -R0.reuse, R46 ;  /* 0x0000002e002e7221 */ /* 0x040fe20000010100 */
[C---:B------:R-:W-:Y:S01]  /*7f50*/  FADD.FTZ R30, -R0.reuse, R30 ;  /* 0x0000001e001e7221 */ /* 0x040fe20000010100 */
[----:B------:R-:W-:Y:S01]  /*7f60*/  FMUL.FTZ R9, R9, R40 ;  /* 0x0000002809097220 */ /* 0x000fe20000410000 */
[----:B------:R-:W-:Y:S01]  /*7f70*/  FADD.FTZ R31, -R0, R31 ;  /* 0x0000001f001f7221 */ /* 0x000fe20000010100 */
[----:B------:R-:W-:Y:S01]  /*7f80*/  FMUL.FTZ R46, R200, R46 ;  /* 0x0000002ec82e7220 */ /* 0x000fe20000410000 */
[----:B------:R-:W-:Y:S01]  /*7f90*/  FMUL.FTZ R30, R228, R30 ;  /* 0x0000001ee41e7220 */ /* 0x000fe20000410000 */
[----:B------:R-:W-:Y:S01]  /*7fa0*/  FADD.FTZ R59, -R0, R59 ;  /* 0x0000003b003b7221 */ /* 0x000fe20000010100 */
[----:B------:R-:W-:Y:S01]  /*7fb0*/  F2FP.BF16.F32.PACK_AB R16, R16, R9 ;  /* 0x000000091010723e */ /* 0x000fe200000010ff */
[----:B------:R-:W-:Y:S01]  /*7fc0*/  FMUL.FTZ R31, R227, R31 ;  /* 0x0000001fe31f7220 */ /* 0x000fe20000410000 */
[----:B------:R-:W-:Y:S01]  /*7fd0*/  F2FP.BF16.F32.PACK_AB R32, R32, R34 ;  /* 0x000000222020723e */ /* 0x000fe200000010ff */
[----:B------:R-:W-:Y:S01]  /*7fe0*/  FADD.FTZ R42, -R0, R42 ;  /* 0x0000002a002a7221 */ /* 0x000fe20000010100 */
[----:B------:R-:W4:Y:S01]  /*7ff0*/  LDL R34, [R1+0x60] ;  /* 0x0000600001227983 */ /* 0x000f220000100800 */
[----:B------:R-:W-:Y:S01]  /*8000*/  FMUL.FTZ R59, R189, R59 ;  /* 0x0000003bbd3b7220 */ /* 0x000fe20000410000 */
[----:B------:R-:W-:Y:S01]  /*8010*/  FADD.FTZ R51, -R105, R51 ;  /* 0x0000003369337221 */ /* 0x000fe20000010100 */
[----:B------:R-:W-:Y:S01]  /*8020*/  F2FP.BF16.F32.PACK_AB R18, R18, R24 ;  /* 0x000000181212723e */ /* 0x000fe200000010ff */
[----:B------:R-:W4:Y:S01]  /*8030*/  LDL.LU R29, [R1+0x20] ;  /* 0x00002000011d7983 */ /* 0x000f220000300800 */
[----:B------:R-:W-:Y:S01]  /*8040*/  FMUL.FTZ R42, R204, R42 ;  /* 0x0000002acc2a7220 */ /* 0x000fe20000410000 */
[----:B------:R-:W-:Y:S01]  /*8050*/  FADD.FTZ R43, -R0, R43 ;  /* 0x0000002b002b7221 */ /* 0x000fe20000010100 */
[----:B------:R-:W-:Y:S01]  /*8060*/  FMUL.FTZ R51, R114, R51 ;  /* 0x0000003372337220 */ /* 0x000fe20000410000 */
[----:B------:R-:W2:Y:S01]  /*8070*/  LDL.LU R28, [R1+0x24] ;  /* 0x00002400011c7983 */ /* 0x000ea20000300800 */
[----:B------:R-:W-:Y:S01]  /*8080*/  FADD.FTZ R62, -R0, R62 ;  /* 0x0000003e003e7221 */ /* 0x000fe20000010100 */
[----:B------:R-:W-:Y:S01]  /*8090*/  FMUL.FTZ R43, R203, R43 ;  /* 0x0000002bcb2b7220 */ /* 0x000fe20000410000 */
[----:B------:R-:W-:Y:S01]  /*80a0*/  FMUL.FTZ R22, R22, R51 ;  /* 0x0000003316167220 */ /* 0x000fe20000410000 */
[----:B------:R-:W-:Y:S01]  /*80b0*/  F2FP.BF16.F32.PACK_AB R23, R23, R38 ;  /* 0x000000261717723e */ /* 0x000fe200000010ff */
[----:B------:R-:W-:Y:S01]  /*80c0*/  FADD.FTZ R58, -R0, R58 ;  /* 0x0000003a003a7221 */ /* 0x000fe20000010100 */
[----:B------:R-:W-:Y:S01]  /*80d0*/  FMUL.FTZ R62, R184, R62 ;  /* 0x0000003eb83e7220 */ /* 0x000fe20000410000 */
[----:B------:R-:W-:Y:S02]  /*80e0*/  F2FP.BF16.F32.PACK_AB R13, R13, R44 ;  /* 0x0000002c0d0d723e */ /* 0x000fe400000010ff */
[----:B------:R-:W-:Y:S01]  /*80f0*/  F2FP.BF16.F32.PACK_AB R22, R22, R50 ;  /* 0x000000321616723e */ /* 0x000fe200000010ff */
[----:B------:R-:W-:Y:S01]  /*8100*/  FMUL.FTZ R58, R190, R58 ;  /* 0x0000003abe3a7220 */ /* 0x000fe20000410000 */
[----:B------:R-:W-:Y:S02]  /*8110*/  F2FP.BF16.F32.PACK_AB R21, R21, R54 ;  /* 0x000000361515723e */ /* 0x000fe400000010ff */
[----:B------:R-:W-:Y:S02]  /*8120*/  F2FP.BF16.F32.PACK_AB R12, R12, R56 ;  /* 0x000000380c0c723e */ /* 0x000fe400000010ff */
[----:B------:R-:W-:Y:S02]  /*8130*/  F2FP.BF16.F32.PACK_AB R11, R61, R60 ;  /* 0x0000003c3d0b723e */ /* 0x000fe400000010ff */
[----:B--2---:R-:W-:Y:S01]  /*8140*/  MOV R54, R28 ;  /* 0x0000001c00367202 */ /* 0x004fe20000000f00 */
[----:B------:R-:W-:Y:S01]  /*8150*/  FFMA.FTZ R5, -R109, R109, 1 ;  /* 0x3f8000006d057423 */ /* 0x000fe2000001016d */
[----:B---3--:R-:W-:Y:S01]  /*8160*/  FFMA.FTZ R4, -R108, R108, 1 ;  /* 0x3f8000006c047423 */ /* 0x008fe2000001016c */
[----:B----4-:R-:W-:Y:S02]  /*8170*/  MOV R55, R29 ;  /* 0x0000001d00377202 */ /* 0x010fe40000000f00 */
[----:B------:R-:W-:Y:S01]  /*8180*/  FMUL.FTZ R8, R5, UR6 ;  /* 0x0000000605087c20 */ /* 0x000fe20008410000 */
[----:B------:R-:W-:Y:S01]  /*8190*/  FFMA.FTZ R5, -R107, R107, 1 ;  /* 0x3f8000006b057423 */ /* 0x000fe2000001016b */
[----:B------:R-:W-:Y:S01]  /*81a0*/  FMUL.FTZ R7, R4, UR6 ;  /* 0x0000000604077c20 */ /* 0x000fe20008410000 */
[----:B------:R-:W-:Y:S01]  /*81b0*/  FFMA.FTZ R4, -R106, R106, 1 ;  /* 0x3f8000006a047423 */ /* 0x000fe2000001016a */
[----:B------:R-:W-:Y:S01]  /*81c0*/  FMUL.FTZ R10, R8, R10 ;  /* 0x0000000a080a7220 */ /* 0x000fe20000410000 */
[----:B------:R-:W-:Y:S01]  /*81d0*/  FMUL.FTZ R5, R5, UR6 ;  /* 0x0000000605057c20 */ /* 0x000fe20008410000 */
[----:B------:R-:W-:Y:S01]  /*81e0*/  FMUL.FTZ R7, R7, R6 ;  /* 0x0000000607077220 */ /* 0x000fe20000410000 */
[----:B------:R-:W-:Y:S02]  /*81f0*/  FMUL.FTZ R4, R4, UR6 ;  /* 0x0000000604047c20 */ /* 0x000fe40008410000 */
[----:B------:R-:W-:Y:S01]  /*8200*/  FMUL.FTZ R14, R5, R14 ;  /* 0x0000000e050e7220 */ /* 0x000fe20000410000 */
[----:B------:R-:W-:Y:S01]  /*8210*/  FFMA.FTZ R5, -R103, R103, 1 ;  /* 0x3f80000067057423 */ /* 0x000fe20000010167 */
[----:B------:R-:W-:Y:S01]  /*8220*/  FMUL.FTZ R9, R4, R15 ;  /* 0x0000000f04097220 */ /* 0x000fe20000410000 */
[----:B------:R-:W-:Y:S01]  /*8230*/  F2FP.BF16.F32.PACK_AB R10, R7, R10 ;  /* 0x0000000a070a723e */ /* 0x000fe200000010ff */
[----:B------:R-:W-:Y:S01]  /*8240*/  FFMA.FTZ R4, -R101, R101, 1 ;  /* 0x3f80000065047423 */ /* 0x000fe20000010165 */
[----:B------:R-:W-:Y:S01]  /*8250*/  FMUL.FTZ R6, R5, UR6 ;  /* 0x0000000605067c20 */ /* 0x000fe20008410000 */
[----:B------:R-:W-:Y:S01]  /*8260*/  FFMA.FTZ R5, -R53, R53, 1 ;  /* 0x3f80000035057423 */ /* 0x000fe20000010135 */
[----:B------:R-:W-:Y:S01]  /*8270*/  F2FP.BF16.F32.PACK_AB R9, R9, R14 ;  /* 0x0000000e0909723e */ /* 0x000fe200000010ff */
[----:B------:R-:W-:Y:S01]  /*8280*/  STS [R220+0xa400], R10 ;  /* 0x00a4000adc007388 */ /* 0x000fe20000000800 */
[----:B------:R-:W-:Y:S01]  /*8290*/  FMUL.FTZ R26, R6, R26 ;  /* 0x0000001a061a7220 */ /* 0x000fe20000410000 */
[----:B------:R-:W-:Y:S01]  /*82a0*/  FFMA.FTZ R6, -R236, R236, 1 ;  /* 0x3f800000ec067423 */ /* 0x000fe200000101ec */
[----:B------:R-:W-:Y:S01]  /*82b0*/  FMUL.FTZ R8, R4, UR6 ;  /* 0x0000000604087c20 */ /* 0x000fe20008410000 */
[----:B------:R-:W-:Y:S01]  /*82c0*/  STS [R221+0xa000], R19 ;  /* 0x00a00013dd007388 */ /* 0x000fe20000000800 */
[----:B------:R-:W-:Y:S01]  /*82d0*/  FFMA.FTZ R4, -R52, R52, 1 ;  /* 0x3f80000034047423 */ /* 0x000fe20000010134 */
[----:B------:R-:W-:Y:S01]  /*82e0*/  FMUL.FTZ R6, R6, UR6 ;  /* 0x0000000606067c20 */ /* 0x000fe20008410000 */
[----:B------:R-:W-:Y:S01]  /*82f0*/  FMUL.FTZ R8, R8, R27 ;  /* 0x0000001b08087220 */ /* 0x000fe20000410000 */
[----:B------:R-:W-:Y:S01]  /*8300*/  STS [R221+0xa400], R9 ;  /* 0x00a40009dd007388 */ /* 0x000fe20000000800 */
[----:B------:R-:W-:Y:S01]  /*8310*/  FMUL.FTZ R5, R5, UR6 ;  /* 0x0000000605057c20 */ /* 0x000fe20008410000 */
[----:B------:R-:W-:Y:S01]  /*8320*/  FMUL.FTZ R4, R4, UR6 ;  /* 0x0000000604047c20 */ /* 0x000fe20008410000 */
[----:B------:R-:W-:Y:S01]  /*8330*/  FMUL.FTZ R46, R6, R46 ;  /* 0x0000002e062e7220 */ /* 0x000fe20000410000 */
[----:B------:R-:W-:Y:S01]  /*8340*/  STS [R222+0x8000], R102 ;  /* 0x00800066de007388 */ /* 0x000fe20000000800 */
[----:B------:R-:W-:Y:S01]  /*8350*/  FFMA.FTZ R6, -R225, R225, 1 ;  /* 0x3f800000e1067423 */ /* 0x000fe200000101e1 */
[----:B------:R-:W-:Y:S01]  /*8360*/  F2FP.BF16.F32.PACK_AB R8, R8, R26 ;  /* 0x0000001a0808723e */ /* 0x000fe200000010ff */
[----:B------:R-:W-:Y:S01]  /*8370*/  FMUL.FTZ R30, R5, R30 ;  /* 0x0000001e051e7220 */ /* 0x000fe20000410000 */
[----:B------:R-:W-:Y:S01]  /*8380*/  STS [R222+0x8400], R33 ;  /* 0x00840021de007388 */ /* 0x000fe20000000800 */
[----:B------:R-:W-:Y:S01]  /*8390*/  FMUL.FTZ R31, R4, R31 ;  /* 0x0000001f041f7220 */ /* 0x000fe20000410000 */
[----:B------:R-:W-:Y:S01]  /*83a0*/  FFMA.FTZ R14, -R240, R240, 1 ;  /* 0x3f800000f00e7423 */ /* 0x000fe200000101f0 */
[----:B------:R-:W-:Y:S01]  /*83b0*/  FADD.FTZ R4, -R0, R47 ;  /* 0x0000002f00047221 */ /* 0x000fe20000010100 */
[----:B------:R-:W-:Y:S01]  /*83c0*/  STS [R219+0x8000], R100 ;  /* 0x00800064db007388 */ /* 0x000fe20000000800 */
[----:B------:R-:W-:Y:S01]  /*83d0*/  FFMA.FTZ R5, -R235, R235, 1 ;  /* 0x3f800000eb057423 */ /* 0x000fe200000101eb */
[----:B------:R-:W-:Y:S01]  /*83e0*/  FMUL.FTZ R6, R6, UR6 ;  /* 0x0000000606067c20 */ /* 0x000fe20008410000 */
[----:B------:R-:W-:Y:S01]  /*83f0*/  FMUL.FTZ R14, R14, UR6 ;  /* 0x000000060e0e7c20 */ /* 0x000fe20008410000 */
[----:B------:R-:W-:Y:S01]  /*8400*/  STS [R219+0x8400], R32 ;  /* 0x00840020db007388 */ /* 0x000fe20000000800 */
[----:B------:R-:W-:Y:S01]  /*8410*/  FFMA.FTZ R7, -R239, R239, 1 ;  /* 0x3f800000ef077423 */ /* 0x000fe200000101ef */
[----:B------:R-:W-:Y:S01]  /*8420*/  FMUL.FTZ R4, R199, R4 ;  /* 0x00000004c7047220 */ /* 0x000fe20000410000 */
[----:B------:R-:W-:Y:S01]  /*8430*/  FMUL.FTZ R5, R5, UR6 ;  /* 0x0000000605057c20 */ /* 0x000fe20008410000 */
[----:B------:R-:W-:Y:S01]  /*8440*/  FMUL.FTZ R59, R6, R59 ;  /* 0x0000003b063b7220 */ /* 0x000fe20000410000 */
[----:B------:R-:W-:Y:S01]  /*8450*/  F2FP.BF16.F32.PACK_AB R6, R31, R30 ;  /* 0x0000001e1f06723e */ /* 0x000fe200000010ff */
[----:B------:R-:W-:Y:S01]  /*8460*/  STS [R222+0xa000], R18 ;  /* 0x00a00012de007388 */ /* 0x000fe20000000800 */
[----:B------:R-:W-:Y:S01]  /*8470*/  FMUL.FTZ R42, R14, R42 ;  /* 0x0000002a0e2a7220 */ /* 0x000fe20000410000 */
[----:B------:R-:W-:Y:S01]  /*8480*/  FMUL.FTZ R7, R7, UR6 ;  /* 0x0000000607077c20 */ /* 0x000fe20008410000 */
[----:B------:R-:W-:Y:S01]  /*8490*/  FMUL.FTZ R14, R5, R4 ;  /* 0x00000004050e7220 */ /* 0x000fe20000410000 */
[----:B------:R-:W-:Y:S01]  /*84a0*/  STS [R222+0xa400], R8 ;  /* 0x00a40008de007388 */ /* 0x000fe20000000800 */
[----:B------:R-:W-:Y:S01]  /*84b0*/  FFMA.FTZ R5, -R208, R208, 1 ;  /* 0x3f800000d0057423 */ /* 0x000fe200000101d0 */
[----:B------:R-:W-:Y:S01]  /*84c0*/  FMUL.FTZ R43, R7, R43 ;  /* 0x0000002b072b7220 */ /* 0x000fe20000410000 */
[----:B------:R-:W-:Y:S01]  /*84d0*/  FFMA.FTZ R7, -R226, R226, 1 ;  /* 0x3f800000e2077423 */ /* 0x000fe200000101e2 */
[----:B------:R-:W-:Y:S01]  /*84e0*/  STS [R219+0xa000], R17 ;  /* 0x00a00011db007388 */ /* 0x000fe20000000800 */
[----:B------:R-:W-:Y:S01]  /*84f0*/  FMUL.FTZ R5, R5, UR6 ;  /* 0x0000000605057c20 */ /* 0x000fe20008410000 */
[----:B------:R-:W-:Y:S01]  /*8500*/  FADD.FTZ R0, -R0, R63 ;  /* 0x0000003f00007221 */ /* 0x000fe20000010100 */
[----:B------:R-:W-:Y:S01]  /*8510*/  FFMA.FTZ R4, -R207, R207, 1 ;  /* 0x3f800000cf047423 */ /* 0x000fe200000101cf */
[----:B------:R-:W-:Y:S01]  /*8520*/  STS [R219+0xa400], R6 ;  /* 0x00a40006db007388 */ /* 0x000fe20000000800 */
[----:B------:R-:W-:Y:S01]  /*8530*/  FMUL.FTZ R7, R7, UR6 ;  /* 0x0000000607077c20 */ /* 0x000fe20008410000 */
[----:B------:R-:W-:Y:S01]  /*8540*/  FMUL.FTZ R0, R179, R0 ;  /* 0x00000000b3007220 */ /* 0x000fe20000410000 */
[----:B------:R-:W-:Y:S01]  /*8550*/  FMUL.FTZ R4, R4, UR6 ;  /* 0x0000000604047c20 */ /* 0x000fe20008410000 */
[----:B------:R-:W-:Y:S01]  /*8560*/  STS [R215+0x8000], R49 ;  /* 0x00800031d7007388 */ /* 0x000fe20000000800 */
[----:B------:R-:W-:Y:S01]  /*8570*/  FMUL.FTZ R62, R5, R62 ;  /* 0x0000003e053e7220 */ /* 0x000fe20000410000 */
[----:B------:R-:W-:Y:S01]  /*8580*/  F2FP.BF16.F32.PACK_AB R5, R43, R42 ;  /* 0x0000002a2b05723e */ /* 0x000fe200000010ff */
        /* <DEDUP_REMOVED lines=8> */
[----:B------:R-:W-:Y:S03]  /*8610*/  LEA R52, R34, UR4, 0x1 ;  /* 0x0000000422347c11 */ /* 0x000fe6000f8e08ff */
        /* <DEDUP_REMOVED lines=98> */
.L_x_390:
        /* <DEDUP_REMOVED lines=102> */
[----:B-----5:R-:W3:Y:S04]  /*92a0*/  @P1 LDG.E R58, desc[UR10][R20.64] ;  /* 0x0000000a143a1981 */ /* 0x020ee8000c1e1900 */
[----:B------:R-:W4:Y:S04]  /*92b0*/  @P1 LDG.E R57, desc[UR10][R20.64+0x20] ;  /* 0x0000200a14391981 */ /* 0x000f28000c1e1900 */
[----:B------:R-:W5:Y:S04]  /*92c0*/  @P1 LDG.E R56, desc[UR10][R20.64+0x100] ;  /* 0x0001000a14381981 */ /* 0x000f68000c1e1900 */
[----:B------:R1:W2:Y:S02]  /*92d0*/  @P1 LDG.E R53, desc[UR10][R20.64+0x120] ;  /* 0x0001200a14351981 */ /* 0x0002a4000c1e1900 */
        /* <DEDUP_REMOVED lines=31> */
[-C--:B------:R-:W-:Y:S04]  /*94d0*/  LEA R26, P2, R26, R20.reuse, 0x2 ;  /* 0x000000141a1a7211 */ /* 0x080fe800078410ff */
[-C--:B------:R-:W-:Y:S01]  /*94e0*/  LEA.HI.X.SX32 R27, R55, R21.reuse, 0x2, P2 ;  /* 0x00000015371b7211 */ /* 0x080fe200010f16ff */
[----:B---3--:R1:W-:Y:S04]  /*94f0*/  @P1 STL [R1+0x40], R58 ;  /* 0x0000403a01001387 */ /* 0x0083e80000100800 */
[----:B----4-:R3:W-:Y:S04]  /*9500*/  @P1 STL [R1+0x44], R57 ;  /* 0x0000443901001387 */ /* 0x0107e80000100800 */
[----:B-----5:R4:W-:Y:S04]  /*9510*/  @P1 STL [R1+0x38], R56 ;  /* 0x0000383801001387 */ /* 0x0209e80000100800 */
[----:B--2---:R2:W-:Y:S01]  /*9520*/  @P1 STL [R1+0x3c], R53 ;  /* 0x00003c3501001387 */ /* 0x0045e20000100800 */
        /* <DEDUP_REMOVED lines=9> */
[----:B---3--:R-:W-:Y:S01]  /*95c0*/  IMAD.U32 R57, RZ, RZ, UR27 ;  /* 0x0000001bff397e24 */ /* 0x008fe2000f8e00ff */
[-C--:B------:R-:W-:Y:S01]  /*95d0*/  LEA.HI.X.SX32 R33, R58, R21.reuse, 0x2, P5 ;  /* 0x000000153a217211 */ /* 0x080fe200028f16ff */
[----:B------:R-:W-:Y:S01]  /*95e0*/  REDG.E.ADD.F32.FTZ.RN.STRONG.GPU desc[UR10][R34.64], R17 ;  /* 0x00000011220079a6 */ /* 0x000fe2000c10f38a */
[----:B------:R-:W-:Y:S01]  /*95f0*/  @UP0 UIADD3.X UR16, UR16, -0x1, URZ, UP1, !UPT ;  /* 0xffffffff10100890 */ /* 0x000fe20008ffe43f */
[----:B----4-:R-:W-:Y:S02]  /*9600*/  MOV R56, UR26 ;  /* 0x0000001a00387c02 */ /* 0x010fe40008000f00 */
[-C--:B------:R-:W-:Y:S01]  /*9610*/  LEA.HI.X.SX32 R31, R57, R21.reuse, 0x2, P4 ;  /* 0x00000015391f7211 */ /* 0x080fe200020f16ff */
[----:B------:R-:W-:Y:S01]  /*9620*/  REDG.E.ADD.F32.FTZ.RN.STRONG.GPU desc[UR10][R32.64], R18 ;  /* 0x00000012200079a6 */ /* 0x000fe2000c10f38a */
[-C--:B------:R-:W-:Y:S01]  /*9630*/  LEA.HI.X.SX32 R29, R56, R21.reuse, 0x2, P3 ;  /* 0x00000015381d7211 */ /* 0x080fe200018f16ff */
[----:B--2---:R-:W-:Y:S02]  /*9640*/  IMAD.U32 R53, RZ, RZ, UR23 ;  /* 0x00000017ff357e24 */ /* 0x004fe4000f8e00ff */
[----:B------:R-:W-:Y:S01]  /*9650*/  REDG.E.ADD.F32.FTZ.RN.STRONG.GPU desc[UR10][R30.64], R19 ;  /* 0x000000131e0079a6 */ /* 0x000fe2000c10f38a */
[----:B------:R-:W-:Y:S02]  /*9660*/  @P1 VIADD R0, R3, 0x2000 ;  /* 0x0000200003001836 */ /* 0x000fe40000000000 */
[----:B------:R-:W-:Y:S01]  /*9670*/  LEA.HI.X.SX32 R23, R53, R21, 0x2, P0 ;  /* 0x0000001535177211 */ /* 0x000fe200000f16ff */
[----:B------:R-:W-:Y:S01]  /*9680*/  REDG.E.ADD.F32.FTZ.RN.STRONG.GPU desc[UR10][R28.64], R12 ;  /* 0x0000000c1c0079a6 */ /* 0x000fe2000c10f38a */
[----:B------:R-:W-:Y:S03]  /*9690*/  PLOP3.LUT P0, PT, PT, PT, UP3, 0x80, 0x0 ;  /* 0x000000000000781c */ /* 0x000fe60003f0f038 */
        /* <DEDUP_REMOVED lines=138> */
.L_x_392:
        /* <DEDUP_REMOVED lines=19> */
.L_x_393:
        /* <DEDUP_REMOVED lines=43> */
.L_x_395:
[----:B------:R-:W-:Y:S05]  /*a320*/  BSYNC B0 ;  /* 0x0000000000007941 */ /* 0x000fea0003800000 */
.L_x_394:
        /* <DEDUP_REMOVED lines=13> */
.L_x_397:
[----:B------:R-:W-:Y:S05]  /*a400*/  BSYNC B0 ;  /* 0x0000000000007941 */ /* 0x000fea0003800000 */
.L_x_396:
[----:B-1----:R-:W1:Y:S01]  /*a410*/  LDS.128 R52, [R52+0x8000] ;  /* 0x0080000034347984 */ /* 0x002e620000000c00 */
        /* <DEDUP_REMOVED lines=26> */
.L_x_399:
[----:B------:R-:W-:Y:S05]  /*a5c0*/  BSYNC B0 ;  /* 0x0000000000007941 */ /* 0x000fea0003800000 */
.L_x_398:
        /* <DEDUP_REMOVED lines=13> */
.L_x_372:
[----:B------:R-:W-:Y:S05]  /*a6a0*/  BSYNC B1 ;  /* 0x0000000000017941 */ /* 0x000fea0003800000 */
.L_x_358:
        /* <DEDUP_REMOVED lines=11> */
.L_x_400:
[----:B------:R-:W-:Y:S05]  /*a760*/  EXIT ;  /* 0x000000000000794d */ /* 0x000fea0003800000 */
.L_x_402:
        /* <DEDUP_REMOVED lines=9> */
.L_x_700:


//--------------------- .text._ZN5flash25flash_bwd_dot_do_o_kernelILb0E23Flash_bwd_kernel_traitsILi32ELi128ELi128ELi8ELi4ELi4ELi4ELb1ELb0EN7cutlass10bfloat16_tE19Flash_kernel_traitsILi32ELi128ELi128ELi8ES3_EEEEvNS_16Flash_bwd_paramsE --------------------------
	.section	.text._ZN5flash25flash_bwd_dot_do_o_kernelILb0E23Flash_bwd_kernel_traitsILi32ELi128ELi128ELi8ELi4ELi4ELi4ELb1ELb0EN7cutlass10bfloat16_tE19Flash_kernel_traitsILi32ELi128ELi128ELi8ES3_EEEEvNS_16Flash_bwd_paramsE,"ax",@progbits
	.align	128
        .global         _ZN5flash25flash_bwd_dot_do_o_kernelILb0E23Flash_bwd_kernel_traitsILi32ELi128ELi128ELi8ELi4ELi4ELi4ELb1ELb0EN7cutlass10bfloat16_tE19Flash_kernel_traitsILi32ELi128ELi128ELi8ES3_EEEEvNS_16Flash_bwd_paramsE
        .type           _ZN5flash25flash_bwd_dot_do_o_kernelILb0E23Flash_bwd_kernel_traitsILi32ELi128ELi128ELi8ELi4ELi4ELi4ELb1ELb0EN7cutlass10bfloat16_tE19Flash_kernel_traitsILi32ELi128ELi128ELi8ES3_EEEEvNS_16Flash_bwd_paramsE,@function
        .size           _ZN5flash25flash_bwd_dot_do_o_kernelILb0E23Flash_bwd_kernel_traitsILi32ELi128ELi128ELi8ELi4ELi4ELi4ELb1ELb0EN7cutlass10bfloat16_tE19Flash_kernel_traitsILi32ELi128ELi128ELi8ES3_EEEEvNS_16Flash_bwd_paramsE,(.L_x_701 - _ZN5flash25flash_bwd_dot_do_o_kernelILb0E23Flash_bwd_kernel_traitsILi32ELi128ELi128ELi8ELi4ELi4ELi4ELb1ELb0EN7cutlass10bfloat16_tE19Flash_kernel_traitsILi32ELi128ELi128ELi8ES3_EEEEvNS_16Flash_bwd_paramsE)
        .other          _ZN5flash25flash_bwd_dot_do_o_kernelILb0E23Flash_bwd_kernel_traitsILi32ELi128ELi128ELi8ELi4ELi4ELi4ELb1ELb0EN7cutlass10bfloat16_tE19Flash_kernel_traitsILi32ELi128ELi128ELi8ES3_EEEEvNS_16Flash_bwd_paramsE,@"STO_CUDA_ENTRY STV_DEFAULT"
_ZN5flash25flash_bwd_dot_do_o_kernelILb0E23Flash_bwd_kernel_traitsILi32ELi128ELi128ELi8ELi4ELi4ELi4ELb1ELb0EN7cutlass10bfloat16_tE19Flash_kernel_traitsILi32ELi128ELi128ELi8ES3_EEEEvNS_16Flash_bwd_paramsE:
.text._ZN5flash25flash_bwd_dot_do_o_kernelILb0E23Flash_bwd_kernel_traitsILi32ELi128ELi128ELi8ELi4ELi4ELi4ELb1ELb0EN7cutlass10bfloat16_tE19Flash_kernel_traitsILi32ELi128ELi128ELi8ES3_EEEEvNS_16Flash_bwd_paramsE:
[----:B------:R-:W-:Y:S08]  /*0000*/  LDC R1, c[0x0][0x28] ;  /* 0x00000a00ff017b82 */ /* 0x000ff00000000800 */
[----:B------:R-:W0:Y:S01]  /*0010*/  LDC.64 R2, c[0x0][0x2f0] ;  /* 0x0000bc00ff027b82 */ /* 0x000e220000000a00 */
[----:B------:R-:W1:Y:S01]  /*0020*/  S2R R5, SR_CTAID.Y ;  /* 0x0000000000057919 */ /* 0x000e620000002600 */
[----:B------:R-:W-:Y:S01]  /*0030*/  ULDC.64 UR6, c[0x0][0x208] ;  /* 0x0000820000067ab9 */ /* 0x000fe20000000a00 */
[----:B0-----:R-:W-:Y:S01]  /*0040*/  ISETP.NE.U32.AND P0, PT, R2, RZ, PT ;  /* 0x000000ff0200720c */ /* 0x001fe20003f05070 */
[----:B------:R-:W-:-:S03]  /*0050*/  IMAD.MOV.U32 R2, RZ, RZ, -0x1 ;  /* 0xffffffffff027424 */ /* 0x000fc600078e00ff */
[----:B------:R-:W-:-:S13]  /*0060*/  ISETP.NE.AND.EX P0, PT, R3, RZ, PT, P0 ;  /* 0x000000ff0300720c */ /* 0x000fda0003f05300 */
[----:B------:R-:W0:Y:S01]  /*0070*/  @P0 LDC.64 R8, c[0x0][0x2f0] ;  /* 0x0000bc00ff080b82 */ /* 0x000e220000000a00 */
[----:B-1----:R-:W-:-:S07]  /*0080*/  @P0 VIADD R3, R5, 0x1 ;  /* 0x0000000105030836 */ /* 0x002fce0000000000 */
[----:B------:R-:W1:Y:S01]  /*0090*/  @P0 LDC.64 R6, c[0x0][0x2f0] ;  /* 0x0000bc00ff060b82 */ /* 0x000e620000000a00 */
[----:B0-----:R-:W-:-:S06]  /*00a0*/  @P0 IMAD.WIDE R8, R3, 0x4, R8 ;  /* 0x0000000403080825 */ /* 0x001fcc00078e0208 */
[----:B------:R-:W2:Y:S01]  /*00b0*/  @P0 LDG.E R9, desc[UR6][R8.64] ;  /* 0x0000000608090981 */ /* 0x000ea2000c1e1900 */
[----:B-1----:R-:W-:-:S05]  /*00c0*/  @P0 IMAD.WIDE R6, R5, 0x4, R6 ;  /* 0x0000000405060825 */ /* 0x002fca00078e0206 */
[----:B------:R-:W2:Y:S01]  /*00d0*/  @P0 LDG.E R2, desc[UR6][R6.64] ;  /* 0x0000000606020981 */ /* 0x000ea2000c1e1900 */
[----:B------:R-:W0:Y:S02]  /*00e0*/  S2UR UR4, SR_CTAID.X ;  /* 0x00000000000479c3 */ /* 0x000e240000002500 */
[----:B0-----:R-:W-:Y:S01]  /*00f0*/  USHF.L.U32 UR4, UR4, 0x7, URZ ;  /* 0x0000000704047899 */ /* 0x001fe2000800063f */
[----:B--2---:R-:W-:-:S06]  /*0100*/  @P0 IADD3 R4, R9, -R2, RZ ;  /* 0x8000000209040210 */ /* 0x004fcc0007ffe0ff */
[----:B------:R-:W0:Y:S02]  /*0110*/  @!P0 LDC R4, c[0x0][0x2c4] ;  /* 0x0000b100ff048b82 */ /* 0x000e240000000800 */
[----:B0-----:R-:W-:-:S13]  /*0120*/  ISETP.GT.AND P0, PT, R4, UR4, PT ;  /* 0x0000000404007c0c */ /* 0x001fda000bf04270 */
[----:B------:R-:W-:Y:S05]  /*0130*/  @!P0 EXIT ;  /* 0x000000000000894d */ /* 0x000fea0003800000 */
[----:B------:R-:W-:Y:S01]  /*0140*/  ISETP.NE.AND P1, PT, R2, -0x1, PT ;  /* 0xffffffff0200780c */ /* 0x000fe20003f25270 */
[----:B------:R-:W0:Y:S01]  /*0150*/  S2R R0, SR_TID.X ;  /* 0x0000000000007919 */ /* 0x000e220000002100 */
[----:B------:R-:W-:Y:S01]  /*0160*/  ULDC.U8 UR8, c[0x0][0x3d8] ;  /* 0x0000f60000087ab9 */ /* 0x000fe20000000000 */
[----:B------:R-:W1:Y:S01]  /*0170*/  S2UR UR5, SR_CTAID.Z ;  /* 0x00000000000579c3 */ /* 0x000e620000002700 */
[----:B------:R-:W-:-:S09]  /*0180*/  ISETP.NE.AND P0, PT, RZ, UR8, PT ;  /* 0x00000008ff007c0c */ /* 0x000fd2000bf05270 */
[----:B------:R-:W2:Y:S01]  /*0190*/  @P1 LDC.64 R16, c[0x0][0x420] ;  /* 0x00010800ff101b82 */ /* 0x000ea20000000a00 */
[--C-:B------:R-:W-:Y:S02]  /*01a0*/  @!P1 SHF.R.S32.HI R3, RZ, 0x1f, R5.reuse ;  /* 0x0000001fff039819 */ /* 0x100fe40000011405 */
[----:B------:R-:W-:-:S05]  /*01b0*/  @!P1 SHF.R.S32.HI R13, RZ, 0x1f, R5 ;  /* 0x0000001fff0d9819 */ /* 0x000fca0000011405 */
[----:B------:R-:W3:Y:S08]  /*01c0*/  @!P1 LDC.64 R8, c[0x0][0x418] ;  /* 0x00010600ff089b82 */ /* 0x000ef00000000a00 */
[----:B------:R-:W4:Y:S08]  /*01d0*/  @!P1 LDC.64 R6, c[0x0][0x290] ;  /* 0x0000a400ff069b82 */ /* 0x000f300000000a00 */
[----:B------:R-:W5:Y:S01]  /*01e0*/  @P1 LDC.64 R22, c[0x0][0x298] ;  /* 0x0000a600ff161b82 */ /* 0x000f620000000a00 */
[----:B--2---:R-:W-:-:S04]  /*01f0*/  @P1 IMAD.WIDE.U32 R10, R2, R16, RZ ;  /* 0x00000010020a1225 */ /* 0x004fc800078e00ff */
[-C--:B---3--:R-:W-:Y:S02]  /*0200*/  @!P1 IMAD R12, R3, R8.reuse, RZ ;  /* 0x00000008030c9224 */ /* 0x088fe400078e02ff */
[----:B------:R-:W-:Y:S02]  /*0210*/  @P1 IMAD R3, R2, R17, R11 ;  /* 0x0000001102031224 */ /* 0x000fe400078e020b */
[C---:B------:R-:W-:Y:S02]  /*0220*/  @!P1 IMAD R15, R5.reuse, R9, R12 ;  /* 0x00000009050f9224 */ /* 0x040fe400078e020c */
[----:B------:R-:W-:-:S04]  /*0230*/  @!P1 IMAD.WIDE.U32 R8, R5, R8, RZ ;  /* 0x0000000805089225 */ /* 0x000fc800078e00ff */
[----:B----4-:R-:W-:Y:S01]  /*0240*/  @!P1 IMAD R14, R13, R6, RZ ;  /* 0x000000060d0e9224 */ /* 0x010fe200078e02ff */
[----:B------:R-:W-:Y:S01]  /*0250*/  @!P1 IADD3 R3, R9, R15, RZ ;  /* 0x0000000f09039210 */ /* 0x000fe20007ffe0ff */
[----:B------:R-:W-:Y:S02]  /*0260*/  @!P1 IMAD.MOV.U32 R10, RZ, RZ, R8 ;  /* 0x000000ffff0a9224 */ /* 0x000fe400078e0008 */
[----:B------:R-:W-:Y:S02]  /*0270*/  @!P1 IMAD R11, R5, R7, R14 ;  /* 0x00000007050b9224 */ /* 0x000fe400078e020e */
[----:B-----5:R-:W-:-:S04]  /*0280*/  @P1 IMAD.WIDE.U32 R12, R2, R22, RZ ;  /* 0x00000016020c1225 */ /* 0x020fc800078e00ff */
[----:B------:R-:W-:-:S04]  /*0290*/  @!P1 IMAD.WIDE.U32 R6, R5, R6, RZ ;  /* 0x0000000605069225 */ /* 0x000fc800078e00ff */
[----:B------:R-:W-:Y:S01]  /*02a0*/  @P1 IMAD R23, R2, R23, R13 ;  /* 0x0000001702171224 */ /* 0x000fe200078e020d */
[----:B------:R-:W-:Y:S01]  /*02b0*/  @!P1 IADD3 R23, R7, R11, RZ ;  /* 0x0000000b07179210 */ /* 0x000fe20007ffe0ff */
[----:B------:R-:W-:Y:S02]  /*02c0*/  @P1 IMAD.MOV.U32 R22, RZ, RZ, R12 ;  /* 0x000000ffff161224 */ /* 0x000fe400078e000c */
[----:B------:R-:W-:Y:S01]  /*02d0*/  @!P1 IMAD.MOV.U32 R22, RZ, RZ, R6 ;  /* 0x000000ffff169224 */ /* 0x000fe200078e0006 */
[----:B01----:R-:W-:Y:S06]  /*02e0*/  @!P0 BRA `(.L_x_403) ;  /* 0x0000000000208947 */ /* 0x003fec0003800000 */
[----:B------:R-:W0:Y:S08]  /*02f0*/  LDC R8, c[0x0][0x2d4] ;  /* 0x0000b500ff087b82 */ /* 0x000e300000000800 */
[----:B------:R-:W1:Y:S08]  /*0300*/  LDC R6, c[0x0][0x2c0] ;  /* 0x0000b000ff067b82 */ /* 0x000e700000000800 */
[----:B------:R-:W1:Y:S01]  /*0310*/  LDC R7, c[0x0][0x2e4] ;  /* 0x0000b900ff077b82 */ /* 0x000e620000000800 */
[----:B0-----:R-:W-:-:S04]  /*0320*/  @!P1 IMAD R2, R5, R8, RZ ;  /* 0x0000000805029224 */ /* 0x001fc800078e02ff */
[----:B------:R-:W-:Y:S01]  /*0330*/  IMAD R5, R5, 0x80, R2 ;  /* 0x0000008005057824 */ /* 0x000fe200078e0202 */
[----:B-1----:R-:W-:-:S05]  /*0340*/  LEA R6, R6, R7, 0x7 ;  /* 0x0000000706067211 */ /* 0x002fca00078e38ff */
[----:B------:R-:W-:Y:S01]  /*0350*/  IMAD R2, R6, UR5, R5 ;  /* 0x0000000506027c24 */ /* 0x000fe2000f8e0205 */
[----:B------:R-:W-:Y:S06]  /*0360*/  BRA `(.L_x_404) ;  /* 0x0000000000107947 */ /* 0x000fec0003800000 */
.L_x_403:
[----:B------:R-:W0:Y:S08]  /*0370*/  LDC R2, c[0x0][0x270] ;  /* 0x00009c00ff027b82 */ /* 0x000e300000000800 */
[----:B------:R-:W1:Y:S01]  /*0380*/  LDC R7, c[0x0][0x2d4] ;  /* 0x0000b500ff077b82 */ /* 0x000e620000000800 */
[----:B0-----:R-:W-:-:S04]  /*0390*/  IMAD R2, R5, R2, UR5 ;  /* 0x0000000505027e24 */ /* 0x001fc8000f8e0202 */
[----:B-1----:R-:W-:-:S07]  /*03a0*/  IMAD R2, R2, R7, RZ ;  /* 0x0000000702027224 */ /* 0x002fce00078e02ff */
.L_x_404:
[--C-:B------:R-:W-:Y:S01]  /*03b0*/  SHF.R.S32.HI R5, RZ, 0x1f, R0.reuse ;  /* 0x0000001fff057819 */ /* 0x100fe20000011400 */
[----:B------:R-:W0:Y:S01]  /*03c0*/  LDC.64 R8, c[0x0][0x420] ;  /* 0x00010800ff087b82 */ /* 0x000e220000000a00 */
[----:B------:R-:W-:Y:S01]  /*03d0*/  USHF.R.S32.HI UR8, URZ, 0x1f, UR4 ;  /* 0x0000001f3f087899 */ /* 0x000fe20008011404 */
[----:B------:R-:W-:Y:S01]  /*03e0*/  SHF.R.S32.HI R11, RZ, 0x1f, R0 ;  /* 0x0000001fff0b7819 */ /* 0x000fe20000011400 */
[----:B------:R-:W-:Y:S01]  /*03f0*/  ULDC UR10, c[0x0][0x2d0] ;  /* 0x0000b400000a7ab9 */ /* 0x000fe20000000800 */
[-C--:B------:R-:W-:Y:S01]  /*0400*/  LEA.HI R5, R5, R0.reuse, RZ, 0x2 ;  /* 0x0000000005057211 */ /* 0x080fe200078f10ff */
[----:B------:R-:W-:Y:S01]  /*0410*/  USHF.R.S32.HI UR9, URZ, 0x1f, UR5 ;  /* 0x0000001f3f097899 */ /* 0x000fe20008011405 */
[----:B------:R-:W-:Y:S02]  /*0420*/  LEA.HI R11, R11, R0, RZ, 0x2 ;  /* 0x000000000b0b7211 */ /* 0x000fe400078f10ff */
[----:B------:R-:W-:Y:S02]  /*0430*/  LOP3.LUT R7, R5, 0x1ffffffc, RZ, 0xc0, !PT ;  /* 0x1ffffffc05077812 */ /* 0x000fe400078ec0ff */
[----:B------:R-:W-:-:S02]  /*0440*/  IADD3 R14, R4, -UR4, RZ ;  /* 0x80000004040e7c10 */ /* 0x000fc4000fffe0ff */
[----:B------:R-:W-:Y:S02]  /*0450*/  IADD3 R20, -R7, R0, RZ ;  /* 0x0000000007147210 */ /* 0x000fe40007ffe1ff */
[----:B------:R-:W1:Y:S01]  /*0460*/  LDC.64 R6, c[0x0][0x428] ;  /* 0x00010a00ff067b82 */ /* 0x000e620000000a00 */
[----:B------:R-:W-:Y:S02]  /*0470*/  SHF.R.S32.HI R15, RZ, 0x2, R5 ;  /* 0x00000002ff0f7819 */ /* 0x000fe40000011405 */
[----:B------:R-:W-:Y:S01]  /*0480*/  IMAD.SHL.U32 R20, R20, 0x8, RZ ;  /* 0x0000000814147824 */ /* 0x000fe200078e00ff */
[----:B------:R-:W-:Y:S02]  /*0490*/  SHF.R.S32.HI R13, RZ, 0x2, R11 ;  /* 0x00000002ff0d7819 */ /* 0x000fe4000001140b */
[----:B------:R-:W-:Y:S02]  /*04a0*/  SHF.R.S32.HI R19, RZ, 0x1f, R15 ;  /* 0x0000001fff137819 */ /* 0x000fe4000001140f */
[--C-:B------:R-:W-:Y:S01]  /*04b0*/  SHF.R.S32.HI R21, RZ, 0x1f, R20.reuse ;  /* 0x0000001fff157819 */ /* 0x100fe20000011414 */
[----:B------:R-:W2:Y:S01]  /*04c0*/  LDC.64 R4, c[0x0][0x298] ;  /* 0x0000a600ff047b82 */ /* 0x000ea20000000a00 */
[----:B0-----:R-:W-:Y:S01]  /*04d0*/  IMAD R12, R8, UR8, RZ ;  /* 0x00000008080c7c24 */ /* 0x001fe2000f8e02ff */
[----:B------:R-:W-:Y:S01]  /*04e0*/  ISETP.GE.AND P0, PT, R20, UR10, PT ;  /* 0x0000000a14007c0c */ /* 0x000fe2000bf06270 */
[----:B------:R-:W-:-:S03]  /*04f0*/  IMAD.WIDE.U32 R16, R8, UR4, R20 ;  /* 0x0000000408107c25 */ /* 0x000fc6000f8e0014 */
[----:B------:R-:W-:Y:S01]  /*0500*/  ISETP.LT.AND P1, PT, R15, R14, !P0 ;  /* 0x0000000e0f00720c */ /* 0x000fe20004721270 */
[----:B------:R-:W-:Y:S01]  /*0510*/  IMAD R12, R9, UR4, R12 ;  /* 0x00000004090c7c24 */ /* 0x000fe2000f8e020c */
[----:B------:R-:W-:-:S04]  /*0520*/  IADD3 R10, P2, R10, R16, RZ ;  /* 0x000000100a0a7210 */ /* 0x000fc80007f5e0ff */
[----:B------:R-:W-:Y:S01]  /*0530*/  IADD3.X R11, R3, R17, R12, P2, !PT ;  /* 0x00000011030b7210 */ /* 0x000fe200017fe40c */
[----:B------:R-:W-:Y:S02]  /*0540*/  VIADD R3, R13, 0x40 ;  /* 0x000000400d037836 */ /* 0x000fe40000000000 */
[----:B-1----:R-:W-:-:S03]  /*0550*/  IMAD R12, R6, UR9, RZ ;  /* 0x00000009060c7c24 */ /* 0x002fc6000f8e02ff */
[----:B------:R-:W-:Y:S01]  /*0560*/  ISETP.LT.AND P0, PT, R3, R14, !P0 ;  /* 0x0000000e0300720c */ /* 0x000fe20004701270 */
[----:B------:R-:W-:Y:S01]  /*0570*/  IMAD R3, R7, UR5, R12 ;  /* 0x0000000507037c24 */ /* 0x000fe2000f8e020c */
[----:B------:R-:W0:Y:S01]  /*0580*/  @P1 LDC.64 R16, c[0x0][0x3e0] ;  /* 0x0000f800ff101b82 */ /* 0x000e220000000a00 */
[----:B------:R-:W-:-:S04]  /*0590*/  IMAD.WIDE.U32 R6, R6, UR5, R10 ;  /* 0x0000000506067c25 */ /* 0x000fc8000f8e000a */
[C---:B--2---:R-:W-:Y:S01]  /*05a0*/  IMAD R18, R4.reuse, UR8, RZ ;  /* 0x0000000804127c24 */ /* 0x044fe2000f8e02ff */
[----:B------:R-:W-:Y:S01]  /*05b0*/  IADD3 R7, R7, R3, RZ ;  /* 0x0000000307077210 */ /* 0x000fe20007ffe0ff */
[----:B------:R-:W-:Y:S01]  /*05c0*/  IMAD.WIDE.U32 R20, R4, UR4, R20 ;  /* 0x0000000404147c25 */ /* 0x000fe2000f8e0014 */
[----:B------:R-:W1:Y:S03]  /*05d0*/  LDC.64 R10, c[0x0][0x2a0] ;  /* 0x0000a800ff0a7b82 */ /* 0x000e660000000a00 */
[----:B------:R-:W-:Y:S01]  /*05e0*/  @P0 IADD3 R3, P2, R13, 0x40, RZ ;  /* 0x000000400d030810 */ /* 0x000fe20007f5e0ff */
[----:B------:R-:W-:Y:S01]  /*05f0*/  @P1 IMAD R12, R19, R8, RZ ;  /* 0x00000008130c1224 */ /* 0x000fe200078e02ff */
[----:B------:R-:W-:Y:S01]  /*0600*/  IADD3 R22, P3, R22, R20, RZ ;  /* 0x0000001416167210 */ /* 0x000fe20007f7e0ff */
[----:B------:R-:W-:Y:S02]  /*0610*/  IMAD R18, R5, UR4, R18 ;  /* 0x0000000405127c24 */ /* 0x000fe4000f8e0212 */
[----:B------:R-:W-:-:S02]  /*0620*/  @P0 IMAD.X R27, RZ, RZ, R19, P2 ;  /* 0x000000ffff1b0224 */ /* 0x000fc400010e0613 */
[----:B------:R-:W-:Y:S01]  /*0630*/  @P1 IMAD R25, R15, R9, R12 ;  /* 0x000000090f191224 */ /* 0x000fe200078e020c */
[----:B------:R-:W-:Y:S01]  /*0640*/  IADD3.X R23, R23, R21, R18, P3, !PT ;  /* 0x0000001517177210 */ /* 0x000fe20001ffe412 */
[-C--:B------:R-:W-:Y:S01]  /*0650*/  @P1 IMAD.WIDE.U32 R14, R15, R8.reuse, R6 ;  /* 0x000000080f0e1225 */ /* 0x080fe200078e0006 */
[----:B------:R-:W2:Y:S03]  /*0660*/  @P0 LDC.64 R20, c[0x0][0x3e0] ;  /* 0x0000f800ff140b82 */ /* 0x000ea60000000a00 */
[----:B------:R-:W-:Y:S01]  /*0670*/  @P0 IMAD R12, R27, R8, RZ ;  /* 0x000000081b0c0224 */ /* 0x000fe200078e02ff */
[----:B------:R-:W-:Y:S02]  /*0680*/  @P1 IADD3 R25, R15, R25, RZ ;  /* 0x000000190f191210 */ /* 0x000fe40007ffe0ff */
[----:B0-----:R-:W-:Y:S01]  /*0690*/  @P1 LEA R16, P2, R14, R16, 0x1 ;  /* 0x000000100e101211 */ /* 0x001fe200078408ff */
[----:B------:R-:W-:-:S03]  /*06a0*/  @P0 IMAD R15, R3, R9, R12 ;  /* 0x00000009030f0224 */ /* 0x000fc600078e020c */
[----:B------:R-:W-:Y:S01]  /*06b0*/  @P1 LEA.HI.X R17, R14, R17, R25, 0x1, P2 ;  /* 0x000000110e111211 */ /* 0x000fe200010f0c19 */
[C---:B-1----:R-:W-:Y:S01]  /*06c0*/  IMAD R18, R10.reuse, UR9, RZ ;  /* 0x000000090a127c24 */ /* 0x042fe2000f8e02ff */
[----:B------:R-:W0:Y:S01]  /*06d0*/  @P0 LDC.64 R24, c[0x0][0x280] ;  /* 0x0000a000ff180b82 */ /* 0x000e220000000a00 */
[----:B------:R-:W-:Y:S01]  /*06e0*/  @P0 IADD3 R12, P2, R13, 0x40, RZ ;  /* 0x000000400d0c0810 */ /* 0x000fe20007f5e0ff */
[----:B------:R-:W-:Y:S02]  /*06f0*/  @P1 IMAD R14, R19, R4, RZ ;  /* 0x00000004130e1224 */ /* 0x000fe400078e02ff */
[----:B------:R-:W-:Y:S02]  /*0700*/  IMAD R9, R11, UR5, R18 ;  /* 0x000000050b097c24 */ /* 0x000fe4000f8e0212 */
[----:B------:R-:W-:Y:S02]  /*0710*/  IMAD.WIDE.U32 R10, R10, UR5, R22 ;  /* 0x000000050a0a7c25 */ /* 0x000fe4000f8e0016 */
[----:B------:R-:W1:Y:S02]  /*0720*/  @P1 LDC.64 R22, c[0x0][0x280] ;  /* 0x0000a000ff161b82 */ /* 0x000e640000000a00 */
[----:B------:R-:W-:Y:S01]  /*0730*/  @P0 IMAD.X R27, RZ, RZ, R19, P2 ;  /* 0x000000ffff1b0224 */ /* 0x000fe200010e0613 */
[----:B------:R-:W-:Y:S01]  /*0740*/  IADD3 R11, R11, R9, RZ ;  /* 0x000000090b0b7210 */ /* 0x000fe20007ffe0ff */
[----:B------:R-:W-:-:S03]  /*0750*/  @P0 IMAD.WIDE.U32 R8, R3, R8, R6 ;  /* 0x0000000803080225 */ /* 0x000fc600078e0006 */
[----:B------:R-:W-:Y:S01]  /*0760*/  @P0 MOV R7, R11 ;  /* 0x0000000b00070202 */ /* 0x000fe20000000f00 */
[----:B------:R-:W-:Y:S01]  /*0770*/  @P0 IMAD R18, R27, R4, RZ ;  /* 0x000000041b120224 */ /* 0x000fe200078e02ff */
[----:B--2---:R-:W-:Y:S01]  /*0780*/  @P0 LEA R20, P2, R8, R20, 0x1 ;  /* 0x0000001408140211 */ /* 0x004fe200078408ff */
[----:B------:R-:W-:Y:S02]  /*0790*/  @P0 IMAD.MOV.U32 R6, RZ, RZ, R10 ;  /* 0x000000ffff060224 */ /* 0x000fe400078e000a */
[C---:B------:R-:W-:Y:S02]  /*07a0*/  @P1 IMAD R3, R13.reuse, R5, R14 ;  /* 0x000000050d031224 */ /* 0x040fe400078e020e */
[----:B------:R-:W-:-:S04]  /*07b0*/  @P1 IMAD.WIDE.U32 R10, R13, R4, R10 ;  /* 0x000000040d0a1225 */ /* 0x000fc800078e000a */
[C---:B------:R-:W-:Y:S02]  /*07c0*/  @P0 IMAD R5, R12.reuse, R5, R18 ;  /* 0x000000050c050224 */ /* 0x040fe400078e0212 */
[----:B------:R-:W-:Y:S01]  /*07d0*/  @P0 IMAD.WIDE.U32 R12, R12, R4, R6 ;  /* 0x000000040c0c0225 */ /* 0x000fe200078e0006 */
[----:B------:R-:W-:-:S03]  /*07e0*/  CS2R R6, SRZ ;  /* 0x0000000000067805 */ /* 0x000fc6000001ff00 */
[----:B------:R-:W-:Y:S01]  /*07f0*/  @P0 IMAD.IADD R15, R9, 0x1, R15 ;  /* 0x00000001090f0824 */ /* 0x000fe200078e020f */
[----:B------:R-:W-:Y:S01]  /*0800*/  @P1 IADD3 R9, R11, R3, RZ ;  /* 0x000000030b091210 */ /* 0x000fe20007ffe0ff */
[----:B------:R-:W-:Y:S01]  /*0810*/  @P0 IMAD.IADD R3, R13, 0x1, R5 ;  /* 0x000000010d030824 */ /* 0x000fe200078e0205 */
[----:B-1----:R-:W-:Y:S02]  /*0820*/  @P1 LEA R22, P3, R10, R22, 0x1 ;  /* 0x000000160a161211 */ /* 0x002fe400078608ff */
[----:B------:R-:W-:Y:S02]  /*0830*/  CS2R R4, SRZ ;  /* 0x0000000000047805 */ /* 0x000fe4000001ff00 */
[----:B0-----:R-:W-:Y:S02]  /*0840*/  @P0 LEA R24, P4, R12, R24, 0x1 ;  /* 0x000000180c180211 */ /* 0x001fe400078808ff */
[----:B------:R-:W-:Y:S02]  /*0850*/  @P0 LEA.HI.X R21, R8, R21, R15, 0x1, P2 ;  /* 0x0000001508150211 */ /* 0x000fe400010f0c0f */
[----:B------:R-:W-:-:S02]  /*0860*/  @P1 LEA.HI.X R23, R10, R23, R9, 0x1, P3 ;  /* 0x000000170a171211 */ /* 0x000fc400018f0c09 */
[----:B------:R-:W-:Y:S02]  /*0870*/  CS2R R10, SRZ ;  /* 0x00000000000a7805 */ /* 0x000fe4000001ff00 */
[----:B------:R-:W-:Y:S02]  /*0880*/  CS2R R8, SRZ ;  /* 0x0000000000087805 */ /* 0x000fe4000001ff00 */
[----:B------:R-:W-:Y:S01]  /*0890*/  @P0 LEA.HI.X R25, R12, R25, R3, 0x1, P4 ;  /* 0x000000190c190211 */ /* 0x000fe200020f0c03 */
[----:B------:R0:W2:Y:S01]  /*08a0*/  @P1 LDG.E.128 R4, desc[UR6][R16.64] ;  /* 0x0000000610041981 */ /* 0x0000a2000c1e1d00 */
[----:B------:R-:W-:Y:S02]  /*08b0*/  CS2R R14, SRZ ;  /* 0x00000000000e7805 */ /* 0x000fe4000001ff00 */
[----:B------:R-:W-:Y:S02]  /*08c0*/  CS2R R12, SRZ ;  /* 0x00000000000c7805 */ /* 0x000fe4000001ff00 */
[----:B------:R-:W-:Y:S01]  /*08d0*/  CS2R R18, SRZ ;  /* 0x0000000000127805 */ /* 0x000fe2000001ff00 */
[----:B------:R-:W3:Y:S04]  /*08e0*/  @P1 LDG.E.128 R8, desc[UR6][R22.64] ;  /* 0x0000000616081981 */ /* 0x000ee8000c1e1d00 */
[----:B------:R-:W4:Y:S01]  /*08f0*/  @P0 LDG.E.128 R12, desc[UR6][R20.64] ;  /* 0x00000006140c0981 */ /* 0x000f22000c1e1d00 */
[----:B0-----:R-:W-:-:S06]  /*0900*/  CS2R R16, SRZ ;  /* 0x0000000000107805 */ /* 0x001fcc000001ff00 */
[----:B------:R-:W5:Y:S01]  /*0910*/  @P0 LDG.E.128 R16, desc[UR6][R24.64] ;  /* 0x0000000618100981 */ /* 0x000f62000c1e1d00 */
[----:B------:R-:W-:Y:S02]  /*0920*/  LOP3.LUT P0, RZ, R0, 0x3, RZ, 0xc0, !PT ;  /* 0x0000000300ff7812 */ /* 0x000fe4000780c0ff */
[----:B--2---:R-:W-:Y:S02]  /*0930*/  LOP3.LUT R26, R4, 0xffff0000, RZ, 0xc0, !PT ;  /* 0xffff0000041a7812 */ /* 0x004fe400078ec0ff */
[----:B---3--:R-:W-:Y:S02]  /*0940*/  LOP3.LUT R3, R8, 0xffff0000, RZ, 0xc0, !PT ;  /* 0xffff000008037812 */ /* 0x008fe400078ec0ff */
[----:B------:R-:W-:Y:S02]  /*0950*/  SHF.L.U32 R27, R4, 0x10, RZ ;  /* 0x00000010041b7819 */ /* 0x000fe400000006ff */
[----:B----4-:R-:W-:Y:S01]  /*0960*/  LOP3.LUT R29, R12, 0xffff0000, RZ, 0xc0, !PT ;  /* 0xffff00000c1d7812 */ /* 0x010fe200078ec0ff */
[----:B------:R-:W-:Y:S01]  /*0970*/  FMUL.FTZ R26, R26, R3 ;  /* 0x000000031a1a7220 */ /* 0x000fe20000410000 */
[----:B------:R-:W-:Y:S01]  /*0980*/  SHF.L.U32 R20, R8, 0x10, RZ ;  /* 0x0000001008147819 */ /* 0x000fe200000006ff */
[----:B------:R-:W-:Y:S01]  /*0990*/  IMAD.U32 R12, R12, 0x10000, RZ ;  /* 0x000100000c0c7824 */ /* 0x000fe200078e00ff */
[----:B-----5:R-:W-:-:S02]  /*09a0*/  LOP3.LUT R28, R16, 0xffff0000, RZ, 0xc0, !PT ;  /* 0xffff0000101c7812 */ /* 0x020fc400078ec0ff */
[----:B------:R-:W-:Y:S01]  /*09b0*/  SHF.L.U32 R21, R16, 0x10, RZ ;  /* 0x0000001010157819 */ /* 0x000fe200000006ff */
[----:B------:R-:W-:Y:S02]  /*09c0*/  IMAD.U32 R3, R5, 0x10000, RZ ;  /* 0x0001000005037824 */ /* 0x000fe400078e00ff */
[----:B------:R-:W-:Y:S01]  /*09d0*/  FMUL.FTZ R28, R28, R29 ;  /* 0x0000001d1c1c7220 */ /* 0x000fe20000410000 */
[----:B------:R-:W-:Y:S01]  /*09e0*/  FFMA.FTZ R26, R27, R20, R26 ;  /* 0x000000141b1a7223 */ /* 0x000fe2000001001a */
[----:B------:R-:W-:Y:S01]  /*09f0*/  IMAD.U32 R16, R9, 0x10000, RZ ;  /* 0x0001000009107824 */ /* 0x000fe200078e00ff */
[----:B------:R-:W-:Y:S01]  /*0a00*/  SHF.L.U32 R20, R13, 0x10, RZ ;  /* 0x000000100d147819 */ /* 0x000fe200000006ff */
[----:B------:R-:W-:Y:S01]  /*0a10*/  FFMA.FTZ R28, R21, R12, R28 ;  /* 0x0000000c151c7223 */ /* 0x000fe2000001001c */
[----:B------:R-:W-:Y:S01]  /*0a20*/  LOP3.LUT R5, R5, 0xffff0000, RZ, 0xc0, !PT ;  /* 0xffff000005057812 */ /* 0x000fe200078ec0ff */
[----:B------:R-:W-:Y:S01]  /*0a30*/  IMAD.U32 R25, R17, 0x10000, RZ ;  /* 0x0001000011197824 */ /* 0x000fe200078e00ff */
[----:B------:R-:W-:Y:S01]  /*0a40*/  LOP3.LUT R12, R9, 0xffff0000, RZ, 0xc0, !PT ;  /* 0xffff0000090c7812 */ /* 0x000fe200078ec0ff */
[----:B------:R-:W-:Y:S01]  /*0a50*/  FFMA.FTZ R16, R3, R16, R26 ;  /* 0x0000001003107223 */ /* 0x000fe2000001001a */
[----:B------:R-:W-:Y:S01]  /*0a60*/  LOP3.LUT R13, R13, 0xffff0000, RZ, 0xc0, !PT ;  /* 0xffff00000d0d7812 */ /* 0x000fe200078ec0ff */
[----:B------:R-:W-:Y:S01]  /*0a70*/  FFMA.FTZ R20, R25, R20, R28 ;  /* 0x0000001419147223 */ /* 0x000fe2000001001c */
[----:B------:R-:W-:Y:S01]  /*0a80*/  LOP3.LUT R17, R17, 0xffff0000, RZ, 0xc0, !PT ;  /* 0xffff000011117812 */ /* 0x000fe200078ec0ff */
[----:B------:R-:W-:Y:S01]  /*0a90*/  IMAD.U32 R4, R6, 0x10000, RZ ;  /* 0x0001000006047824 */ /* 0x000fe200078e00ff */
[----:B------:R-:W-:Y:S01]  /*0aa0*/  SHF.L.U32 R23, R10, 0x10, RZ ;  /* 0x000000100a177819 */ /* 0x000fe200000006ff */
[----:B------:R-:W-:Y:S01]  /*0ab0*/  FFMA.FTZ R5, R5, R12, R16 ;  /* 0x0000000c05057223 */ /* 0x000fe20000010010 */
[----:B------:R-:W-:Y:S01]  /*0ac0*/  SHF.L.U32 R3, R14, 0x10, RZ ;  /* 0x000000100e037819 */ /* 0x000fe200000006ff */
[----:B------:R-:W-:Y:S01]  /*0ad0*/  IMAD.U32 R12, R18, 0x10000, RZ ;  /* 0x00010000120c7824 */ /* 0x000fe200078e00ff */
[----:B------:R-:W-:Y:S01]  /*0ae0*/  LOP3.LUT R8, R6, 0xffff0000, RZ, 0xc0, !PT ;  /* 0xffff000006087812 */ /* 0x000fe200078ec0ff */
[----:B------:R-:W-:Y:S01]  /*0af0*/  FFMA.FTZ R13, R17, R13, R20 ;  /* 0x0000000d110d7223 */ /* 0x000fe20000010014 */
        /* <DEDUP_REMOVED lines=17> */
[----:B------:R-:W-:-:S04]  /*0c10*/  FFMA.FTZ R6, R7, R10, R6 ;  /* 0x0000000a07067223 */ /* 0x000fc80000010006 */
[----:B------:R-:W-:Y:S02]  /*0c20*/  FFMA.FTZ R12, R12, R15, R3 ;  /* 0x0000000f0c0c7223 */ /* 0x000fe40000010003 */
[----:B------:R-:W0:Y:S04]  /*0c30*/  SHFL.BFLY PT, R3, R6, 0x2, 0x1f ;  /* 0x0c401f0006037f89 */ /* 0x000e2800000e0000 */
[----:B------:R-:W1:Y:S01]  /*0c40*/  SHFL.BFLY PT, R5, R12, 0x2, 0x1f ;  /* 0x0c401f000c057f89 */ /* 0x000e6200000e0000 */
[----:B------:R-:W-:Y:S01]  /*0c50*/  IADD3 R7, R2, UR4, RZ ;  /* 0x0000000402077c10 */ /* 0x000fe2000fffe0ff */
[----:B------:R-:W-:Y:S01]  /*0c60*/  ULDC.64 UR4, c[0x0][0x478] ;  /* 0x00011e0000047ab9 */ /* 0x000fe20000000a00 */
[----:B0-----:R-:W-:Y:S01]  /*0c70*/  FADD.FTZ R8, R6, R3 ;  /* 0x0000000306087221 */ /* 0x001fe20000010000 */
[----:B-1----:R-:W-:-:S04]  /*0c80*/  FADD.FTZ R5, R12, R5 ;  /* 0x000000050c057221 */ /* 0x002fc80000010000 */
[----:B------:R-:W0:Y:S04]  /*0c90*/  SHFL.BFLY PT, R9, R8, 0x1, 0x1f ;  /* 0x0c201f0008097f89 */ /* 0x000e2800000e0000 */
[----:B------:R-:W1:Y:S01]  /*0ca0*/  SHFL.BFLY PT, R4, R5, 0x1, 0x1f ;  /* 0x0c201f0005047f89 */ /* 0x000e6200000e0000 */
[----:B------:R-:W-:Y:S02]  /*0cb0*/  LEA.HI R3, P1, R0, R7, RZ, 0x1e ;  /* 0x0000000700037211 */ /* 0x000fe4000783f0ff */
[----:B------:R-:W-:-:S04]  /*0cc0*/  SHF.R.S32.HI R7, RZ, 0x1f, R7 ;  /* 0x0000001fff077819 */ /* 0x000fc80000011407 */
[----:B------:R-:W-:Y:S02]  /*0cd0*/  IADD3.X R6, RZ, R7, RZ, P1, !PT ;  /* 0x00000007ff067210 */ /* 0x000fe40000ffe4ff */
[----:B------:R-:W-:Y:S01]  /*0ce0*/  LEA R2, P1, R3, UR4, 0x2 ;  /* 0x0000000403027c11 */ /* 0x000fe2000f8210ff */
[----:B------:R-:W-:-:S03]  /*0cf0*/  ULDC UR4, c[0x0][0x384] ;  /* 0x0000e10000047ab9 */ /* 0x000fc60000000800 */
[----:B------:R-:W-:Y:S01]  /*0d00*/  LEA.HI.X R3, R3, UR5, R6, 0x2, P1 ;  /* 0x0000000503037c11 */ /* 0x000fe200088f1406 */
[----:B0-----:R-:W-:Y:S01]  /*0d10*/  @!P0 FADD.FTZ R0, R8, R9 ;  /* 0x0000000908008221 */ /* 0x001fe20000010000 */
[----:B-1----:R-:W-:-:S03]  /*0d20*/  FADD.FTZ R4, R5, R4 ;  /* 0x0000000405047221 */ /* 0x002fc60000010000 */
[----:B------:R-:W-:Y:S01]  /*0d30*/  @!P0 FMUL.FTZ R5, R0, UR4 ;  /* 0x0000000400058c20 */ /* 0x000fe20008410000 */
[----:B------:R-:W-:-:S04]  /*0d40*/  FMUL.FTZ R7, R4, UR4 ;  /* 0x0000000404077c20 */ /* 0x000fc80008410000 */
[----:B------:R0:W-:Y:S01]  /*0d50*/  @!P0 STG.E desc[UR6][R2.64], R5 ;  /* 0x0000000502008986 */ /* 0x0001e2000c101906 */
[----:B------:R-:W-:Y:S05]  /*0d60*/  @P0 EXIT ;  /* 0x000000000000094d */ /* 0x000fea0003800000 */
[----:B------:R-:W-:Y:S01]  /*0d70*/  STG.E desc[UR6][R2.64+0x100], R7 ;  /* 0x0001000702007986 */ /* 0x000fe2000c101906 */
[----:B------:R-:W-:Y:S05]  /*0d80*/  EXIT ;  /* 0x000000000000794d */ /* 0x000fea0003800000 */
.L_x_405:
        /* <DEDUP_REMOVED lines=15> */
.L_x_701:


//--------------------- .text._ZN5flash25flash_bwd_dot_do_o_kernelILb1E23Flash_bwd_kernel_traitsILi32ELi128ELi128ELi8ELi4ELi4ELi4ELb1ELb0EN7cutlass10bfloat16_tE19Flash_kernel_traitsILi32ELi128ELi128ELi8ES3_EEEEvNS_16Flash_bwd_paramsE --------------------------
	.section	.text._ZN5flash25flash_bwd_dot_do_o_kernelILb1E23Flash_bwd_kernel_traitsILi32ELi128ELi128ELi8ELi4ELi4ELi4ELb1ELb0EN7cutlass10bfloat16_tE19Flash_kernel_traitsILi32ELi128ELi128ELi8ES3_EEEEvNS_16Flash_bwd_paramsE,"ax",@progbits
	.align	128
        .global         _ZN5flash25flash_bwd_dot_do_o_kernelILb1E23Flash_bwd_kernel_traitsILi32ELi128ELi128ELi8ELi4ELi4ELi4ELb1ELb0EN7cutlass10bfloat16_tE19Flash_kernel_traitsILi32ELi128ELi128ELi8ES3_EEEEvNS_16Flash_bwd_paramsE
        .type           _ZN5flash25flash_bwd_dot_do_o_kernelILb1E23Flash_bwd_kernel_traitsILi32ELi128ELi128ELi8ELi4ELi4ELi4ELb1ELb0EN7cutlass10bfloat16_tE19Flash_kernel_traitsILi32ELi128ELi128ELi8ES3_EEEEvNS_16Flash_bwd_paramsE,@function
        .size           _ZN5flash25flash_bwd_dot_do_o_kernelILb1E23Flash_bwd_kernel_traitsILi32ELi128ELi128ELi8ELi4ELi4ELi4ELb1ELb0EN7cutlass10bfloat16_tE19Flash_kernel_traitsILi32ELi128ELi128ELi8ES3_EEEEvNS_16Flash_bwd_paramsE,(.L_x_702 - _ZN5flash25flash_bwd_dot_do_o_kernelILb1E23Flash_bwd_kernel_traitsILi32ELi128ELi128ELi8ELi4ELi4ELi4ELb1ELb0EN7cutlass10bfloat16_tE19Flash_kernel_traitsILi32ELi128ELi128ELi8ES3_EEEEvNS_16Flash_bwd_paramsE)
        .other          _ZN5flash25flash_bwd_dot_do_o_kernelILb1E23Flash_bwd_kernel_traitsILi32ELi128ELi128ELi8ELi4ELi4ELi4ELb1ELb0EN7cutlass10bfloat16_tE19Flash_kernel_traitsILi32ELi128ELi128ELi8ES3_EEEEvNS_16Flash_bwd_paramsE,@"STO_CUDA_ENTRY STV_DEFAULT"
_ZN5flash25flash_bwd_dot_do_o_kernelILb1E23Flash_bwd_kernel_traitsILi32ELi128ELi128ELi8ELi4ELi4ELi4ELb1ELb0EN7cutlass10bfloat16_tE19Flash_kernel_traitsILi32ELi128ELi128ELi8ES3_EEEEvNS_16Flash_bwd_paramsE:
.text._ZN5flash25flash_bwd_dot_do_o_kernelILb1E23Flash_bwd_kernel_traitsILi32ELi128ELi128ELi8ELi4ELi4ELi4ELb1ELb0EN7cutlass10bfloat16_tE19Flash_kernel_traitsILi32ELi128ELi128ELi8ES3_EEEEvNS_16Flash_bwd_paramsE:
[----:B------:R-:W-:Y:S08]  /*0000*/  LDC R1, c[0x0][0x28] ;  /* 0x00000a00ff017b82 */ /* 0x000ff00000000800 */
[----:B------:R-:W0:Y:S01]  /*0010*/  LDC.64 R2, c[0x0][0x2f0] ;  /* 0x0000bc00ff027b82 */ /* 0x000e220000000a00 */
[----:B------:R-:W1:Y:S01]  /*0020*/  S2R R0, SR_CTAID.Y ;  /* 0x0000000000007919 */ /* 0x000e620000002600 */
[----:B------:R-:W-:Y:S01]  /*0030*/  IMAD.MOV.U32 R11, RZ, RZ, -0x1 ;  /* 0xffffffffff0b7424 */ /* 0x000fe200078e00ff */
[----:B------:R-:W-:Y:S01]  /*0040*/  ULDC.64 UR4, c[0x0][0x208] ;  /* 0x0000820000047ab9 */ /* 0x000fe20000000a00 */
[----:B0-----:R-:W-:-:S04]  /*0050*/  ISETP.NE.U32.AND P0, PT, R2, RZ, PT ;  /* 0x000000ff0200720c */ /* 0x001fc80003f05070 */
        /* <DEDUP_REMOVED lines=8> */
[----:B------:R-:W0:Y:S02]  /*00e0*/  S2R R27, SR_CTAID.X ;  /* 0x00000000001b7919 */ /* 0x000e240000002500 */
[----:B0-----:R-:W-:Y:S01]  /*00f0*/  IMAD.SHL.U32 R27, R27, 0x80, RZ ;  /* 0x000000801b1b7824 */ /* 0x001fe200078e00ff */
[----:B--2---:R-:W-:-:S06]  /*0100*/  @P0 IADD3 R12, R4, -R11, RZ ;  /* 0x8000000b040c0210 */ /* 0x004fcc0007ffe0ff */
[----:B------:R-:W0:Y:S02]  /*0110*/  @!P0 LDC R12, c[0x0][0x2c4] ;  /* 0x0000b100ff0c8b82 */ /* 0x000e240000000800 */
[----:B0-----:R-:W-:-:S13]  /*0120*/  ISETP.GT.AND P1, PT, R12, R27, PT ;  /* 0x0000001b0c00720c */ /* 0x001fda0003f24270 */
[----:B------:R-:W-:Y:S05]  /*0130*/  @!P1 EXIT ;  /* 0x000000000000994d */ /* 0x000fea0003800000 */
[----:B------:R-:W-:Y:S01]  /*0140*/  ISETP.NE.AND P1, PT, R11, -0x1, PT ;  /* 0xffffffff0b00780c */ /* 0x000fe20003f25270 */
[----:B------:R-:W0:Y:S01]  /*0150*/  LDC R19, c[0x0][0x2d4] ;  /* 0x0000b500ff137b82 */ /* 0x000e220000000800 */
[----:B------:R-:W1:Y:S01]  /*0160*/  S2R R20, SR_TID.X ;  /* 0x0000000000147919 */ /* 0x000e620000002100 */
[----:B------:R-:W-:Y:S01]  /*0170*/  SHF.R.S32.HI R16, RZ, 0x1f, R27 ;  /* 0x0000001fff107819 */ /* 0x000fe2000001141b */
[----:B------:R-:W-:-:S05]  /*0180*/  IMAD.MOV.U32 R23, RZ, RZ, RZ ;  /* 0x000000ffff177224 */ /* 0x000fca00078e00ff */
[----:B------:R-:W2:Y:S04]  /*0190*/  LDC R21, c[0x0][0x270] ;  /* 0x00009c00ff157b82 */ /* 0x000ea80000000800 */
[----:B------:R-:W-:-:S04]  /*01a0*/  @!P1 SHF.R.S32.HI R5, RZ, 0x1f, R0 ;  /* 0x0000001fff059819 */ /* 0x000fc80000011400 */
[----:B------:R-:W3:Y:S08]  /*01b0*/  @!P1 LDC.64 R6, c[0x0][0x418] ;  /* 0x00010600ff069b82 */ /* 0x000ef00000000a00 */
[----:B------:R-:W4:Y:S08]  /*01c0*/  @P1 LDC.64 R14, c[0x0][0x420] ;  /* 0x00010800ff0e1b82 */ /* 0x000f300000000a00 */
[----:B------:R-:W5:Y:S01]  /*01d0*/  @P1 LDC.64 R2, c[0x0][0x298] ;  /* 0x0000a600ff021b82 */ /* 0x000f620000000a00 */
[----:B---3--:R-:W-:-:S07]  /*01e0*/  @!P1 IMAD R10, R5, R6, RZ ;  /* 0x00000006050a9224 */ /* 0x008fce00078e02ff */
[----:B------:R-:W3:Y:S01]  /*01f0*/  LDC R24, c[0x0][0x2dc] ;  /* 0x0000b700ff187b82 */ /* 0x000ee20000000800 */
[----:B------:R-:W-:-:S04]  /*0200*/  IMAD.WIDE R4, R0, 0x80, RZ ;  /* 0x0000008000047825 */ /* 0x000fc800078e02ff */
[----:B------:R-:W-:Y:S01]  /*0210*/  @!P1 IMAD R13, R0, R7, R10 ;  /* 0x00000007000d9224 */ /* 0x000fe200078e020a */
[----:B------:R-:W-:Y:S01]  /*0220*/  SEL R10, R4, RZ, P0 ;  /* 0x000000ff040a7207 */ /* 0x000fe20000000000 */
[----:B----4-:R-:W-:Y:S01]  /*0230*/  @P1 IMAD.WIDE.U32 R8, R11, R14, RZ ;  /* 0x0000000e0b081225 */ /* 0x010fe200078e00ff */
[----:B------:R-:W-:Y:S02]  /*0240*/  SEL R17, R5, RZ, P0 ;  /* 0x000000ff05117207 */ /* 0x000fe40000000000 */
[----:B------:R-:W-:Y:S01]  /*0250*/  IADD3 R25, P0, R27, R10, RZ ;  /* 0x0000000a1b197210 */ /* 0x000fe20007f1e0ff */
[----:B------:R-:W-:-:S03]  /*0260*/  @!P1 IMAD.WIDE.U32 R6, R0, R6, RZ ;  /* 0x0000000600069225 */ /* 0x000fc600078e00ff */
[----:B------:R-:W-:Y:S01]  /*0270*/  IADD3.X R29, R16, R17, RZ, P0, !PT ;  /* 0x00000011101d7210 */ /* 0x000fe200007fe4ff */
[----:B------:R-:W-:Y:S01]  /*0280*/  @P1 IMAD R9, R11, R15, R9 ;  /* 0x0000000f0b091224 */ /* 0x000fe200078e0209 */
[----:B------:R-:W-:Y:S01]  /*0290*/  @!P1 IADD3 R9, R7, R13, RZ ;  /* 0x0000000d07099210 */ /* 0x000fe20007ffe0ff */
[----:B0-----:R-:W-:Y:S01]  /*02a0*/  IMAD.WIDE R4, R0, R19, RZ ;  /* 0x0000001300047225 */ /* 0x001fe200078e02ff */
[----:B------:R-:W0:Y:S01]  /*02b0*/  S2R R13, SR_CTAID.Z ;  /* 0x00000000000d7919 */ /* 0x000e220000002700 */
[----:B--2---:R-:W-:Y:S02]  /*02c0*/  SHF.R.S32.HI R7, RZ, 0x1f, R21 ;  /* 0x0000001fff077819 */ /* 0x004fe40000011415 */
[----:B------:R-:W-:Y:S02]  /*02d0*/  IMAD R5, R5, R21, RZ ;  /* 0x0000001505057224 */ /* 0x000fe400078e02ff */
[----:B-----5:R-:W-:Y:S01]  /*02e0*/  @P1 IMAD.WIDE.U32 R14, R11, R2, RZ ;  /* 0x000000020b0e1225 */ /* 0x020fe200078e00ff */
[----:B---3--:R-:W-:-:S03]  /*02f0*/  SHF.R.S32.HI R18, RZ, 0x1f, R24 ;  /* 0x0000001fff127819 */ /* 0x008fc60000011418 */
[C---:B------:R-:W-:Y:S02]  /*0300*/  IMAD R7, R4.reuse, R7, R5 ;  /* 0x0000000704077224 */ /* 0x040fe400078e0205 */
[----:B------:R-:W-:-:S04]  /*0310*/  IMAD.WIDE.U32 R4, R4, R21, RZ ;  /* 0x0000001504047225 */ /* 0x000fc800078e00ff */
[----:B------:R-:W-:Y:S01]  /*0320*/  @P1 IMAD R15, R11, R3, R15 ;  /* 0x000000030b0f1224 */ /* 0x000fe200078e020f */
[----:B------:R-:W-:Y:S01]  /*0330*/  IADD3 R3, R5, R7, RZ ;  /* 0x0000000705037210 */ /* 0x000fe20007ffe0ff */
[----:B------:R-:W-:Y:S02]  /*0340*/  @!P1 IMAD.MOV.U32 R8, RZ, RZ, R6 ;  /* 0x000000ffff089224 */ /* 0x000fe400078e0006 */
[----:B------:R-:W-:-:S04]  /*0350*/  IMAD.WIDE R6, R21, R24, RZ ;  /* 0x0000001815067225 */ /* 0x000fc800078e02ff */
[----:B------:R-:W-:Y:S02]  /*0360*/  IMAD R17, R3, R24, RZ ;  /* 0x0000001803117224 */ /* 0x000fe400078e02ff */
[----:B------:R-:W-:Y:S01]  /*0370*/  @P1 IMAD.MOV.U32 R10, RZ, RZ, R11 ;  /* 0x000000ffff0a1224 */ /* 0x000fe200078e000b */
[----:B01----:R-:W-:Y:S06]  /*0380*/  @P1 BRA `(.L_x_406) ;  /* 0x00000000001c1947 */ /* 0x003fec0003800000 */
[----:B------:R-:W0:Y:S01]  /*0390*/  LDC.64 R2, c[0x0][0x290] ;  /* 0x0000a400ff027b82 */ /* 0x000e220000000a00 */
[----:B------:R-:W-:-:S05]  /*03a0*/  SHF.R.S32.HI R15, RZ, 0x1f, R0 ;  /* 0x0000001fff0f7819 */ /* 0x000fca0000011400 */
[-C--:B0-----:R-:W-:Y:S02]  /*03b0*/  IMAD R10, R15, R2.reuse, RZ ;  /* 0x000000020f0a7224 */ /* 0x081fe400078e02ff */
[----:B------:R-:W-:-:S04]  /*03c0*/  IMAD.WIDE.U32 R14, R0, R2, RZ ;  /* 0x00000002000e7225 */ /* 0x000fc800078e00ff */
[----:B------:R-:W-:Y:S02]  /*03d0*/  IMAD R3, R0, R3, R10 ;  /* 0x0000000300037224 */ /* 0x000fe400078e020a */
[----:B------:R-:W-:-:S03]  /*03e0*/  IMAD.MOV.U32 R10, RZ, RZ, -0x1 ;  /* 0xffffffffff0a7424 */ /* 0x000fc600078e00ff */
[----:B------:R-:W-:-:S07]  /*03f0*/  IADD3 R15, R15, R3, RZ ;  /* 0x000000030f0f7210 */ /* 0x000fce0007ffe0ff */
.L_x_406:
[----:B------:R-:W-:Y:S01]  /*0400*/  ULDC.U8 UR6, c[0x0][0x3d8] ;  /* 0x0000f60000067ab9 */ /* 0x000fe20000000000 */
[----:B------:R-:W-:Y:S01]  /*0410*/  IMAD R2, R7, R10, RZ ;  /* 0x0000000a07027224 */ /* 0x000fe200078e02ff */
[----:B------:R-:W-:Y:S01]  /*0420*/  ISETP.NE.AND P0, PT, RZ, UR6, PT ;  /* 0x00000006ff007c0c */ /* 0x000fe2000bf05270 */
[----:B------:R-:W-:Y:S02]  /*0430*/  IMAD R17, R18, R4, R17 ;  /* 0x0000000412117224 */ /* 0x000fe400078e0211 */
[----:B------:R-:W-:Y:S02]  /*0440*/  IMAD R23, R6, R23, R2 ;  /* 0x0000001706177224 */ /* 0x000fe400078e0202 */
[----:B------:R-:W-:Y:S02]  /*0450*/  IMAD R29, R29, R6, RZ ;  /* 0x000000061d1d7224 */ /* 0x000fe400078e02ff */
[----:B------:R-:W-:-:S04]  /*0460*/  IMAD.WIDE.U32 R2, R4, R24, RZ ;  /* 0x0000001804027225 */ /* 0x000fc800078e00ff */
[----:B------:R-:W-:Y:S02]  /*0470*/  IMAD R29, R7, R25, R29 ;  /* 0x00000019071d7224 */ /* 0x000fe400078e021d */
[----:B------:R-:W-:Y:S01]  /*0480*/  IMAD.WIDE.U32 R4, R25, R6, RZ ;  /* 0x0000000619047225 */ /* 0x000fe200078e00ff */
[----:B------:R-:W-:-:S03]  /*0490*/  IADD3 R25, R3, R17, RZ ;  /* 0x0000001103197210 */ /* 0x000fc60007ffe0ff */
[----:B------:R-:W-:Y:S01]  /*04a0*/  IMAD.WIDE.U32 R6, R6, R10, RZ ;  /* 0x0000000a06067225 */ /* 0x000fe200078e00ff */
[----:B------:R-:W-:-:S03]  /*04b0*/  IADD3 R22, R5, R29, RZ ;  /* 0x0000001d05167210 */ /* 0x000fc60007ffe0ff */
[----:B------:R-:W-:Y:S01]  /*04c0*/  IMAD R3, R13, R24, RZ ;  /* 0x000000180d037224 */ /* 0x000fe200078e02ff */
[----:B------:R-:W-:Y:S01]  /*04d0*/  SEL R17, R2, R6, !P1 ;  /* 0x0000000602117207 */ /* 0x000fe20004800000 */
[----:B------:R-:W-:Y:S01]  /*04e0*/  @P1 IMAD.IADD R25, R7, 0x1, R23 ;  /* 0x0000000107191824 */ /* 0x000fe200078e0217 */
[----:B------:R-:W-:Y:S02]  /*04f0*/  SHF.R.S32.HI R6, RZ, 0x1f, R13 ;  /* 0x0000001fff067819 */ /* 0x000fe4000001140d */
[----:B------:R-:W-:Y:S01]  /*0500*/  SHF.R.S32.HI R2, RZ, 0x1f, R3 ;  /* 0x0000001fff027819 */ /* 0x000fe20000011403 */
[----:B------:R-:W-:Y:S06]  /*0510*/  @!P0 BRA `(.L_x_407) ;  /* 0x00000000001c8947 */ /* 0x000fec0003800000 */
[----:B------:R-:W0:Y:S01]  /*0520*/  LDC R7, c[0x0][0x2c0] ;  /* 0x0000b000ff077b82 */ /* 0x000e220000000800 */
[----:B------:R-:W-:-:S04]  /*0530*/  @!P1 IMAD R11, R0, R19, RZ ;  /* 0x00000013000b9224 */ /* 0x000fc800078e02ff */
[----:B------:R-:W-:-:S03]  /*0540*/  IMAD R11, R0, 0x80, R11 ;  /* 0x00000080000b7824 */ /* 0x000fc600078e020b */
[----:B------:R-:W0:Y:S02]  /*0550*/  LDC R10, c[0x0][0x2e4] ;  /* 0x0000b900ff0a7b82 */ /* 0x000e240000000800 */
[----:B0-----:R-:W-:-:S05]  /*0560*/  LEA R0, R7, R10, 0x7 ;  /* 0x0000000a07007211 */ /* 0x001fca00078e38ff */
[----:B------:R-:W-:Y:S01]  /*0570*/  IMAD R0, R0, R13, R11 ;  /* 0x0000000d00007224 */ /* 0x000fe200078e020b */
[----:B------:R-:W-:Y:S06]  /*0580*/  BRA `(.L_x_408) ;  /* 0x0000000000087947 */ /* 0x000fec0003800000 */
.L_x_407:
[----:B------:R-:W-:-:S04]  /*0590*/  IMAD R0, R0, R21, R13 ;  /* 0x0000001500007224 */ /* 0x000fc800078e020d */
[----:B------:R-:W-:-:S07]  /*05a0*/  IMAD R0, R0, R19, RZ ;  /* 0x0000001300007224 */ /* 0x000fce00078e02ff */
.L_x_408:
[----:B------:R-:W-:Y:S01]  /*05b0*/  SHF.R.S32.HI R23, RZ, 0x1f, R20 ;  /* 0x0000001fff177819 */ /* 0x000fe20000011414 */
[----:B------:R-:W-:Y:S01]  /*05c0*/  ULDC UR6, c[0x0][0x2d0] ;  /* 0x0000b40000067ab9 */ /* 0x000fe20000000800 */
[----:B------:R-:W-:Y:S01]  /*05d0*/  ULDC.64 UR8, c[0x0][0x420] ;  /* 0x0001080000087ab9 */ /* 0x000fe20000000a00 */
[----:B------:R-:W-:Y:S01]  /*05e0*/  IADD3 R3, P1, P2, R4, R17, R3 ;  /* 0x0000001104037210 */ /* 0x000fe20007a3e003 */
[----:B------:R-:W-:Y:S01]  /*05f0*/  IMAD R16, R16, UR8, RZ ;  /* 0x0000000810107c24 */ /* 0x000fe2000f8e02ff */
[----:B------:R-:W-:Y:S01]  /*0600*/  LEA.HI R5, R23, R20, RZ, 0x2 ;  /* 0x0000001417057211 */ /* 0x000fe200078f10ff */
[----:B------:R-:W-:Y:S02]  /*0610*/  ULDC.64 UR10, c[0x0][0x298] ;  /* 0x0000a600000a7ab9 */ /* 0x000fe40000000a00 */
[----:B------:R-:W-:Y:S01]  /*0620*/  IMAD R17, R27, UR9, R16 ;  /* 0x000000091b117c24 */ /* 0x000fe2000f8e0210 */
[----:B------:R-:W-:-:S05]  /*0630*/  LOP3.LUT R7, R5, 0x1ffffffc, RZ, 0xc0, !PT ;  /* 0x1ffffffc05077812 */ /* 0x000fca00078ec0ff */
[----:B------:R-:W-:-:S05]  /*0640*/  IMAD.IADD R7, R20, 0x1, -R7 ;  /* 0x0000000114077824 */ /* 0x000fca00078e0a07 */
[----:B------:R-:W-:Y:S01]  /*0650*/  SHF.L.U32 R10, R7, 0x3, RZ ;  /* 0x00000003070a7819 */ /* 0x000fe200000006ff */
[----:B------:R-:W-:Y:S01]  /*0660*/  IMAD.IADD R7, R12, 0x1, -R27 ;  /* 0x000000010c077824 */ /* 0x000fe200078e0a1b */
[----:B------:R-:W-:Y:S02]  /*0670*/  SHF.R.S32.HI R12, RZ, 0x2, R5 ;  /* 0x00000002ff0c7819 */ /* 0x000fe40000011405 */
[----:B------:R-:W-:Y:S01]  /*0680*/  ISETP.GE.AND P0, PT, R10, UR6, PT ;  /* 0x000000060a007c0c */ /* 0x000fe2000bf06270 */
[----:B------:R-:W-:Y:S01]  /*0690*/  ULDC.64 UR6, c[0x0][0x428] ;  /* 0x00010a0000067ab9 */ /* 0x000fe20000000a00 */
[--C-:B------:R-:W-:Y:S01]  /*06a0*/  SHF.R.S32.HI R11, RZ, 0x1f, R10.reuse ;  /* 0x0000001fff0b7819 */ /* 0x100fe2000001140a */
[----:B------:R-:W-:Y:S01]  /*06b0*/  IMAD R6, R6, UR6, RZ ;  /* 0x0000000606067c24 */ /* 0x000fe2000f8e02ff */
[C---:B------:R-:W-:Y:S02]  /*06c0*/  ISETP.LT.AND P3, PT, R12.reuse, R7, !P0 ;  /* 0x000000070c00720c */ /* 0x040fe40004761270 */
[----:B------:R-:W-:Y:S01]  /*06d0*/  IADD3 R16, R12, 0x40, RZ ;  /* 0x000000400c107810 */ /* 0x000fe20007ffe0ff */
[----:B------:R-:W-:-:S03]  /*06e0*/  IMAD.WIDE.U32 R4, R27, UR8, R10 ;  /* 0x000000081b047c25 */ /* 0x000fc6000f8e000a */
[----:B------:R-:W-:Y:S01]  /*06f0*/  ISETP.LT.AND P0, PT, R16, R7, !P0 ;  /* 0x000000071000720c */ /* 0x000fe20004701270 */
[----:B------:R-:W-:Y:S01]  /*0700*/  IMAD.WIDE.U32 R10, R27, UR10, R10 ;  /* 0x0000000a1b0a7c25 */ /* 0x000fe2000f8e000a */
[----:B------:R-:W-:Y:S02]  /*0710*/  IADD3 R4, P4, R8, R4, RZ ;  /* 0x0000000408047210 */ /* 0x000fe40007f9e0ff */
[----:B------:R-:W-:Y:S01]  /*0720*/  SHF.R.S32.HI R16, RZ, 0x1f, R27 ;  /* 0x0000001fff107819 */ /* 0x000fe2000001141b */
[----:B------:R-:W-:Y:S01]  /*0730*/  IMAD R7, R13, UR7, R6 ;  /* 0x000000070d077c24 */ /* 0x000fe2000f8e0206 */
[----:B------:R-:W-:Y:S02]  /*0740*/  IADD3.X R5, R9, R5, R17, P4, !PT ;  /* 0x0000000509057210 */ /* 0x000fe400027fe411 */
[----:B------:R-:W0:Y:S01]  /*0750*/  @P3 LDC.64 R8, c[0x0][0x3e0] ;  /* 0x0000f800ff083b82 */ /* 0x000e220000000a00 */
[----:B------:R-:W-:Y:S01]  /*0760*/  IMAD R16, R16, UR10, RZ ;  /* 0x0000000a10107c24 */ /* 0x000fe2000f8e02ff */
[----:B------:R-:W-:Y:S01]  /*0770*/  SHF.R.S32.HI R6, RZ, 0x1f, R12 ;  /* 0x0000001fff067819 */ /* 0x000fe2000001140c */
[----:B------:R-:W-:Y:S01]  /*0780*/  IMAD.WIDE.U32 R4, R13, UR6, R4 ;  /* 0x000000060d047c25 */ /* 0x000fe2000f8e0004 */
[----:B------:R-:W-:Y:S01]  /*0790*/  IADD3 R14, P4, R14, R10, RZ ;  /* 0x0000000a0e0e7210 */ /* 0x000fe20007f9e0ff */
[----:B------:R-:W-:Y:S01]  /*07a0*/  ULDC.64 UR6, c[0x0][0x2a0] ;  /* 0x0000a80000067ab9 */ /* 0x000fe20000000a00 */
[----:B------:R-:W-:Y:S01]  /*07b0*/  SHF.R.S32.HI R10, RZ, 0x1f, R13 ;  /* 0x0000001fff0a7819 */ /* 0x000fe2000001140d */
[----:B------:R-:W-:Y:S01]  /*07c0*/  IMAD R16, R27, UR11, R16 ;  /* 0x0000000b1b107c24 */ /* 0x000fe2000f8e0210 */
[----:B------:R-:W1:Y:S01]  /*07d0*/  @P0 LDC.64 R28, c[0x0][0x3e0] ;  /* 0x0000f800ff1c0b82 */ /* 0x000e620000000a00 */
[----:B------:R-:W-:Y:S01]  /*07e0*/  @P3 IMAD R17, R6, UR8, RZ ;  /* 0x0000000806113c24 */ /* 0x000fe2000f8e02ff */
[----:B------:R-:W-:Y:S01]  /*07f0*/  @P0 MOV R18, R4 ;  /* 0x0000000400120202 */ /* 0x000fe20000000f00 */
[----:B------:R-:W-:Y:S01]  /*0800*/  IMAD.IADD R5, R5, 0x1, R7 ;  /* 0x0000000105057824 */ /* 0x000fe200078e0207 */
[----:B------:R-:W-:Y:S01]  /*0810*/  IADD3.X R15, R15, R11, R16, P4, !PT ;  /* 0x0000000b0f0f7210 */ /* 0x000fe200027fe410 */
[C---:B------:R-:W-:Y:S01]  /*0820*/  @P3 IMAD R17, R12.reuse, UR9, R17 ;  /* 0x000000090c113c24 */ /* 0x040fe2000f8e0211 */
[----:B------:R-:W-:Y:S01]  /*0830*/  SHF.R.S32.HI R11, RZ, 0x1f, R20 ;  /* 0x0000001fff0b7819 */ /* 0x000fe20000011414 */
[----:B------:R-:W-:-:S03]  /*0840*/  @P3 IMAD.WIDE.U32 R6, R12, UR8, R4 ;  /* 0x000000080c063c25 */ /* 0x000fc6000f8e0004 */
[----:B------:R-:W-:Y:S01]  /*0850*/  LEA.HI R11, R11, R20, RZ, 0x2 ;  /* 0x000000140b0b7211 */ /* 0x000fe200078f10ff */
[----:B------:R-:W-:Y:S01]  /*0860*/  @P0 IMAD.MOV.U32 R19, RZ, RZ, R5 ;  /* 0x000000ffff130224 */ /* 0x000fe200078e0005 */
[----:B------:R-:W-:Y:S01]  /*0870*/  @P3 IADD3 R7, R7, R17, RZ ;  /* 0x0000001107073210 */ /* 0x000fe20007ffe0ff */
[----:B------:R-:W2:Y:S01]  /*0880*/  @P3 LDC.64 R4, c[0x0][0x280] ;  /* 0x0000a000ff043b82 */ /* 0x000ea20000000a00 */
[----:B------:R-:W-:Y:S01]  /*0890*/  SHF.R.S32.HI R11, RZ, 0x2, R11 ;  /* 0x00000002ff0b7819 */ /* 0x000fe2000001140b */
[----:B------:R-:W-:Y:S01]  /*08a0*/  IMAD R10, R10, UR6, RZ ;  /* 0x000000060a0a7c24 */ /* 0x000fe2000f8e02ff */
[C---:B0-----:R-:W-:Y:S01]  /*08b0*/  @P3 LEA R8, P4, R6.reuse, R8, 0x1 ;  /* 0x0000000806083211 */ /* 0x041fe200078808ff */
[C---:B------:R-:W-:Y:S01]  /*08c0*/  IMAD.WIDE.U32 R14, R13.reuse, UR6, R14 ;  /* 0x000000060d0e7c25 */ /* 0x040fe2000f8e000e */
[----:B------:R-:W-:Y:S02]  /*08d0*/  SHF.R.S32.HI R16, RZ, 0x1f, R11 ;  /* 0x0000001fff107819 */ /* 0x000fe4000001140b */
[----:B------:R-:W-:Y:S01]  /*08e0*/  @P3 LEA.HI.X R9, R6, R9, R7, 0x1, P4 ;  /* 0x0000000906093211 */ /* 0x000fe200020f0c07 */
[----:B------:R-:W-:Y:S01]  /*08f0*/  IMAD R11, R13, UR7, R10 ;  /* 0x000000070d0b7c24 */ /* 0x000fe2000f8e020a */
[----:B------:R-:W-:Y:S01]  /*0900*/  @P0 IADD3 R6, P4, R12, 0x40, RZ ;  /* 0x000000400c060810 */ /* 0x000fe20007f9e0ff */
[----:B------:R-:W-:Y:S01]  /*0910*/  IMAD R21, R21, R24, RZ ;  /* 0x0000001815157224 */ /* 0x000fe200078e02ff */
[----:B------:R-:W-:Y:S01]  /*0920*/  LEA.HI R23, R23, R20, RZ, 0x3 ;  /* 0x0000001417177211 */ /* 0x000fe200078f18ff */
[----:B------:R-:W-:Y:S01]  /*0930*/  ULDC.64 UR6, c[0x0][0x400] ;  /* 0x0001000000067ab9 */ /* 0x000fe20000000a00 */
[----:B------:R-:W-:Y:S01]  /*0940*/  IADD3 R15, R15, R11, RZ ;  /* 0x0000000b0f0f7210 */ /* 0x000fe20007ffe0ff */
[----:B------:R-:W-:-:S02]  /*0950*/  @P0 IMAD.X R7, RZ, RZ, R16, P4 ;  /* 0x000000ffff070224 */ /* 0x000fc400020e0610 */
[----:B------:R-:W-:Y:S02]  /*0960*/  @P3 IMAD R11, R16, UR10, RZ ;  /* 0x0000000a100b3c24 */ /* 0x000fe4000f8e02ff */
[----:B------:R-:W-:Y:S02]  /*0970*/  @P0 IMAD R7, R7, UR8, RZ ;  /* 0x0000000807070c24 */ /* 0x000fe4000f8e02ff */
[----:B------:R-:W-:Y:S02]  /*0980*/  @P3 IMAD R11, R12, UR11, R11 ;  /* 0x0000000b0c0b3c24 */ /* 0x000fe4000f8e020b */
[C---:B------:R-:W-:Y:S02]  /*0990*/  @P0 IMAD R13, R6.reuse, UR9, R7 ;  /* 0x00000009060d0c24 */ /* 0x040fe4000f8e0207 */
[----:B------:R-:W-:-:S04]  /*09a0*/  @P0 IMAD.WIDE.U32 R6, R6, UR8, R18 ;  /* 0x0000000806060c25 */ /* 0x000fc8000f8e0012 */
[----:B------:R-:W-:Y:S01]  /*09b0*/  @P0 IMAD.IADD R7, R7, 0x1, R13 ;  /* 0x0000000107070824 */ /* 0x000fe200078e020d */
[----:B-1----:R-:W-:-:S04]  /*09c0*/  @P0 LEA R28, P4, R6, R28, 0x1 ;  /* 0x0000001c061c0211 */ /* 0x002fc800078808ff */
[----:B------:R-:W-:Y:S01]  /*09d0*/  @P0 LEA.HI.X R29, R6, R29, R7, 0x1, P4 ;  /* 0x0000001d061d0211 */ /* 0x000fe200020f0c07 */
[----:B------:R-:W-:-:S05]  /*09e0*/  @P3 IMAD.WIDE.U32 R6, R12, UR10, R14 ;  /* 0x0000000a0c063c25 */ /* 0x000fca000f8e000e */
[----:B------:R-:W-:Y:S02]  /*09f0*/  @P3 IADD3 R7, R7, R11, RZ ;  /* 0x0000000b07073210 */ /* 0x000fe40007ffe0ff */
[----:B--2---:R-:W-:-:S04]  /*0a00*/  @P3 LEA R18, P4, R6, R4, 0x1 ;  /* 0x0000000406123211 */ /* 0x004fc800078808ff */
[----:B------:R-:W-:Y:S02]  /*0a10*/  @P3 LEA.HI.X R19, R6, R5, R7, 0x1, P4 ;  /* 0x0000000506133211 */ /* 0x000fe400020f0c07 */
[----:B------:R-:W-:Y:S02]  /*0a20*/  CS2R R4, SRZ ;  /* 0x0000000000047805 */ /* 0x000fe4000001ff00 */
[----:B------:R-:W-:Y:S02]  /*0a30*/  CS2R R6, SRZ ;  /* 0x0000000000067805 */ /* 0x000fe4000001ff00 */
[----:B------:R-:W-:-:S04]  /*0a40*/  CS2R R10, SRZ ;  /* 0x00000000000a7805 */ /* 0x000fc8000001ff00 */
[----:B------:R0:W2:Y:S02]  /*0a50*/  @P3 LDG.E.128 R4, desc[UR4][R8.64] ;  /* 0x0000000408043981 */ /* 0x0000a4000c1e1d00 */
[----:B0-----:R-:W-:-:S06]  /*0a60*/  CS2R R8, SRZ ;  /* 0x0000000000087805 */ /* 0x001fcc000001ff00 */
[----:B------:R0:W3:Y:S01]  /*0a70*/  @P3 LDG.E.128 R8, desc[UR4][R18.64] ;  /* 0x0000000412083981 */ /* 0x0000e2000c1e1d00 */
[C---:B--2---:R-:W-:Y:S01]  /*0a80*/  LOP3.LUT R13, R4.reuse, 0xffff0000, RZ, 0xc0, !PT ;  /* 0xffff0000040d7812 */ /* 0x044fe200078ec0ff */
[----:B------:R-:W-:Y:S01]  /*0a90*/  IMAD.U32 R4, R4, 0x10000, RZ ;  /* 0x0001000004047824 */ /* 0x000fe200078e00ff */
[C---:B0-----:R-:W-:Y:S02]  /*0aa0*/  SHF.L.U32 R19, R5.reuse, 0x10, RZ ;  /* 0x0000001005137819 */ /* 0x041fe400000006ff */
[----:B------:R-:W-:Y:S02]  /*0ab0*/  LOP3.LUT R5, R5, 0xffff0000, RZ, 0xc0, !PT ;  /* 0xffff000005057812 */ /* 0x000fe400078ec0ff */
[----:B---3--:R-:W-:-:S05]  /*0ac0*/  LOP3.LUT R26, R8, 0xffff0000, RZ, 0xc0, !PT ;  /* 0xffff0000081a7812 */ /* 0x008fca00078ec0ff */
[----:B------:R-:W-:Y:S01]  /*0ad0*/  FMUL.FTZ R17, R13, R26 ;  /* 0x0000001a0d117220 */ /* 0x000fe20000410000 */
[----:B------:R-:W-:Y:S02]  /*0ae0*/  SHF.L.U32 R13, R8, 0x10, RZ ;  /* 0x00000010080d7819 */ /* 0x000fe400000006ff */
[----:B------:R-:W-:-:S03]  /*0af0*/  @P0 IADD3 R8, P3, R12, 0x40, RZ ;  /* 0x000000400c080810 */ /* 0x000fc60007f7e0ff */
[----:B------:R-:W-:Y:S02]  /*0b00*/  FFMA.FTZ R4, R4, R13, R17 ;  /* 0x0000000d04047223 */ /* 0x000fe40000010011 */
[----:B------:R-:W0:Y:S01]  /*0b10*/  @P0 LDC.64 R12, c[0x0][0x280] ;  /* 0x0000a000ff0c0b82 */ /* 0x000e220000000a00 */
[----:B------:R-:W-:Y:S02]  /*0b20*/  @P0 IMAD.X R17, RZ, RZ, R16, P3 ;  /* 0x000000ffff110224 */ /* 0x000fe400018e0610 */
[----:B------:R-:W-:-:S04]  /*0b30*/  @P0 IMAD.WIDE.U32 R14, R8, UR10, R14 ;  /* 0x0000000a080e0c25 */ /* 0x000fc8000f8e000e */
[----:B------:R-:W-:-:S04]  /*0b40*/  @P0 IMAD R17, R17, UR10, RZ ;  /* 0x0000000a11110c24 */ /* 0x000fc8000f8e02ff */
[----:B------:R-:W-:Y:S02]  /*0b50*/  @P0 IMAD R17, R8, UR11, R17 ;  /* 0x0000000b08110c24 */ /* 0x000fe4000f8e0211 */
[----:B------:R-:W-:-:S04]  /*0b60*/  IMAD.U32 R8, R9, 0x10000, RZ ;  /* 0x0001000009087824 */ /* 0x000fc800078e00ff */
[----:B------:R-:W-:Y:S01]  /*0b70*/  FFMA.FTZ R16, R19, R8, R4 ;  /* 0x0000000813107223 */ /* 0x000fe20000010004 */
[----:B------:R-:W-:Y:S02]  /*0b80*/  LOP3.LUT R8, R9, 0xffff0000, RZ, 0xc0, !PT ;  /* 0xffff000009087812 */ /* 0x000fe400078ec0ff */
[----:B------:R-:W-:-:S03]  /*0b90*/  @P0 IADD3 R9, R15, R17, RZ ;  /* 0x000000110f090210 */ /* 0x000fc60007ffe0ff */
[----:B------:R-:W-:Y:S01]  /*0ba0*/  FFMA.FTZ R17, R5, R8, R16 ;  /* 0x0000000805117223 */ /* 0x000fe20000010010 */
[----:B0-----:R-:W-:Y:S01]  /*0bb0*/  @P0 LEA R4, P3, R14, R12, 0x1 ;  /* 0x0000000c0e040211 */ /* 0x001fe200078608ff */
[----:B------:R-:W-:-:S03]  /*0bc0*/  IMAD.U32 R8, R6, 0x10000, RZ ;  /* 0x0001000006087824 */ /* 0x000fc600078e00ff */
[----:B------:R-:W-:Y:S02]  /*0bd0*/  @P0 LEA.HI.X R5, R14, R13, R9, 0x1, P3 ;  /* 0x0000000d0e050211 */ /* 0x000fe400018f0c09 */
[----:B------:R-:W-:Y:S02]  /*0be0*/  CS2R R12, SRZ ;  /* 0x00000000000c7805 */ /* 0x000fe4000001ff00 */
[----:B------:R-:W-:Y:S02]  /*0bf0*/  SHF.L.U32 R9, R10, 0x10, RZ ;  /* 0x000000100a097819 */ /* 0x000fe400000006ff */
[----:B------:R-:W-:Y:S02]  /*0c00*/  CS2R R14, SRZ ;  /* 0x00000000000e7805 */ /* 0x000fe4000001ff00 */
[----:B------:R-:W-:Y:S01]  /*0c10*/  CS2R R18, SRZ ;  /* 0x0000000000127805 */ /* 0x000fe2000001ff00 */
[----:B------:R-:W-:Y:S01]  /*0c20*/  FFMA.FTZ R8, R8, R9, R17 ;  /* 0x0000000908087223 */ /* 0x000fe20000010011 */
[----:B------:R-:W-:-:S02]  /*0c30*/  CS2R R16, SRZ ;  /* 0x0000000000107805 */ /* 0x000fc4000001ff00 */
[----:B------:R-:W2:Y:S04]  /*0c40*/  @P0 LDG.E.128 R12, desc[UR4][R28.64] ;  /* 0x000000041c0c0981 */ /* 0x000ea8000c1e1d00 */
[----:B------:R0:W3:Y:S01]  /*0c50*/  @P0 LDG.E.128 R16, desc[UR4][R4.64] ;  /* 0x0000000404100981 */ /* 0x0000e2000c1e1d00 */
[----:B------:R-:W-:Y:S01]  /*0c60*/  LOP3.LUT R10, R10, 0xffff0000, RZ, 0xc0, !PT ;  /* 0xffff00000a0a7812 */ /* 0x000fe200078ec0ff */
[----:B------:R-:W-:Y:S01]  /*0c70*/  IMAD.IADD R27, R27, 0x1, R0 ;  /* 0x000000011b1b7824 */ /* 0x000fe200078e0200 */
[----:B------:R-:W-:Y:S02]  /*0c80*/  IADD3.X R25, R22, R25, R2, P1, P2 ;  /* 0x0000001916197210 */ /* 0x000fe40000fe4402 */
[----:B0-----:R-:W-:Y:S02]  /*0c90*/  LOP3.LUT R5, R6, 0xffff0000, RZ, 0xc0, !PT ;  /* 0xffff000006057812 */ /* 0x001fe400078ec0ff */
[C---:B--2---:R-:W-:Y:S01]  /*0ca0*/  LOP3.LUT R26, R12.reuse, 0xffff0000, RZ, 0xc0, !PT ;  /* 0xffff00000c1a7812 */ /* 0x044fe200078ec0ff */
[----:B------:R-:W-:Y:S01]  /*0cb0*/  IMAD.U32 R12, R12, 0x10000, RZ ;  /* 0x000100000c0c7824 */ /* 0x000fe200078e00ff */
[----:B---3--:R-:W-:-:S02]  /*0cc0*/  LOP3.LUT R9, R16, 0xffff0000, RZ, 0xc0, !PT ;  /* 0xffff000010097812 */ /* 0x008fc400078ec0ff */
[----:B------:R-:W-:Y:S02]  /*0cd0*/  SHF.L.U32 R16, R16, 0x10, RZ ;  /* 0x0000001010107819 */ /* 0x000fe400000006ff */
[----:B------:R-:W-:Y:S01]  /*0ce0*/  LOP3.LUT R4, R17, 0xffff0000, RZ, 0xc0, !PT ;  /* 0xffff000011047812 */ /* 0x000fe200078ec0ff */
[----:B------:R-:W-:Y:S01]  /*0cf0*/  FMUL.FTZ R9, R9, R26 ;  /* 0x0000001a09097220 */ /* 0x000fe20000410000 */
[----:B------:R-:W-:-:S03]  /*0d00*/  SHF.L.U32 R6, R18, 0x10, RZ ;  /* 0x0000001012067819 */ /* 0x000fc600000006ff */
[----:B------:R-:W-:Y:S01]  /*0d10*/  FFMA.FTZ R9, R16, R12, R9 ;  /* 0x0000000c10097223 */ /* 0x000fe20000010009 */
[----:B------:R-:W-:Y:S01]  /*0d20*/  SHF.L.U32 R12, R17, 0x10, RZ ;  /* 0x00000010110c7819 */ /* 0x000fe200000006ff */
[C---:B------:R-:W-:Y:S01]  /*0d30*/  IMAD.U32 R16, R13.reuse, 0x10000, RZ ;  /* 0x000100000d107824 */ /* 0x040fe200078e00ff */
[----:B------:R-:W-:-:S03]  /*0d40*/  LOP3.LUT R13, R13, 0xffff0000, RZ, 0xc0, !PT ;  /* 0xffff00000d0d7812 */ /* 0x000fc600078ec0ff */
[----:B------:R-:W-:Y:S01]  /*0d50*/  FFMA.FTZ R9, R12, R16, R9 ;  /* 0x000000100c097223 */ /* 0x000fe20000010009 */
[C---:B------:R-:W-:Y:S01]  /*0d60*/  IMAD.U32 R12, R14.reuse, 0x10000, RZ ;  /* 0x000100000e0c7824 */ /* 0x040fe200078e00ff */
[----:B------:R-:W-:Y:S02]  /*0d70*/  LOP3.LUT R14, R14, 0xffff0000, RZ, 0xc0, !PT ;  /* 0xffff00000e0e7812 */ /* 0x000fe400078ec0ff */
[----:B------:R-:W-:Y:S01]  /*0d80*/  FFMA.FTZ R13, R4, R13, R9 ;  /* 0x0000000d040d7223 */ /* 0x000fe20000010009 */
[----:B------:R-:W-:Y:S01]  /*0d90*/  FFMA.FTZ R9, R5, R10, R8 ;  /* 0x0000000a05097223 */ /* 0x000fe20000010008 */
[----:B------:R-:W-:Y:S01]  /*0da0*/  SHF.L.U32 R5, R11, 0x10, RZ ;  /* 0x000000100b057819 */ /* 0x000fe200000006ff */
[----:B------:R-:W-:Y:S02]  /*0db0*/  IMAD.U32 R4, R7, 0x10000, RZ ;  /* 0x0001000007047824 */ /* 0x000fe400078e00ff */
[----:B------:R-:W-:Y:S01]  /*0dc0*/  FFMA.FTZ R12, R6, R12, R13 ;  /* 0x0000000c060c7223 */ /* 0x000fe2000001000d */
[----:B------:R-:W-:Y:S01]  /*0dd0*/  LOP3.LUT R13, R18, 0xffff0000, RZ, 0xc0, !PT ;  /* 0xffff0000120d7812 */ /* 0x000fe200078ec0ff */
[----:B------:R-:W-:Y:S01]  /*0de0*/  IMAD.U32 R8, R15, 0x10000, RZ ;  /* 0x000100000f087824 */ /* 0x000fe200078e00ff */
[----:B------:R-:W-:Y:S01]  /*0df0*/  LOP3.LUT R6, R11, 0xffff0000, RZ, 0xc0, !PT ;  /* 0xffff00000b067812 */ /* 0x000fe200078ec0ff */
[----:B------:R-:W-:Y:S01]  /*0e00*/  FFMA.FTZ R4, R4, R5, R9 ;  /* 0x0000000504047223 */ /* 0x000fe20000010009 */
[----:B------:R-:W-:Y:S01]  /*0e10*/  SHF.L.U32 R11, R19, 0x10, RZ ;  /* 0x00000010130b7819 */ /* 0x000fe200000006ff */
[----:B------:R-:W-:Y:S01]  /*0e20*/  FFMA.FTZ R12, R13, R14, R12 ;  /* 0x0000000e0d0c7223 */ /* 0x000fe2000001000c */
[----:B------:R-:W-:-:S02]  /*0e30*/  LOP3.LUT R7, R7, 0xffff0000, RZ, 0xc0, !PT ;  /* 0xffff000007077812 */ /* 0x000fc400078ec0ff */
[----:B------:R-:W-:Y:S01]  /*0e40*/  LOP3.LUT R15, R15, 0xffff0000, RZ, 0xc0, !PT ;  /* 0xffff00000f0f7812 */ /* 0x000fe200078ec0ff */
[----:B------:R-:W-:Y:S01]  /*0e50*/  FFMA.FTZ R11, R11, R8, R12 ;  /* 0x000000080b0b7223 */ /* 0x000fe2000001000c */
[----:B------:R-:W-:Y:S01]  /*0e60*/  LOP3.LUT R10, R19, 0xffff0000, RZ, 0xc0, !PT ;  /* 0xffff0000130a7812 */ /* 0x000fe200078ec0ff */
[----:B------:R-:W-:Y:S01]  /*0e70*/  FFMA.FTZ R8, R7, R6, R4 ;  /* 0x0000000607087223 */ /* 0x000fe20000010004 */
[----:B------:R-:W-:Y:S02]  /*0e80*/  LOP3.LUT R5, R23, 0x3ffffff8, RZ, 0xc0, !PT ;  /* 0x3ffffff817057812 */ /* 0x000fe400078ec0ff */
[----:B------:R-:W-:Y:S01]  /*0e90*/  SHF.R.S32.HI R23, RZ, 0x3, R23 ;  /* 0x00000003ff177819 */ /* 0x000fe20000011417 */
[----:B------:R-:W-:Y:S01]  /*0ea0*/  FFMA.FTZ R10, R10, R15, R11 ;  /* 0x0000000f0a0a7223 */ /* 0x000fe2000001000b */
[----:B------:R-:W0:Y:S01]  /*0eb0*/  SHFL.BFLY PT, R7, R8, 0x2, 0x1f ;  /* 0x0c401f0008077f89 */ /* 0x000e2200000e0000 */
[----:B------:R-:W-:-:S03]  /*0ec0*/  IMAD.IADD R5, R20, 0x1, -R5 ;  /* 0x0000000114057824 */ /* 0x000fc600078e0a05 */
[----:B------:R-:W1:Y:S02]  /*0ed0*/  SHFL.BFLY PT, R9, R10, 0x2, 0x1f ;  /* 0x0c401f000a097f89 */ /* 0x000e6400000e0000 */
[----:B------:R-:W-:Y:S02]  /*0ee0*/  SHF.L.U32 R4, R5, 0x2, RZ ;  /* 0x0000000205047819 */ /* 0x000fe400000006ff */
[----:B------:R-:W-:-:S03]  /*0ef0*/  SHF.R.S32.HI R5, RZ, 0x1f, R27 ;  /* 0x0000001fff057819 */ /* 0x000fc6000001141b */
[----:B------:R-:W-:-:S05]  /*0f00*/  IMAD R4, R23, R21, R4 ;  /* 0x0000001517047224 */ /* 0x000fca00078e0204 */
[----:B------:R-:W-:-:S04]  /*0f10*/  IADD3 R3, P0, R4, R3, RZ ;  /* 0x0000000304037210 */ /* 0x000fc80007f1e0ff */
[----:B------:R-:W-:Y:S02]  /*0f20*/  LEA.HI.X.SX32 R4, R4, R25, 0x1, P0 ;  /* 0x0000001904047211 */ /* 0x000fe400000f0eff */
[----:B------:R-:W-:Y:S01]  /*0f30*/  LOP3.LUT P0, RZ, R20, 0x3, RZ, 0xc0, !PT ;  /* 0x0000000314ff7812 */ /* 0x000fe2000780c0ff */
[----:B0-----:R-:W-:Y:S01]  /*0f40*/  FADD.FTZ R6, R8, R7 ;  /* 0x0000000708067221 */ /* 0x001fe20000010000 */
[C---:B------:R-:W-:Y:S02]  /*0f50*/  LEA R2, P1, R3.reuse, UR6, 0x2 ;  /* 0x0000000603027c11 */ /* 0x040fe4000f8210ff */
[----:B------:R-:W-:Y:S01]  /*0f60*/  LEA.HI R20, P2, R20, R27, RZ, 0x1e ;  /* 0x0000001b14147211 */ /* 0x000fe2000785f0ff */
[----:B-1----:R-:W-:Y:S01]  /*0f70*/  FADD.FTZ R7, R10, R9 ;  /* 0x000000090a077221 */ /* 0x002fe20000010000 */
[----:B------:R-:W0:Y:S01]  /*0f80*/  SHFL.BFLY PT, R11, R6, 0x1, 0x1f ;  /* 0x0c201f00060b7f89 */ /* 0x000e2200000e0000 */
[----:B------:R-:W-:Y:S01]  /*0f90*/  LEA.HI.X R3, R3, UR7, R4, 0x2, P1 ;  /* 0x0000000703037c11 */ /* 0x000fe200088f1404 */
[----:B------:R-:W-:Y:S01]  /*0fa0*/  ULDC.64 UR6, c[0x0][0x478] ;  /* 0x00011e0000067ab9 */ /* 0x000fe20000000a00 */
[----:B------:R-:W-:Y:S01]  /*0fb0*/  SHF.L.U32 R9, R21, 0x3, RZ ;  /* 0x0000000315097819 */ /* 0x000fe200000006ff */
[----:B------:R-:W1:Y:S01]  /*0fc0*/  SHFL.BFLY PT, R10, R7, 0x1, 0x1f ;  /* 0x0c201f00070a7f89 */ /* 0x000e6200000e0000 */
[----:B------:R-:W-:-:S02]  /*0fd0*/  IADD3.X R5, RZ, R5, RZ, P2, !PT ;  /* 0x00000005ff057210 */ /* 0x000fc400017fe4ff */
[C---:B------:R-:W-:Y:S01]  /*0fe0*/  LEA R4, P1, R20.reuse, UR6, 0x2 ;  /* 0x0000000614047c11 */ /* 0x040fe2000f8210ff */
[----:B------:R-:W-:Y:S01]  /*0ff0*/  IMAD.WIDE R8, R9, 0x10, R2 ;  /* 0x0000001009087825 */ /* 0x000fe200078e0202 */
[----:B------:R-:W-:Y:S02]  /*1000*/  ULDC UR6, c[0x0][0x384] ;  /* 0x0000e10000067ab9 */ /* 0x000fe40000000800 */
[----:B------:R-:W-:Y:S01]  /*1010*/  LEA.HI.X R5, R20, UR7, R5, 0x2, P1 ;  /* 0x0000000714057c11 */ /* 0x000fe200088f1405 */
[----:B0-----:R-:W-:Y:S01]  /*1020*/  @!P0 FADD.FTZ R0, R6, R11 ;  /* 0x0000000b06008221 */ /* 0x001fe20000010000 */
[----:B-1----:R-:W-:Y:S01]  /*1030*/  FADD.FTZ R10, R7, R10 ;  /* 0x0000000a070a7221 */ /* 0x002fe20000010000 */
[----:B------:R-:W-:-:S04]  /*1040*/  IMAD.WIDE R6, R21, 0x80, R8 ;  /* 0x0000008015067825 */ /* 0x000fc800078e0208 */
[----:B------:R-:W-:Y:S01]  /*1050*/  @!P0 FMUL.FTZ R13, R0, UR6 ;  /* 0x00000006000d8c20 */ /* 0x000fe20008410000 */
[----:B------:R-:W-:Y:S01]  /*1060*/  FMUL.FTZ R15, R10, UR6 ;  /* 0x000000060a0f7c20 */ /* 0x000fe20008410000 */
[----:B------:R-:W-:-:S03]  /*1070*/  IMAD.WIDE R10, R21, 0x80, R6 ;  /* 0x00000080150a7825 */ /* 0x000fc600078e0206 */
[----:B------:R-:W-:Y:S04]  /*1080*/  @!P0 STG.E desc[UR4][R4.64], R13 ;  /* 0x0000000d04008986 */ /* 0x000fe8000c101904 */
[----:B------:R-:W-:Y:S04]  /*1090*/  @!P0 STG.E desc[UR4][R4.64+0x100], R15 ;  /* 0x0001000f04008986 */ /* 0x000fe8000c101904 */
[----:B------:R-:W-:Y:S04]  /*10a0*/  STG.E.128 desc[UR4][R2.64], RZ ;  /* 0x000000ff02007986 */ /* 0x000fe8000c101d04 */
[----:B------:R-:W-:Y:S04]  /*10b0*/  STG.E.128 desc[UR4][R8.64], RZ ;  /* 0x000000ff08007986 */ /* 0x000fe8000c101d04 */
[----:B------:R-:W-:Y:S04]  /*10c0*/  STG.E.128 desc[UR4][R6.64], RZ ;  /* 0x000000ff06007986 */ /* 0x000fe8000c101d04 */
[----:B------:R-:W-:Y:S01]  /*10d0*/  STG.E.128 desc[UR4][R10.64], RZ ;  /* 0x000000ff0a007986 */ /* 0x000fe2000c101d04 */
[----:B------:R-:W-:Y:S05]  /*10e0*/  EXIT ;  /* 0x000000000000794d */ /* 0x000fea0003800000 */
.L_x_409:
        /* <DEDUP_REMOVED lines=9> */
.L_x_702:


//--------------------- .text._ZN5flash27flash_bwd_convert_dq_kernelI23Flash_bwd_kernel_traitsILi32ELi128ELi128ELi8ELi4ELi4ELi4ELb0ELb0EN7cutlass10bfloat16_tE19Flash_kernel_traitsILi32ELi128ELi128ELi8ES3_EEEEvNS_16Flash_bwd_paramsEi --------------------------
	.section	.text._ZN5flash27flash_bwd_convert_dq_kernelI23Flash_bwd_kernel_traitsILi32ELi128ELi128ELi8ELi4ELi4ELi4ELb0ELb0EN7cutlass10bfloat16_tE19Flash_kernel_traitsILi32ELi128ELi128ELi8ES3_EEEEvNS_16Flash_bwd_paramsEi,"ax",@progbits
	.align	128
        .global         _ZN5flash27flash_bwd_convert_dq_kernelI23Flash_bwd_kernel_traitsILi32ELi128ELi128ELi8ELi4ELi4ELi4ELb0ELb0EN7cutlass10bfloat16_tE19Flash_kernel_traitsILi32ELi128ELi128ELi8ES3_EEEEvNS_16Flash_bwd_paramsEi
        .type           _ZN5flash27flash_bwd_convert_dq_kernelI23Flash_bwd_kernel_traitsILi32ELi128ELi128ELi8ELi4ELi4ELi4ELb0ELb0EN7cutlass10bfloat16_tE19Flash_kernel_traitsILi32ELi128ELi128ELi8ES3_EEEEvNS_16Flash_bwd_paramsEi,@function
        .size           _ZN5flash27flash_bwd_convert_dq_kernelI23Flash_bwd_kernel_traitsILi32ELi128ELi128ELi8ELi4ELi4ELi4ELb0ELb0EN7cutlass10bfloat16_tE19Flash_kernel_traitsILi32ELi128ELi128ELi8ES3_EEEEvNS_16Flash_bwd_paramsEi,(.L_x_703 - _ZN5flash27flash_bwd_convert_dq_kernelI23Flash_bwd_kernel_traitsILi32ELi128ELi128ELi8ELi4ELi4ELi4ELb0ELb0EN7cutlass10bfloat16_tE19Flash_kernel_traitsILi32ELi128ELi128ELi8ES3_EEEEvNS_16Flash_bwd_paramsEi)
        .other          _ZN5flash27flash_bwd_convert_dq_kernelI23Flash_bwd_kernel_traitsILi32ELi128ELi128ELi8ELi4ELi4ELi4ELb0ELb0EN7cutlass10bfloat16_tE19Flash_kernel_traitsILi32ELi128ELi128ELi8ES3_EEEEvNS_16Flash_bwd_paramsEi,@"STO_CUDA_ENTRY STV_DEFAULT"
_ZN5flash27flash_bwd_convert_dq_kernelI23Flash_bwd_kernel_traitsILi32ELi128ELi128ELi8ELi4ELi4ELi4ELb0ELb0EN7cutlass10bfloat16_tE19Flash_kernel_traitsILi32ELi128ELi128ELi8ES3_EEEEvNS_16Flash_bwd_paramsEi:
.text._ZN5flash27flash_bwd_convert_dq_kernelI23Flash_bwd_kernel_traitsILi32ELi128ELi128ELi8ELi4ELi4ELi4ELb0ELb0EN7cutlass10bfloat16_tE19Flash_kernel_traitsILi32ELi128ELi128ELi8ES3_EEEEvNS_16Flash_bwd_paramsEi:
        /* <DEDUP_REMOVED lines=58> */
.L_x_410:
        /* <DEDUP_REMOVED lines=78> */
.L_x_413:
        /* <DEDUP_REMOVED lines=108> */
.L_x_412:
        /* <DEDUP_REMOVED lines=49> */
.L_x_411:
        /* <DEDUP_REMOVED lines=104> */
.L_x_415:
[----:B------:R-:W-:Y:S05]  /*18d0*/  BSYNC B0 ;  /* 0x0000000000007941 */ /* 0x000fea0003800000 */
.L_x_414:
        /* <DEDUP_REMOVED lines=14> */
.L_x_416:
        /* <DEDUP_REMOVED lines=12> */
.L_x_703:


//--------------------- .text._ZN5flash44flash_bwd_dq_dk_dv_loop_seqk_parallel_kernelI23Flash_bwd_kernel_traitsILi32ELi128ELi128ELi8ELi4ELi4ELi4ELb0ELb0EN7cutlass10bfloat16_tE19Flash_kernel_traitsILi32ELi128ELi128ELi8ES3_EELb1ELb1ELb0ELb0ELb0ELb0ELb0EEEvNS_16Flash_bwd_paramsE --------------------------
	.section	.text._ZN5flash44flash_bwd_dq_dk_dv_loop_seqk_parallel_kernelI23Flash_bwd_kernel_traitsILi32ELi128ELi128ELi8ELi4ELi4ELi4ELb0ELb0EN7cutlass10bfloat16_tE19Flash_kernel_traitsILi32ELi128ELi128ELi8ES3_EELb1ELb1ELb0ELb0ELb0ELb0ELb0EEEvNS_16Flash_bwd_paramsE,"ax",@progbits
	.align	128
        .global         _ZN5flash44flash_bwd_dq_dk_dv_loop_seqk_parallel_kernelI23Flash_bwd_kernel_traitsILi32ELi128ELi128ELi8ELi4ELi4ELi4ELb0ELb0EN7cutlass10bfloat16_tE19Flash_kernel_traitsILi32ELi128ELi128ELi8ES3_EELb1ELb1ELb0ELb0ELb0ELb0ELb0EEEvNS_16Flash_bwd_paramsE
        .type           _ZN5flash44flash_bwd_dq_dk_dv_loop_seqk_parallel_kernelI23Flash_bwd_kernel_traitsILi32ELi128ELi128ELi8ELi4ELi4ELi4ELb0ELb0EN7cutlass10bfloat16_tE19Flash_kernel_traitsILi32ELi128ELi128ELi8ES3_EELb1ELb1ELb0ELb0ELb0ELb0ELb0EEEvNS_16Flash_bwd_paramsE,@function
        .size           _ZN5flash44flash_bwd_dq_dk_dv_loop_seqk_parallel_kernelI23Flash_bwd_kernel_traitsILi32ELi128ELi128ELi8ELi4ELi4ELi4ELb0ELb0EN7cutlass10bfloat16_tE19Flash_kernel_traitsILi32ELi128ELi128ELi8ES3_EELb1ELb1ELb0ELb0ELb0ELb0ELb0EEEvNS_16Flash_bwd_paramsE,(.L_x_704 - _ZN5flash44flash_bwd_dq_dk_dv_loop_seqk_parallel_kernelI23Flash_bwd_kernel_traitsILi32ELi128ELi128ELi8ELi4ELi4ELi4ELb0ELb0EN7cutlass10bfloat16_tE19Flash_kernel_traitsILi32ELi128ELi128ELi8ES3_EELb1ELb1ELb0ELb0ELb0ELb0ELb0EEEvNS_16Flash_bwd_paramsE)
        .other          _ZN5flash44flash_bwd_dq_dk_dv_loop_seqk_parallel_kernelI23Flash_bwd_kernel_traitsILi32ELi128ELi128ELi8ELi4ELi4ELi4ELb0ELb0EN7cutlass10bfloat16_tE19Flash_kernel_traitsILi32ELi128ELi128ELi8ES3_EELb1ELb1ELb0ELb0ELb0ELb0ELb0EEEvNS_16Flash_bwd_paramsE,@"STO_CUDA_ENTRY STV_DEFAULT"
_ZN5flash44flash_bwd_dq_dk_dv_loop_seqk_parallel_kernelI23Flash_bwd_kernel_traitsILi32ELi128ELi128ELi8ELi4ELi4ELi4ELb0ELb0EN7cutlass10bfloat16_tE19Flash_kernel_traitsILi32ELi128ELi128ELi8ES3_EELb1ELb1ELb0ELb0ELb0ELb0ELb0EEEvNS_16Flash_bwd_paramsE:
.text._ZN5flash44flash_bwd_dq_dk_dv_loop_seqk_parallel_kernelI23Flash_bwd_kernel_traitsILi32ELi128ELi128ELi8ELi4ELi4ELi4ELb0ELb0EN7cutlass10bfloat16_tE19Flash_kernel_traitsILi32ELi128ELi128ELi8ES3_EELb1ELb1ELb0ELb0ELb0ELb0ELb0EEEvNS_16Flash_bwd_paramsE:
        /* <DEDUP_REMOVED lines=11> */
[----:B------:R-:W2:Y:S01]  /*00b0*/  S2UR UR48, SR_CTAID.Y ;  /* 0x00000000003079c3 */ /* 0x000ea20000002600 */
[----:B------:R-:W-:Y:S01]  /*00c0*/  UMOV UR5, 0x400 ;  /* 0x0000040000057882 */ /* 0x000fe20000000000 */
[----:B------:R-:W-:Y:S01]  /*00d0*/  IMAD.MOV.U32 R136, RZ, RZ, 0x20 ;  /* 0x00000020ff887424 */ /* 0x000fe200078e00ff */
[----:B------:R-:W-:Y:S01]  /*00e0*/  ULDC.64 UR14, c[0x0][0x208] ;  /* 0x00008200000e7ab9 */ /* 0x000fe20000000a00 */
[----:B------:R-:W-:Y:S01]  /*00f0*/  IMAD.MOV.U32 R157, RZ, RZ, -0x10 ;  /* 0xfffffff0ff9d7424 */ /* 0x000fe200078e00ff */
[----:B------:R-:W-:Y:S01]  /*0100*/  UMOV UR61, 0xffffe000 ;  /* 0xffffe000003d7882 */ /* 0x000fe20000000000 */
[----:B------:R-:W-:Y:S02]  /*0110*/  IMAD.MOV.U32 R128, RZ, RZ, 0x40 ;  /* 0x00000040ff807424 */ /* 0x000fe400078e00ff */
[----:B------:R-:W3:Y:S08]  /*0120*/  S2UR UR4, SR_CgaCtaId ;  /* 0x00000000000479c3 */ /* 0x000ef00000008800 */
[----:B------:R-:W4:Y:S01]  /*0130*/  S2UR UR57, SR_CTAID.Z ;  /* 0x00000000003979c3 */ /* 0x000f220000002700 */
[----:B--2---:R-:W-:-:S06]  /*0140*/  USHF.L.U32 UR6, UR48, 0x7, URZ ;  /* 0x0000000730067899 */ /* 0x004fcc000800063f */
[----:B------:R-:W-:Y:S01]  /*0150*/  IMAD.U32 R151, RZ, RZ, UR6 ;  /* 0x00000006ff977e24 */ /* 0x000fe2000f8e00ff */
[----:B-1----:R-:W-:Y:S01]  /*0160*/  SHF.R.S32.HI R0, RZ, 0x1f, R9 ;  /* 0x0000001fff007819 */ /* 0x002fe20000011409 */
[----:B---3--:R-:W-:-:S03]  /*0170*/  ULEA UR4, UR4, UR5, 0x18 ;  /* 0x0000000504047291 */ /* 0x008fc6000f8ec03f */
[CC--:B------:R-:W-:Y:S02]  /*0180*/  LEA.HI R5, R0.reuse, R9.reuse, RZ, 0x2 ;  /* 0x0000000900057211 */ /* 0x0c0fe400078f10ff */
[CC--:B------:R-:W-:Y:S02]  /*0190*/  LEA.HI R143, R0.reuse, R9.reuse, RZ, 0x5 ;  /* 0x00000009008f7211 */ /* 0x0c0fe400078f28ff */
[CC--:B------:R-:W-:Y:S01]  /*01a0*/  LEA.HI R139, R0.reuse, R9.reuse, RZ, 0x4 ;  /* 0x00000009008b7211 */ /* 0x0c0fe200078f20ff */
[----:B----4-:R-:W-:Y:S01]  /*01b0*/  USHF.R.S32.HI UR5, URZ, 0x1f, UR57 ;  /* 0x0000001f3f057899 */ /* 0x010fe20008011439 */
[CC--:B------:R-:W-:Y:S01]  /*01c0*/  LEA.HI R6, R0.reuse, R9.reuse, RZ, 0x3 ;  /* 0x0000000900067211 */ /* 0x0c0fe200078f18ff */
[----:B------:R-:W-:Y:S01]  /*01d0*/  USHF.R.S32.HI UR6, URZ, 0x1f, UR57 ;  /* 0x0000001f3f067899 */ /* 0x000fe20008011439 */
[----:B------:R-:W-:Y:S02]  /*01e0*/  LEA.HI R142, R0, R9, RZ, 0x7 ;  /* 0x00000009008e7211 */ /* 0x000fe400078f38ff */
[----:B------:R-:W-:Y:S01]  /*01f0*/  LOP3.LUT R10, R5, 0xfffffffc, RZ, 0xc0, !PT ;  /* 0xfffffffc050a7812 */ /* 0x000fe200078ec0ff */
[----:B------:R-:W-:Y:S01]  /*0200*/  IMAD.U32 R145, RZ, RZ, UR5 ;  /* 0x00000005ff917e24 */ /* 0x000fe2000f8e00ff */
[----:B------:R-:W-:Y:S01]  /*0210*/  LOP3.LUT R8, R143, 0xffffffe0, RZ, 0xc0, !PT ;  /* 0xffffffe08f087812 */ /* 0x000fe200078ec0ff */
[----:B------:R-:W-:Y:S01]  /*0220*/  USHF.R.S32.HI UR5, URZ, 0x1f, UR48 ;  /* 0x0000001f3f057899 */ /* 0x000fe20008011430 */
[----:B------:R-:W-:Y:S01]  /*0230*/  LOP3.LUT R4, R139, 0xfffffff0, RZ, 0xc0, !PT ;  /* 0xfffffff08b047812 */ /* 0x000fe200078ec0ff */
[C---:B------:R-:W-:Y:S01]  /*0240*/  IMAD.IADD R159, R9.reuse, 0x1, -R10 ;  /* 0x00000001099f7824 */ /* 0x040fe200078e0a0a */
[----:B------:R-:W-:Y:S01]  /*0250*/  LOP3.LUT R0, R6, 0xfffffff8, RZ, 0xc0, !PT ;  /* 0xfffffff806007812 */ /* 0x000fe200078ec0ff */
[C---:B------:R-:W-:Y:S01]  /*0260*/  IMAD.IADD R7, R9.reuse, 0x1, -R8 ;  /* 0x0000000109077824 */ /* 0x040fe200078e0a08 */
[--C-:B------:R-:W-:Y:S01]  /*0270*/  SHF.R.S32.HI R2, RZ, 0x2, R5.reuse ;  /* 0x00000002ff027819 */ /* 0x100fe20000011405 */
[C---:B------:R-:W-:Y:S01]  /*0280*/  IMAD.IADD R11, R9.reuse, 0x1, -R4 ;  /* 0x00000001090b7824 */ /* 0x040fe200078e0a04 */
[----:B------:R-:W-:Y:S01]  /*0290*/  SHF.R.S32.HI R15, RZ, 0x1f, R5 ;  /* 0x0000001fff0f7819 */ /* 0x000fe20000011405 */
[----:B------:R-:W-:Y:S01]  /*02a0*/  IMAD.IADD R9, R9, 0x1, -R0 ;  /* 0x0000000109097824 */ /* 0x000fe200078e0a00 */
[----:B------:R-:W-:Y:S01]  /*02b0*/  SHF.R.S32.HI R0, RZ, 0x4, R139 ;  /* 0x00000004ff007819 */ /* 0x000fe2000001148b */
[C---:B------:R-:W-:Y:S01]  /*02c0*/  IMAD.SHL.U32 R146, R159.reuse, 0x8, RZ ;  /* 0x000000089f927824 */ /* 0x040fe200078e00ff */
[----:B------:R-:W-:Y:S01]  /*02d0*/  SHF.R.S32.HI R3, RZ, 0x3, R6 ;  /* 0x00000003ff037819 */ /* 0x000fe20000011406 */
[----:B------:R-:W-:Y:S01]  /*02e0*/  IMAD.SHL.U32 R159, R159, 0x2, RZ ;  /* 0x000000029f9f7824 */ /* 0x000fe200078e00ff */
[----:B------:R-:W-:Y:S01]  /*02f0*/  LEA.HI R139, R139, R0, RZ, 0x1 ;  /* 0x000000008b8b7211 */ /* 0x000fe200078f08ff */
[----:B------:R-:W-:Y:S01]  /*0300*/  IMAD.U32 R149, RZ, RZ, UR6 ;  /* 0x00000006ff957e24 */ /* 0x000fe2000f8e00ff */
[-C--:B------:R-:W-:Y:S01]  /*0310*/  LEA.HI R5, R5, R2.reuse, RZ, 0x1 ;  /* 0x0000000205057211 */ /* 0x080fe200078f08ff */
[----:B------:R-:W-:Y:S01]  /*0320*/  IMAD.SHL.U32 R3, R3, 0x40, RZ ;  /* 0x0000004003037824 */ /* 0x000fe200078e00ff */
[----:B------:R-:W-:Y:S01]  /*0330*/  LEA.HI R15, R15, R2, RZ, 0x3 ;  /* 0x000000020f0f7211 */ /* 0x000fe200078f18ff */
[----:B------:R-:W-:Y:S01]  /*0340*/  UIADD3 UR6, UR4, 0xa000, URZ ;  /* 0x0000a00004067890 */ /* 0x000fe2000fffe03f */
[----:B------:R-:W-:Y:S01]  /*0350*/  SHF.R.S32.HI R4, RZ, 0x1f, R7 ;  /* 0x0000001fff047819 */ /* 0x000fe20000011407 */
[----:B------:R-:W-:Y:S01]  /*0360*/  IMAD.U32 R150, RZ, RZ, UR5 ;  /* 0x00000005ff967e24 */ /* 0x000fe2000f8e00ff */
[----:B------:R-:W-:Y:S01]  /*0370*/  LOP3.LUT R139, R139, 0xfffffffe, RZ, 0xc0, !PT ;  /* 0xfffffffe8b8b7812 */ /* 0x000fe200078ec0ff */
[----:B------:R-:W-:Y:S01]  /*0380*/  UIADD3 UR5, UR4, 0x6000, URZ ;  /* 0x0000600004057890 */ /* 0x000fe2000fffe03f */
[----:B------:R-:W-:-:S02]  /*0390*/  LOP3.LUT R5, R5, 0x7fffffe, RZ, 0xc0, !PT ;  /* 0x07fffffe05057812 */ /* 0x000fc400078ec0ff */
[----:B------:R-:W-:Y:S01]  /*03a0*/  LOP3.LUT R15, R15, 0xfffffff8, RZ, 0xc0, !PT ;  /* 0xfffffff80f0f7812 */ /* 0x000fe200078ec0ff */
[----:B------:R-:W-:Y:S01]  /*03b0*/  IMAD.IADD R139, R0, 0x1, -R139 ;  /* 0x00000001008b7824 */ /* 0x000fe200078e0a8b */
[----:B------:R-:W-:Y:S01]  /*03c0*/  LEA.HI R4, R4, R7, RZ, 0x2 ;  /* 0x0000000704047211 */ /* 0x000fe200078f10ff */
[C---:B------:R-:W-:Y:S01]  /*03d0*/  IMAD.IADD R5, R2.reuse, 0x1, -R5 ;  /* 0x0000000102057824 */ /* 0x040fe200078e0a05 */
[----:B------:R-:W-:Y:S01]  /*03e0*/  LEA.HI R7, R9, R9, RZ, 0x1 ;  /* 0x0000000909077211 */ /* 0x000fe200078f08ff */
[----:B------:R-:W-:Y:S01]  /*03f0*/  IMAD.IADD R15, R2, 0x1, -R15 ;  /* 0x00000001020f7824 */ /* 0x000fe200078e0a0f */
[--C-:B------:R-:W-:Y:S01]  /*0400*/  SHF.R.S32.HI R144, RZ, 0x5, R143.reuse ;  /* 0x00000005ff907819 */ /* 0x100fe2000001148f */
[----:B------:R-:W-:Y:S01]  /*0410*/  IMAD.SHL.U32 R140, R139, 0x8, RZ ;  /* 0x000000088b8c7824 */ /* 0x000fe200078e00ff */
[----:B------:R-:W-:Y:S02]  /*0420*/  LOP3.LUT R3, R3, 0xc0, RZ, 0xc0, !PT ;  /* 0x000000c003037812 */ /* 0x000fe400078ec0ff */
[----:B------:R-:W-:-:S02]  /*0430*/  SHF.R.S32.HI R143, RZ, 0x1f, R143 ;  /* 0x0000001fff8f7819 */ /* 0x000fc4000001148f */
[----:B------:R-:W-:Y:S02]  /*0440*/  LOP3.LUT R0, R7, 0x7fffffe, RZ, 0xc0, !PT ;  /* 0x07fffffe07007812 */ /* 0x000fe400078ec0ff */
[----:B------:R-:W-:Y:S02]  /*0450*/  SHF.R.S32.HI R142, RZ, 0x7, R142 ;  /* 0x00000007ff8e7819 */ /* 0x000fe4000001148e */
[----:B------:R-:W-:Y:S02]  /*0460*/  SHF.R.U32.HI R13, RZ, 0x3, R3 ;  /* 0x00000003ff0d7819 */ /* 0x000fe40000011603 */
[----:B------:R-:W-:Y:S01]  /*0470*/  LOP3.LUT R2, R3, 0x18, R146, 0xf8, !PT ;  /* 0x0000001803027812 */ /* 0x000fe200078ef892 */
[----:B------:R-:W-:Y:S01]  /*0480*/  IMAD.IADD R3, R9, 0x1, -R0 ;  /* 0x0000000109037824 */ /* 0x000fe200078e0a00 */
[----:B------:R-:W-:Y:S01]  /*0490*/  LEA.HI R143, R143, R144, RZ, 0x2 ;  /* 0x000000908f8f7211 */ /* 0x000fe200078f10ff */
[----:B------:R-:W-:Y:S01]  /*04a0*/  IMAD R138, R142, 0x8, R139 ;  /* 0x000000088e8a7824 */ /* 0x000fe200078e028b */
[----:B------:R-:W-:Y:S01]  /*04b0*/  LOP3.LUT R13, R2, R13, RZ, 0x3c, !PT ;  /* 0x0000000d020d7212 */ /* 0x000fe200078e3cff */
[----:B------:R-:W-:Y:S01]  /*04c0*/  IMAD R148, R142, 0x2000, R159 ;  /* 0x000020008e947824 */ /* 0x000fe200078e029f */
[----:B------:R-:W-:Y:S01]  /*04d0*/  LOP3.LUT R143, R143, 0xfffffffc, RZ, 0xc0, !PT ;  /* 0xfffffffc8f8f7812 */ /* 0x000fe200078ec0ff */
[----:B------:R-:W-:Y:S01]  /*04e0*/  IMAD R138, R138, 0x8, R3 ;  /* 0x000000088a8a7824 */ /* 0x000fe200078e0203 */
[----:B------:R-:W-:-:S02]  /*04f0*/  SHF.R.S32.HI R2, RZ, 0x1f, R11 ;  /* 0x0000001fff027819 */ /* 0x000fc4000001140b */
[-C--:B------:R-:W-:Y:S01]  /*0500*/  LEA.HI R0, R11, R11.reuse, RZ, 0x1 ;  /* 0x0000000b0b007211 */ /* 0x080fe200078f08ff */
[----:B------:R-:W-:Y:S01]  /*0510*/  IMAD.IADD R143, R144, 0x1, -R143 ;  /* 0x00000001908f7824 */ /* 0x000fe200078e0a8f */
[----:B------:R-:W-:Y:S01]  /*0520*/  LEA.HI R3, R2, R11, RZ, 0x3 ;  /* 0x0000000b02037211 */ /* 0x000fe200078f18ff */
[----:B------:R-:W-:Y:S01]  /*0530*/  IMAD R144, R144, 0x8, R5 ;  /* 0x0000000890907824 */ /* 0x000fe200078e0205 */
[----:B------:R-:W-:Y:S01]  /*0540*/  LOP3.LUT R2, R15, 0x1, RZ, 0xc0, !PT ;  /* 0x000000010f027812 */ /* 0x000fe200078ec0ff */
[----:B------:R-:W-:Y:S01]  /*0550*/  IMAD R159, R143, 0x200, R159 ;  /* 0x000002008f9f7824 */ /* 0x000fe200078e029f */
[--C-:B------:R-:W-:Y:S01]  /*0560*/  SHF.R.S32.HI R8, RZ, 0x1, R0.reuse ;  /* 0x00000001ff087819 */ /* 0x100fe20000011400 */
[----:B------:R-:W-:Y:S01]  /*0570*/  IMAD.U32 R144, R144, 0x20, R13 ;  /* 0x0000002090907824 */ /* 0x000fe200078e000d */
[----:B------:R-:W-:Y:S01]  /*0580*/  SHF.R.S32.HI R5, RZ, 0x1f, R0 ;  /* 0x0000001fff057819 */ /* 0x000fe20000011400 */
[----:B------:R-:W-:Y:S01]  /*0590*/  IMAD.SHL.U32 R13, R15, 0x40, RZ ;  /* 0x000000400f0d7824 */ /* 0x000fe200078e00ff */
[----:B------:R-:W-:-:S02]  /*05a0*/  LOP3.LUT R0, R0, 0x7fffffe, RZ, 0xc0, !PT ;  /* 0x07fffffe00007812 */ /* 0x000fc400078ec0ff */
[----:B------:R-:W-:Y:S02]  /*05b0*/  LOP3.LUT R134, R3, 0xfffffff8, RZ, 0xc0, !PT ;  /* 0xfffffff803867812 */ /* 0x000fe400078ec0ff */
[----:B------:R-:W-:Y:S01]  /*05c0*/  ISETP.NE.U32.AND P6, PT, R2, 0x1, PT ;  /* 0x000000010200780c */ /* 0x000fe20003fc5070 */
[----:B------:R-:W-:Y:S01]  /*05d0*/  IMAD.SHL.U32 R2, R9, 0x40, RZ ;  /* 0x0000004009027824 */ /* 0x000fe200078e00ff */
[----:B------:R-:W-:Y:S01]  /*05e0*/  SHF.R.S32.HI R7, RZ, 0x1, R7 ;  /* 0x00000001ff077819 */ /* 0x000fe20000011407 */
[----:B------:R-:W-:Y:S01]  /*05f0*/  IMAD.IADD R0, R11, 0x1, -R0 ;  /* 0x000000010b007824 */ /* 0x000fe200078e0a00 */
[----:B------:R-:W-:Y:S01]  /*0600*/  LEA.HI R9, R15, R15, RZ, 0x1 ;  /* 0x0000000f0f097211 */ /* 0x000fe200078f08ff */
[----:B------:R-:W-:Y:S01]  /*0610*/  IMAD.IADD R134, R11, 0x1, -R134 ;  /* 0x000000010b867824 */ /* 0x000fe200078e0a86 */
[----:B------:R-:W-:Y:S01]  /*0620*/  LOP3.LUT P0, RZ, R7, 0x2, RZ, 0xc0, !PT ;  /* 0x0000000207ff7812 */ /* 0x000fe2000780c0ff */
[----:B------:R-:W-:Y:S01]  /*0630*/  IMAD.SHL.U32 R11, R143, 0x10, RZ ;  /* 0x000000108f0b7824 */ /* 0x000fe200078e00ff */
[----:B------:R-:W-:Y:S01]  /*0640*/  LOP3.LUT R2, R2, 0x1c0, RZ, 0xc0, !PT ;  /* 0x000001c002027812 */ /* 0x000fe200078ec0ff */
[----:B------:R-:W-:Y:S01]  /*0650*/  IMAD.SHL.U32 R7, R7, 0x40, RZ ;  /* 0x0000004007077824 */ /* 0x000fe200078e00ff */
[----:B------:R-:W-:-:S02]  /*0660*/  LOP3.LUT P5, RZ, R15, 0x2, RZ, 0xc0, !PT ;  /* 0x000000020fff7812 */ /* 0x000fc400078ac0ff */
[----:B------:R-:W-:Y:S02]  /*0670*/  LEA.HI.SX32 R141, R4, R11, 0x1e ;  /* 0x0000000b048d7211 */ /* 0x000fe400078ff2ff */
[----:B------:R-:W-:Y:S02]  /*0680*/  LOP3.LUT R11, R2, 0x30, R11, 0xf8, !PT ;  /* 0x00000030020b7812 */ /* 0x000fe400078ef80b */
[----:B------:R-:W-:Y:S02]  /*0690*/  LOP3.LUT R7, R7, 0xc0, RZ, 0xc0, !PT ;  /* 0x000000c007077812 */ /* 0x000fe400078ec0ff */
[--C-:B------:R-:W-:Y:S02]  /*06a0*/  LOP3.LUT R11, R11, 0x8, R6.reuse, 0xf8, !PT ;  /* 0x000000080b0b7812 */ /* 0x100fe400078ef806 */
[----:B------:R-:W-:Y:S02]  /*06b0*/  LOP3.LUT P4, RZ, R15, 0x4, RZ, 0xc0, !PT ;  /* 0x000000040fff7812 */ /* 0x000fe4000788c0ff */
[----:B------:R-:W-:-:S02]  /*06c0*/  LOP3.LUT R6, R7, 0x8, R6, 0xf8, !PT ;  /* 0x0000000807067812 */ /* 0x000fc400078ef806 */
[----:B------:R-:W-:Y:S02]  /*06d0*/  SHF.R.U32.HI R7, RZ, 0x3, R7 ;  /* 0x00000003ff077819 */ /* 0x000fe40000011607 */
[----:B------:R-:W-:Y:S02]  /*06e0*/  LOP3.LUT R4, R9, 0x3fffffe, RZ, 0xc0, !PT ;  /* 0x03fffffe09047812 */ /* 0x000fe400078ec0ff */
[----:B------:R-:W-:Y:S02]  /*06f0*/  LEA.HI R5, R5, R8, RZ, 0x2 ;  /* 0x0000000805057211 */ /* 0x000fe400078f10ff */
[----:B------:R-:W-:Y:S01]  /*0700*/  LOP3.LUT R13, R13, 0x1c0, RZ, 0xc0, !PT ;  /* 0x000001c00d0d7812 */ /* 0x000fe200078ec0ff */
[----:B------:R-:W-:Y:S01]  /*0710*/  IMAD.IADD R4, R15, 0x1, -R4 ;  /* 0x000000010f047824 */ /* 0x000fe200078e0a04 */
[----:B------:R-:W-:Y:S02]  /*0720*/  SHF.R.S32.HI R9, RZ, 0x1, R9 ;  /* 0x00000001ff097819 */ /* 0x000fe40000011409 */
[C---:B------:R-:W-:Y:S01]  /*0730*/  R2P PR, R134.reuse, 0x6 ;  /* 0x0000000686007804 */ /* 0x040fe20000000000 */
[----:B------:R-:W-:Y:S01]  /*0740*/  IMAD.SHL.U32 R134, R134, 0x40, RZ ;  /* 0x0000004086867824 */ /* 0x000fe200078e00ff */
[----:B------:R-:W-:Y:S01]  /*0750*/  LOP3.LUT R7, R6, R7, RZ, 0x3c, !PT ;  /* 0x0000000706077212 */ /* 0x000fe200078e3cff */
[----:B------:R-:W-:Y:S01]  /*0760*/  IMAD.SHL.U32 R6, R143, 0x400, RZ ;  /* 0x000004008f067824 */ /* 0x000fe200078e00ff */
[----:B------:R-:W-:Y:S01]  /*0770*/  SHF.R.S32.HI R3, RZ, 0x3, R3 ;  /* 0x00000003ff037819 */ /* 0x000fe20000011403 */
[----:B------:R-:W-:Y:S01]  /*0780*/  IMAD R159, R4, 0x20, R159 ;  /* 0x00000020049f7824 */ /* 0x000fe200078e029f */
[----:B------:R-:W-:Y:S01]  /*0790*/  LOP3.LUT R5, R5, 0xfffffffc, RZ, 0xc0, !PT ;  /* 0xfffffffc05057812 */ /* 0x000fe200078ec0ff */
[----:B------:R-:W-:Y:S01]  /*07a0*/  IMAD.U32 R138, R138, 0x20, R7 ;  /* 0x000000208a8a7824 */ /* 0x000fe200078e0007 */
[----:B------:R-:W-:Y:S01]  /*07b0*/  SHF.R.U32.HI R2, RZ, 0x3, R2 ;  /* 0x00000003ff027819 */ /* 0x000fe20000011602 */
[----:B------:R-:W-:Y:S01]  /*07c0*/  IMAD R0, R3, 0x8, R0 ;  /* 0x0000000803007824 */ /* 0x000fe200078e0200 */
[----:B------:R-:W-:Y:S01]  /*07d0*/  LEA.HI R13, R13, R13, RZ, 0x1d ;  /* 0x0000000d0d0d7211 */ /* 0x000fe200078fe8ff */
[--C-:B------:R-:W-:Y:S01]  /*07e0*/  IMAD R3, R3, 0x200, R6.reuse ;  /* 0x0000020003037824 */ /* 0x100fe200078e0206 */
[C---:B------:R-:W-:Y:S01]  /*07f0*/  LOP3.LUT P3, RZ, R9.reuse, 0x2, RZ, 0xc0, !PT ;  /* 0x0000000209ff7812 */ /* 0x040fe2000786c0ff */
[----:B------:R-:W-:Y:S01]  /*0800*/  IMAD.SHL.U32 R9, R9, 0x40, RZ ;  /* 0x0000004009097824 */ /* 0x000fe200078e00ff */
[----:B------:R-:W-:Y:S01]  /*0810*/  LOP3.LUT R134, R134, 0x1c0, RZ, 0xc0, !PT ;  /* 0x000001c086867812 */ /* 0x000fe200078ec0ff */
[----:B------:R-:W-:Y:S01]  /*0820*/  IMAD.IADD R5, R8, 0x1, -R5 ;  /* 0x0000000108057824 */ /* 0x000fe200078e0a05 */
[----:B------:R-:W-:Y:S01]  /*0830*/  IADD3 R148, R13, R148, R6 ;  /* 0x000000940d947210 */ /* 0x000fe20007ffe006 */
[----:B------:R-:W-:Y:S01]  /*0840*/  IMAD.SHL.U32 R6, R142, 0x8, RZ ;  /* 0x000000088e067824 */ /* 0x000fe200078e00ff */
[----:B------:R-:W-:Y:S01]  /*0850*/  LOP3.LUT R2, R11, R2, RZ, 0x3c, !PT ;  /* 0x000000020b027212 */ /* 0x000fe200078e3cff */
[----:B------:R-:W-:Y:S01]  /*0860*/  IMAD.SHL.U32 R0, R0, 0x20, RZ ;  /* 0x0000002000007824 */ /* 0x000fe200078e00ff */
[----:B------:R-:W-:Y:S01]  /*0870*/  LOP3.LUT R9, R9, 0xc0, RZ, 0xc0, !PT ;  /* 0x000000c009097812 */ /* 0x000fe200078ec0ff */
[----:B------:R-:W-:Y:S01]  /*0880*/  IMAD.SHL.U32 R138, R138, 0x2, RZ ;  /* 0x000000028a8a7824 */ /* 0x000fe200078e00ff */
[----:B------:R-:W-:Y:S01]  /*0890*/  LOP3.LUT R140, R140, 0x8, RZ, 0xc0, !PT ;  /* 0x000000088c8c7812 */ /* 0x000fe200078ec0ff */
[C---:B------:R-:W-:Y:S01]  /*08a0*/  IMAD R135, R139.reuse, 0x200, R2 ;  /* 0x000002008b877824 */ /* 0x040fe200078e0202 */
[----:B------:R-:W-:Y:S01]  /*08b0*/  SHF.R.U32.HI R7, RZ, 0x3, R134 ;  /* 0x00000003ff077819 */ /* 0x000fe20000011686 */
[----:B------:R-:W-:Y:S01]  /*08c0*/  IMAD.SHL.U32 R139, R139, 0x10, RZ ;  /* 0x000000108b8b7824 */ /* 0x000fe200078e00ff */
[----:B------:R-:W-:-:S02]  /*08d0*/  SEL R137, R136, 0xffffffe0, !P0 ;  /* 0xffffffe088897807 */ /* 0x000fc40004000000 */
[----:B------:R-:W-:Y:S02]  /*08e0*/  LOP3.LUT R6, R6, 0x8, RZ, 0xc0, !PT ;  /* 0x0000000806067812 */ /* 0x000fe400078ec0ff */
[C---:B------:R-:W-:Y:S01]  /*08f0*/  LOP3.LUT P0, RZ, R5.reuse, 0x2, RZ, 0xc0, !PT ;  /* 0x0000000205ff7812 */ /* 0x040fe2000780c0ff */
[----:B------:R-:W-:Y:S01]  /*0900*/  IMAD.SHL.U32 R5, R5, 0x40, RZ ;  /* 0x0000004005057824 */ /* 0x000fe200078e00ff */
[----:B------:R-:W-:Y:S02]  /*0910*/  SHF.R.U32.HI R2, RZ, 0x3, R9 ;  /* 0x00000003ff027819 */ /* 0x000fe40000011609 */
[----:B------:R-:W-:Y:S02]  /*0920*/  LOP3.LUT R134, R7, R134, R140, 0x1e, !PT ;  /* 0x0000008607867212 */ /* 0x000fe400078e1e8c */
[----:B------:R-:W-:Y:S02]  /*0930*/  LOP3.LUT R2, R2, R9, R6, 0x1e, !PT ;  /* 0x0000000902027212 */ /* 0x000fe400078e1e06 */
[----:B------:R-:W-:Y:S01]  /*0940*/  LOP3.LUT R5, R5, 0xc0, RZ, 0xc0, !PT ;  /* 0x000000c005057812 */ /* 0x000fe200078ec0ff */
[----:B------:R-:W-:Y:S01]  /*0950*/  IMAD.IADD R134, R3, 0x1, R134 ;  /* 0x0000000103867824 */ /* 0x000fe200078e0286 */
[----:B------:R-:W-:Y:S01]  /*0960*/  LEA R148, R148, UR4, 0x1 ;  /* 0x0000000494947c11 */ /* 0x000fe2000f8e08ff */
[----:B------:R-:W-:Y:S01]  /*0970*/  IMAD.IADD R159, R2, 0x1, R159 ;  /* 0x00000001029f7824 */ /* 0x000fe200078e029f */
[----:B------:R-:W-:Y:S01]  /*0980*/  SHF.R.U32.HI R4, RZ, 0x3, R5 ;  /* 0x00000003ff047819 */ /* 0x000fe20000011605 */
[----:B------:R-:W-:Y:S01]  /*0990*/  IMAD R3, R143, 0x200, R0 ;  /* 0x000002008f037824 */ /* 0x000fe200078e0200 */
[----:B------:R-:W-:Y:S01]  /*09a0*/  SEL R157, R157, 0x10, !P6 ;  /* 0x000000109d9d7807 */ /* 0x000fe20007000000 */
[----:B------:R-:W-:Y:S01]  /*09b0*/  VIADD R152, R148, 0x40 ;  /* 0x0000004094987836 */ /* 0x000fe20000000000 */
[----:B------:R-:W-:Y:S01]  /*09c0*/  LEA R134, R134, UR6, 0x1 ;  /* 0x0000000686867c11 */ /* 0x000fe2000f8e08ff */
[----:B------:R-:W-:Y:S01]  /*09d0*/  @P4 VIADD R152, R148, 0xffffffc0 ;  /* 0xffffffc094984836 */ /* 0x000fe20000000000 */
[----:B------:R-:W-:Y:S01]  /*09e0*/  LOP3.LUT R139, R6, 0x10, R139, 0xf8, !PT ;  /* 0x00000010068b7812 */ /* 0x000fe200078ef88b */
        /* <DEDUP_REMOVED lines=9> */
[----:B------:R-:W-:Y:S01]  /*0a80*/  LOP3.LUT R139, R4, R139, R5, 0x1e, !PT ;  /* 0x0000008b048b7212 */ /* 0x000fe200078e1e05 */
[--C-:B------:R-:W-:Y:S01]  /*0a90*/  IMAD.IADD R153, R148, 0x1, R155.reuse ;  /* 0x0000000194997824 */ /* 0x100fe200078e029b */
[----:B------:R-:W-:Y:S01]  /*0aa0*/  SEL R136, R136, 0xffffffe0, !P0 ;  /* 0xffffffe088887807 */ /* 0x000fe20004000000 */
[----:B------:R-:W-:Y:S01]  /*0ab0*/  IMAD.IADD R160, R154, 0x1, R155 ;  /* 0x000000019aa07824 */ /* 0x000fe200078e029b */
[----:B------:R-:W-:Y:S01]  /*0ac0*/  LEA R135, R135, UR4, 0x1 ;  /* 0x0000000487877c11 */ /* 0x000fe2000f8e08ff */
[----:B------:R-:W-:Y:S01]  /*0ad0*/  IMAD.IADD R156, R155, 0x1, R152 ;  /* 0x000000019b9c7824 */ /* 0x000fe200078e0298 */
[----:B------:R-:W-:Y:S01]  /*0ae0*/  IADD3 R137, R137, UR5, R138 ;  /* 0x0000000589897c10 */ /* 0x000fe2000fffe08a */
[----:B------:R-:W-:-:S02]  /*0af0*/  VIADD R158, R159, 0x20 ;  /* 0x000000209f9e7836 */ /* 0x000fc40000000000 */
[----:B------:R-:W-:Y:S02]  /*0b00*/  IMAD.IADD R132, R134, 0x1, R128 ;  /* 0x0000000186847824 */ /* 0x000fe400078e0280 */
[----:B------:R-:W-:Y:S02]  /*0b10*/  IMAD.IADD R139, R0, 0x1, R139 ;  /* 0x00000001008b7824 */ /* 0x000fe400078e028b */
[----:B------:R-:W-:Y:S02]  /*0b20*/  IMAD.IADD R155, R155, 0x1, R157 ;  /* 0x000000019b9b7824 */ /* 0x000fe400078e029d */
[----:B------:R-:W-:Y:S02]  /*0b30*/  @P3 VIADD R158, R159, 0xffffffe0 ;  /* 0xffffffe09f9e3836 */ /* 0x000fe40000000000 */
[----:B------:R-:W-:Y:S02]  /*0b40*/  IMAD.IADD R128, R128, 0x1, R133 ;  /* 0x0000000180807824 */ /* 0x000fe400078e0285 */
[----:B------:R-:W-:-:S02]  /*0b50*/  VIADD R129, R133, 0x2000 ;  /* 0x0000200085817836 */ /* 0x000fc40000000000 */
[C---:B------:R-:W-:Y:S02]  /*0b60*/  VIADD R3, R133.reuse, 0x4000 ;  /* 0x0000400085037836 */ /* 0x040fe40000000000 */
[----:B------:R-:W-:-:S07]  /*0b70*/  VIADD R2, R133, 0x6000 ;  /* 0x0000600085027836 */ /* 0x000fce0000000000 */
.L_x_461:
        /* <DEDUP_REMOVED lines=13> */
[----:B------:R-:W-:Y:S02]  /*0c50*/  UIADD3 UR13, UP2, UR16, UR10, URZ ;  /* 0x0000000a100d7290 */ /* 0x000fe4000ff5e03f */
[----:B------:R-:W-:Y:S02]  /*0c60*/  @UP3 UIADD3.X UR7, UR5, UR7, URZ, UP0, !UPT ;  /* 0x0000000705073290 */ /* 0x000fe400087fe43f */
[----:B------:R-:W-:Y:S01]  /*0c70*/  UISETP.NE.U32.AND UP0, UPT, UR10, URZ, UPT ;  /* 0x0000003f0a00728c */ /* 0x000fe2000bf05070 */
[----:B------:R-:W-:Y:S01]  /*0c80*/  IMAD.U32 R12, RZ, RZ, UR6 ;  /* 0x00000006ff0c7e24 */ /* 0x000fe2000f8e00ff */
[----:B------:R-:W-:-:S02]  /*0c90*/  @UP4 UIADD3 UR8, UP1, UR16, UR8, URZ ;  /* 0x0000000810084290 */ /* 0x000fc4000ff3e03f */
[----:B------:R-:W-:Y:S01]  /*0ca0*/  UIADD3.X UR12, UR5, UR11, URZ, UP2, !UPT ;  /* 0x0000000b050c7290 */ /* 0x000fe200097fe43f */
[----:B------:R-:W-:Y:S01]  /*0cb0*/  IMAD.U32 R13, RZ, RZ, UR7 ;  /* 0x00000007ff0d7e24 */ /* 0x000fe2000f8e00ff */
[----:B------:R-:W-:Y:S01]  /*0cc0*/  UISETP.NE.AND.EX UP2, UPT, UR11, URZ, UPT, UP0 ;  /* 0x0000003f0b00728c */ /* 0x000fe2000bf45300 */
[----:B------:R-:W-:Y:S02]  /*0cd0*/  ULDC.U8 UR17, c[0x0][0x3c2] ;  /* 0x0000f08000117ab9 */ /* 0x000fe40000000000 */
[----:B------:R-:W-:Y:S01]  /*0ce0*/  ULDC.64 UR10, c[0x0][0x2f8] ;  /* 0x0000be00000a7ab9 */ /* 0x000fe20000000a00 */
[----:B------:R-:W-:Y:S01]  /*0cf0*/  @UP4 UIADD3.X UR9, UR5, UR9, URZ, UP1, !UPT ;  /* 0x0000000905094290 */ /* 0x000fe20008ffe43f */
[----:B-123--:R-:W-:Y:S01]  /*0d00*/  IMAD.U32 R14, RZ, RZ, UR8 ;  /* 0x00000008ff0e7e24 */ /* 0x00efe2000f8e00ff */
[----:B------:R-:W-:Y:S01]  /*0d10*/  UISETP.NE.AND UP1, UPT, UR17, URZ, UPT ;  /* 0x0000003f1100728c */ /* 0x000fe2000bf25270 */
[----:B------:R-:W2:Y:S01]  /*0d20*/  @P0 LDG.E R0, desc[UR14][R12.64] ;  /* 0x0000000e0c000981 */ /* 0x000ea2000c1e1900 */
[----:B------:R-:W-:Y:S01]  /*0d30*/  UISETP.EQ.U32.AND UP4, UPT, UR10, URZ, UPT ;  /* 0x0000003f0a00728c */ /* 0x000fe2000bf82070 */
[----:B------:R-:W-:Y:S01]  /*0d40*/  PLOP3.LUT P3, PT, PT, PT, UP2, 0x80, 0x0 ;  /* 0x000000000000781c */ /* 0x000fe20003f6f028 */
[----:B------:R-:W-:-:S02]  /*0d50*/  IMAD.U32 R15, RZ, RZ, UR9 ;  /* 0x00000009ff0f7e24 */ /* 0x000fc4000f8e00ff */
[----:B------:R-:W-:Y:S02]  /*0d60*/  UISETP.EQ.OR.EX UP4, UPT, UR11, URZ, !UP1, UP4 ;  /* 0x0000003f0b00728c */ /* 0x000fe4000cf82740 */
[----:B------:R-:W-:Y:S01]  /*0d70*/  UIADD3 UR6, UP0, UR16, UR10, URZ ;  /* 0x0000000a10067290 */ /* 0x000fe2000ff1e03f */
[----:B------:R-:W3:Y:S03]  /*0d80*/  @P1 LDG.E R5, desc[UR14][R14.64] ;  /* 0x0000000e0e051981 */ /* 0x000ee6000c1e1900 */
[----:B------:R-:W-:Y:S01]  /*0d90*/  PLOP3.LUT P2, PT, PT, PT, UP4, 0x80, 0x0 ;  /* 0x000000000000781c */ /* 0x000fe20003f4f048 */
[----:B------:R-:W-:Y:S01]  /*0da0*/  UIADD3.X UR5, UR5, UR11, URZ, UP0, !UPT ;  /* 0x0000000b05057290 */ /* 0x000fe200087fe43f */
[----:B----4-:R-:W-:Y:S02]  /*0db0*/  IMAD.U32 R10, RZ, RZ, UR13 ;  /* 0x0000000dff0a7e24 */ /* 0x010fe4000f8e00ff */
[----:B------:R-:W-:-:S02]  /*0dc0*/  IMAD.U32 R11, RZ, RZ, UR12 ;  /* 0x0000000cff0b7e24 */ /* 0x000fc4000f8e00ff */
[----:B------:R-:W-:Y:S01]  /*0dd0*/  IMAD.U32 R8, RZ, RZ, UR6 ;  /* 0x00000006ff087e24 */ /* 0x000fe2000f8e00ff */
[----:B------:R-:W-:Y:S01]  /*0de0*/  UMOV UR41, URZ ;  /* 0x0000003f00297c82 */ /* 0x000fe20008000000 */
[----:B------:R-:W-:Y:S01]  /*0df0*/  IMAD.U32 R9, RZ, RZ, UR5 ;  /* 0x00000005ff097e24 */ /* 0x000fe2000f8e00ff */
[----:B------:R-:W4:Y:S01]  /*0e00*/  @P3 LDG.E R7, desc[UR14][R10.64] ;  /* 0x0000000e0a073981 */ /* 0x000f22000c1e1900 */
[----:B------:R-:W-:-:S03]  /*0e10*/  @!UP3 ULDC.64 UR6, c[0x0][0x318] ;  /* 0x0000c6000006bab9 */ /* 0x000fc60000000a00 */
[----:B-----5:R-:W5:Y:S04]  /*0e20*/  @P3 LDG.E R4, desc[UR14][R10.64+0x4] ;  /* 0x0000040e0a043981 */ /* 0x020f68000c1e1900 */
[----:B------:R-:W5:Y:S01]  /*0e30*/  @!P2 LDG.E R6, desc[UR14][R8.64] ;  /* 0x0000000e0806a981 */ /* 0x000f62000c1e1900 */
[----:B------:R-:W-:-:S03]  /*0e40*/  @!UP3 UISETP.NE.U32.AND UP0, UPT, UR6, URZ, UPT ;  /* 0x0000003f0600b28c */ /* 0x000fc6000bf05070 */
[----:B------:R-:W-:Y:S01]  /*0e50*/  @!UP3 ULDC UR6, c[0x0][0x2cc] ;  /* 0x0000b3000006bab9 */ /* 0x000fe20000000800 */
[----:B------:R-:W-:Y:S01]  /*0e60*/  @!UP3 UISETP.NE.AND.EX UP0, UPT, UR7, URZ, UPT, UP0 ;  /* 0x0000003f0700b28c */ /* 0x000fe2000bf05300 */
[----:B------:R-:W-:Y:S01]  /*0e70*/  UMOV UR5, 0xffffffff ;  /* 0xffffffff00057882 */ /* 0x000fe20000000000 */
[----:B------:R-:W-:Y:S02]  /*0e80*/  UMOV UR43, 0xffffffff ;  /* 0xffffffff002b7882 */ /* 0x000fe40000000000 */
[----:B------:R-:W-:Y:S02]  /*0e90*/  @!UP3 USEL UR7, UR6, URZ, UP0 ;  /* 0x0000003f0607b287 */ /* 0x000fe40008000000 */
[----:B------:R-:W-:Y:S01]  /*0ea0*/  USHF.L.U32 UR28, UR20, 0x7, URZ ;  /* 0x00000007141c7899 */ /* 0x000fe2000800063f */
[----:B------:R-:W-:Y:S01]  /*0eb0*/  ULDC UR6, c[0x0][0x2c8] ;  /* 0x0000b20000067ab9 */ /* 0x000fe20000000800 */
[----:B--2---:R-:W-:Y:S02]  /*0ec0*/  @P0 R2UR UR12, R0 ;  /* 0x00000000000c02ca */ /* 0x004fe400000e0000 */
[----:B------:R-:W-:-:S04]  /*0ed0*/  ISETP.NE.U32.AND P0, PT, RZ, UR10, PT ;  /* 0x0000000aff007c0c */ /* 0x000fc8000bf05070 */
[----:B------:R-:W-:Y:S02]  /*0ee0*/  ISETP.NE.AND.EX P0, PT, RZ, UR11, PT, P0 ;  /* 0x0000000bff007c0c */ /* 0x000fe4000bf05300 */
[----:B---3--:R-:W-:Y:S02]  /*0ef0*/  @P1 R2UR UR41, R5 ;  /* 0x00000000052912ca */ /* 0x008fe400000e0000 */
[----:B----4-:R-:W-:-:S11]  /*0f00*/  @P3 R2UR UR5, R7 ;  /* 0x00000000070532ca */ /* 0x010fd600000e0000 */
[----:B------:R-:W-:Y:S01]  /*0f10*/  @UP3 UIADD3 UR12, UR12, -UR41, URZ ;  /* 0x800000290c0c3290 */ /* 0x000fe2000fffe03f */
        /* <DEDUP_REMOVED lines=9> */
.L_x_417:
        /* <DEDUP_REMOVED lines=61> */
[----:B------:R-:W-:Y:S01]  /*1380*/  IABS R4, UR57 ;  /* 0x0000003900047c13 */ /* 0x000fe20008000000 */
[----:B------:R-:W-:-:S02]  /*1390*/  ULOP3.LUT UR11, UR22, 0xffffff80, URZ, 0xc0, !UPT ;  /* 0xffffff80160b7892 */ /* 0x000fc4000f8ec03f */
[----:B------:R-:W-:Y:S01]  /*13a0*/  IMAD.HI.U32 R5, R9, R5, R8 ;  /* 0x0000000509057227 */ /* 0x000fe200078e0008 */
[----:B------:R-:W-:Y:S02]  /*13b0*/  @UP0 UIADD3 UR52, UR17, UR31, URZ ;  /* 0x0000001f11340290 */ /* 0x000fe4000fffe03f */
[----:B------:R-:W-:Y:S02]  /*13c0*/  UIADD3 UR49, UR25, UR10, URZ ;  /* 0x0000000a19317290 */ /* 0x000fe4000fffe03f */
[----:B------:R-:W-:Y:S01]  /*13d0*/  @UP0 UIMAD UR51, UR5, UR9, UR47 ;  /* 0x00000009053302a4 */ /* 0x000fe2000f8e022f */
[----:B------:R-:W-:Y:S01]  /*13e0*/  IMAD.HI.U32 R11, R5, R4, RZ ;  /* 0x00000004050b7227 */ /* 0x000fe200078e00ff */
[----:B------:R-:W-:Y:S02]  /*13f0*/  USHF.L.U64.HI UR8, UR48, 0x7, UR59 ;  /* 0x0000000730087899 */ /* 0x000fe4000801023b */
[----:B------:R-:W-:Y:S01]  /*1400*/  UIMAD.WIDE.U32 UR16, UR6, UR5, URZ ;  /* 0x00000005061072a5 */ /* 0x000fe2000f8e003f */
[----:B------:R-:W-:Y:S01]  /*1410*/  IMAD.MOV R5, RZ, RZ, -R11 ;  /* 0x000000ffff057224 */ /* 0x000fe200078e0a0b */
[----:B------:R-:W-:Y:S01]  /*1420*/  UIMAD UR10, UR7, UR5, URZ ;  /* 0x00000005070a72a4 */ /* 0x000fe2000f8e023f */
[----:B------:R-:W-:-:S02]  /*1430*/  ULDC.U8 UR9, c[0x0][0x3d8] ;  /* 0x0000f60000097ab9 */ /* 0x000fc40000000000 */
[----:B------:R-:W-:Y:S01]  /*1440*/  IMAD R5, R6, R5, R4 ;  /* 0x0000000506057224 */ /* 0x000fe200078e0204 */
[----:B------:R-:W-:Y:S01]  /*1450*/  UIADD3 UR11, UR11, -0x80, URZ ;  /* 0xffffff800b0b7890 */ /* 0x000fe2000fffe03f */
[----:B------:R-:W-:Y:S01]  /*1460*/  LOP3.LUT R4, R0, UR57, RZ, 0x3c, !PT ;  /* 0x0000003900047c12 */ /* 0x000fe2000f8e3cff */
[----:B------:R-:W-:Y:S02]  /*1470*/  UISETP.NE.AND UP3, UPT, UR9, URZ, UPT ;  /* 0x0000003f0900728c */ /* 0x000fe4000bf65270 */
[----:B------:R-:W-:Y:S01]  /*1480*/  ISETP.GT.U32.AND P1, PT, R6, R5, PT ;  /* 0x000000050600720c */ /* 0x000fe20003f24070 */
[----:B------:R-:W-:Y:S01]  /*1490*/  USEL UR36, UR8, URZ, UP2 ;  /* 0x0000003f08247287 */ /* 0x000fe20009000000 */
[----:B------:R-:W-:Y:S01]  /*14a0*/  ISETP.GE.AND P2, PT, R4, RZ, PT ;  /* 0x000000ff0400720c */ /* 0x000fe20003f46270 */
[----:B------:R-:W-:Y:S02]  /*14b0*/  @UP0 UIADD3 UR49, UR17, UR10, URZ ;  /* 0x0000000a11310290 */ /* 0x000fe4000fffe03f */
[----:B------:R-:W-:-:S02]  /*14c0*/  USHF.R.S32.HI UR34, URZ, 0x1f, UR11 ;  /* 0x0000001f3f227899 */ /* 0x000fc4000801140b */
[----:B------:R-:W-:Y:S02]  /*14d0*/  UIADD3 UR10, UP2, UR11, UR35, URZ ;  /* 0x000000230b0a7290 */ /* 0x000fe4000ff5e03f */
[----:B------:R-:W-:Y:S02]  /*14e0*/  @UP1 UIADD3 UR29, UR41, UR43, URZ ;  /* 0x0000002b291d1290 */ /* 0x000fe4000fffe03f */
[----:B------:R-:W-:Y:S02]  /*14f0*/  UIADD3.X UR13, UR34, UR36, URZ, UP2, !UPT ;  /* 0x00000024220d7290 */ /* 0x000fe400097fe43f */
[-C--:B------:R-:W-:Y:S01]  /*1500*/  @!P1 IADD3 R5, R5, -R6.reuse, RZ ;  /* 0x8000000605059210 */ /* 0x080fe20007ffe0ff */
[----:B------:R-:W-:Y:S01]  /*1510*/  UIMAD UR7, UR7, UR10, URZ ;  /* 0x0000000a070772a4 */ /* 0x000fe2000f8e023f */
[----:B------:R-:W-:Y:S01]  /*1520*/  @!P1 VIADD R11, R11, 0x1 ;  /* 0x000000010b0b9836 */ /* 0x000fe20000000000 */
[----:B------:R-:W-:Y:S01]  /*1530*/  PLOP3.LUT P1, PT, PT, PT, UP1, 0x80, 0x0 ;  /* 0x000000000000781c */ /* 0x000fe20003f2f018 */
[----:B------:R-:W-:Y:S01]  /*1540*/  ULDC UR25, c[0x0][0x2c4] ;  /* 0x0000b10000197ab9 */ /* 0x000fe20000000800 */
[----:B------:R-:W-:Y:S01]  /*1550*/  ISETP.GE.U32.AND P0, PT, R5, R6, PT ;  /* 0x000000060500720c */ /* 0x000fe20003f06070 */
[----:B------:R-:W-:Y:S01]  /*1560*/  UIMAD UR21, UR6, UR13, UR7 ;  /* 0x0000000d061572a4 */ /* 0x000fe2000f8e0207 */
[----:B------:R-:W-:Y:S01]  /*1570*/  @UP1 ULDC.64 UR8, c[0x0][0x250] ;  /* 0x0000940000081ab9 */ /* 0x000fe20000000a00 */
[----:B------:R-:W-:-:S02]  /*1580*/  @UP3 UIMAD UR13, UR48, UR25, URZ ;  /* 0x00000019300d32a4 */ /* 0x000fc4000f8e023f */
[----:B------:R-:W-:Y:S02]  /*1590*/  USEL UR56, UR24, UR16, !UP0 ;  /* 0x0000001018387287 */ /* 0x000fe4000c000000 */
[----:B------:R-:W-:Y:S02]  /*15a0*/  @UP1 UIMAD.WIDE.U32 UR16, UR29, UR8, URZ ;  /* 0x000000081d1012a5 */ /* 0x000fe4000f8e003f */
[----:B------:R-:W-:Y:S02]  /*15b0*/  @!UP0 UIADD3 UR51, UR45, UR37, URZ ;  /* 0x000000252d338290 */ /* 0x000fe4000fffe03f */
[----:B------:R-:W-:Y:S02]  /*15c0*/  UIMAD.WIDE.U32 UR36, UR6, UR10, URZ ;  /* 0x0000000a062472a5 */ /* 0x000fe4000f8e003f */
[----:B------:R-:W-:Y:S01]  /*15d0*/  @P0 VIADD R11, R11, 0x1 ;  /* 0x000000010b0b0836 */ /* 0x000fe20000000000 */
[----:B------:R-:W-:Y:S01]  /*15e0*/  @UP1 UIMAD UR29, UR29, UR9, URZ ;  /* 0x000000091d1d12a4 */ /* 0x000fe2000f8e023f */
[----:B------:R-:W-:Y:S01]  /*15f0*/  PLOP3.LUT P0, PT, PT, PT, UP3, 0x80, 0x0 ;  /* 0x000000000000781c */ /* 0x000fe20003f0f038 */
[----:B------:R-:W-:-:S02]  /*1600*/  @UP3 USEL UR10, UR13, UR5, !UP0 ;  /* 0x000000050d0a3287 */ /* 0x000fc4000c000000 */
[----:B------:R-:W-:Y:S01]  /*1610*/  @!UP3 UIMAD UR7, UR48, UR42, UR57 ;  /* 0x0000002a3007b2a4 */ /* 0x000fe2000f8e0239 */
[----:B------:R-:W-:Y:S01]  /*1620*/  @!P2 IADD3 R11, -R11, RZ, RZ ;  /* 0x000000ff0b0ba210 */ /* 0x000fe20007ffe1ff */
[----:B------:R-:W-:Y:S01]  /*1630*/  @UP3 ULDC UR6, c[0x0][0x2e4] ;  /* 0x0000b90000063ab9 */ /* 0x000fe20000000800 */
[----:B------:R-:W-:Y:S01]  /*1640*/  USHF.R.S32.HI UR42, URZ, 0x7, UR22 ;  /* 0x000000073f2a7899 */ /* 0x000fe20008011416 */
[----:B------:R-:W-:Y:S01]  /*1650*/  @!P3 LOP3.LUT R11, RZ, R0, RZ, 0x33, !PT ;  /* 0x00000000ff0bb212 */ /* 0x000fe200078e33ff */
[----:B------:R-:W-:Y:S02]  /*1660*/  USEL UR55, UR30, URZ, UP4 ;  /* 0x0000003f1e377287 */ /* 0x000fe4000a000000 */
[----:B------:R-:W-:Y:S02]  /*1670*/  @UP1 UIADD3 UR31, UR17, UR29, URZ ;  /* 0x0000001d111f1290 */ /* 0x000fe4000fffe03f */
[----:B------:R-:W-:Y:S02]  /*1680*/  @UP3 UIMAD UR22, UR57, UR6, UR10 ;  /* 0x00000006391632a4 */ /* 0x000fe4000f8e020a */
[----:B------:R-:W-:-:S02]  /*1690*/  USHF.R.S32.HI UR38, URZ, 0x1f, UR28 ;  /* 0x0000001f3f267899 */ /* 0x000fc4000801141c */
[----:B------:R-:W-:Y:S02]  /*16a0*/  USHF.R.S32.HI UR54, URZ, 0x1f, UR50 ;  /* 0x0000001f3f367899 */ /* 0x000fe40008011432 */
[----:B------:R-:W-:Y:S02]  /*16b0*/  USEL UR53, UR40, URZ, UP4 ;  /* 0x0000003f28357287 */ /* 0x000fe4000a000000 */
[----:B------:R-:W-:Y:S02]  /*16c0*/  @!UP3 UIMAD UR22, UR7, UR25, URZ ;  /* 0x000000190716b2a4 */ /* 0x000fe4000f8e023f */
        /* <DEDUP_REMOVED lines=17> */
.L_x_419:
        /* <DEDUP_REMOVED lines=13> */
.L_x_420:
        /* <DEDUP_REMOVED lines=11> */
.L_x_421:
[----:B------:R-:W-:Y:S02]  /*1960*/  ULDC UR5, c[0x0][0x270] ;  /* 0x00009c0000057ab9 */ /* 0x000fe40000000800 */
[----:B------:R-:W-:-:S04]  /*1970*/  UIMAD UR5, UR48, UR5, UR57 ;  /* 0x00000005300572a4 */ /* 0x000fc8000f8e0239 */
[----:B------:R-:W-:-:S12]  /*1980*/  UIMAD UR5, UR5, UR60, URZ ;  /* 0x0000003c050572a4 */ /* 0x000fd8000f8e023f */
.L_x_422:
        /* <DEDUP_REMOVED lines=28> */
[----:B------:R-:W-:-:S02]  /*1b50*/  UIMAD.WIDE UR26, UR26, 0x4, UR44 ;  /* 0x000000041a1a78a5 */ /* 0x000fc4000f8e022c */
[----:B------:R-:W-:Y:S01]  /*1b60*/  IMAD.IADD R17, R17, 0x1, R8 ;  /* 0x0000000111117824 */ /* 0x000fe200078e0208 */
[CC--:B------:R-:W-:Y:S01]  /*1b70*/  LEA.HI R6, R0.reuse, R15.reuse, RZ, 0x2 ;  /* 0x0000000f00067211 */ /* 0x0c0fe200078f10ff */
[----:B------:R-:W-:Y:S01]  /*1b80*/  UIADD3.X UR13, UR35, UR7, UR54, UP2, UP0 ;  /* 0x00000007230d7290 */ /* 0x000fe200097e0436 */
[----:B------:R-:W-:Y:S01]  /*1b90*/  LEA.HI R0, R0, R15, RZ, 0x5 ;  /* 0x0000000f00007211 */ /* 0x000fe200078f28ff */
[----:B------:R-:W-:Y:S01]  /*1ba0*/  UIADD3 UR7, UP3, UP2, UR55, UR21, UR56 ;  /* 0x0000001537077290 */ /* 0x000fe2000fa7e038 */
[----:B------:R-:W-:Y:S01]  /*1bb0*/  SHF.R.S32.HI R6, RZ, 0x2, R6 ;  /* 0x00000002ff067819 */ /* 0x000fe20000011406 */
[----:B------:R-:W-:Y:S01]  /*1bc0*/  ULDC.64 UR44, c[0x0][0x210] ;  /* 0x00008400002c7ab9 */ /* 0x000fe20000000a00 */
[----:B------:R-:W-:Y:S01]  /*1bd0*/  LOP3.LUT R172, R0, 0xffffffe0, RZ, 0xc0, !PT ;  /* 0xffffffe000ac7812 */ /* 0x000fe200078ec0ff */
[----:B------:R-:W-:Y:S01]  /*1be0*/  ULDC.64 UR36, c[0x0][0x3e0] ;  /* 0x0000f80000247ab9 */ /* 0x000fe20000000a00 */
[----:B------:R-:W-:Y:S01]  /*1bf0*/  IADD3 R13, P0, R6, UR11, RZ ;  /* 0x0000000b060d7c10 */ /* 0x000fe2000ff1e0ff */
[----:B------:R-:W-:Y:S01]  /*1c00*/  UIMAD UR11, UR40, UR16, URZ ;  /* 0x00000010280b72a4 */ /* 0x000fe2000f8e023f */
[----:B------:R-:W-:Y:S01]  /*1c10*/  SHF.R.S32.HI R9, RZ, 0x1f, R6 ;  /* 0x0000001fff097819 */ /* 0x000fe20000011406 */
[----:B------:R-:W-:Y:S01]  /*1c20*/  USHF.R.S32.HI UR40, URZ, 0x1f, UR6 ;  /* 0x0000001f3f287899 */ /* 0x000fe20008011406 */
[----:B------:R-:W-:Y:S01]  /*1c30*/  IMAD.IADD R172, R15, 0x1, -R172 ;  /* 0x000000010fac7824 */ /* 0x000fe200078e0aac */
[----:B------:R-:W-:Y:S01]  /*1c40*/  SHF.R.S32.HI R179, RZ, 0x5, R0 ;  /* 0x00000005ffb37819 */ /* 0x000fe20000011400 */
[----:B------:R-:W-:Y:S01]  /*1c50*/  IMAD.WIDE.U32 R14, R7, UR57, R16 ;  /* 0x00000039070e7c25 */ /* 0x000fe2000f8e0010 */
[----:B------:R-:W-:Y:S01]  /*1c60*/  ULEA.HI UR40, UR40, UR6, URZ, 0x7 ;  /* 0x0000000628287291 */ /* 0x000fe2000f8f383f */
[----:B------:R-:W-:Y:S01]  /*1c70*/  IADD3.X R8, R9, UR34, RZ, P0, !PT ;  /* 0x0000002209087c10 */ /* 0x000fe200087fe4ff */
[----:B------:R-:W-:Y:S01]  /*1c80*/  UIADD3.X UR6, UR53, UR13, UR49, UP3, UP2 ;  /* 0x0000000d35067290 */ /* 0x000fe20009fe4431 */
[----:B------:R-:W-:Y:S01]  /*1c90*/  IMAD.WIDE.U32 R16, R13, UR32, R146 ;  /* 0x000000200d107c25 */ /* 0x000fe2000f8e0092 */
[----:B------:R-:W-:-:S02]  /*1ca0*/  USHF.R.S32.HI UR40, URZ, 0x7, UR40 ;  /* 0x000000073f287899 */ /* 0x000fc40008011428 */
[----:B------:R-:W-:Y:S01]  /*1cb0*/  UIMAD UR17, UR57, UR17, UR11 ;  /* 0x00000011391172a4 */ /* 0x000fe2000f8e020b */
[----:B------:R-:W-:Y:S01]  /*1cc0*/  IMAD R8, R8, UR32, RZ ;  /* 0x0000002008087c24 */ /* 0x000fe2000f8e02ff */
[----:B------:R-:W-:Y:S01]  /*1cd0*/  UISETP.LT.AND UP0, UPT, URZ, UR40, UPT ;  /* 0x000000283f00728c */ /* 0x000fe2000bf01270 */
[----:B------:R-:W-:Y:S01]  /*1ce0*/  IADD3 R16, P0, R16, UR58, RZ ;  /* 0x0000003a10107c10 */ /* 0x000fe2000ff1e0ff */
[----:B------:R-:W-:Y:S01]  /*1cf0*/  IMAD R179, R179, UR5, R172 ;  /* 0x00000005b3b37c24 */ /* 0x000fe2000f8e02ac */
[----:B------:R-:W-:Y:S01]  /*1d00*/  ULDC.64 UR34, c[0x0][0x400] ;  /* 0x0001000000227ab9 */ /* 0x000fe20000000a00 */
[----:B------:R-:W-:Y:S01]  /*1d10*/  IMAD R7, R13, UR33, R8 ;  /* 0x000000210d077c24 */ /* 0x000fe2000f8e0208 */
[----:B------:R-:W-:Y:S01]  /*1d20*/  USEL UR40, URZ, UR40, !UP0 ;  /* 0x000000283f287287 */ /* 0x000fe2000c000000 */
[----:B------:R-:W-:Y:S01]  /*1d30*/  IMAD.MOV.U32 R12, RZ, RZ, R14 ;  /* 0x000000ffff0c7224 */ /* 0x000fe200078e000e */
[----:B------:R-:W-:Y:S01]  /*1d40*/  ULDC.64 UR46, c[0x0][0x2b0] ;  /* 0x0000ac00002e7ab9 */ /* 0x000fe20000000a00 */
[----:B------:R-:W-:Y:S01]  /*1d50*/  VIADD R13, R15, UR22 ;  /* 0x000000160f0d7c36 */ /* 0x000fe20008000000 */
[----:B------:R-:W-:Y:S01]  /*1d60*/  IADD3.X R17, R17, UR52, R7, P0, !PT ;  /* 0x0000003411117c10 */ /* 0x000fe200087fe407 */
[----:B------:R-:W-:Y:S01]  /*1d70*/  UISETP.GT.AND UP0, UPT, UR42, UR40, UPT ;  /* 0x000000282a00728c */ /* 0x000fe2000bf04270 */
[----:B------:R-:W-:Y:S01]  /*1d80*/  IADD3 R8, P0, R179, UR7, RZ ;  /* 0x00000007b3087c10 */ /* 0x000fe2000ff1e0ff */
[-C--:B------:R-:W-:Y:S01]  /*1d90*/  IMAD R7, R9, R4.reuse, RZ ;  /* 0x0000000409077224 */ /* 0x080fe200078e02ff */
[----:B------:R-:W-:Y:S01]  /*1da0*/  UIADD3 UR10, UR42, -0x1, URZ ;  /* 0xffffffff2a0a7890 */ /* 0x000fe2000fffe03f */
[----:B------:R-:W-:Y:S01]  /*1db0*/  IMAD.U32 R14, RZ, RZ, UR16 ;  /* 0x00000010ff0e7e24 */ /* 0x000fe2000f8e00ff */
[----:B------:R-:W-:Y:S01]  /*1dc0*/  LEA.HI.X.SX32 R179, R179, UR6, 0x1, P0 ;  /* 0x00000006b3b37c11 */ /* 0x000fe200080f0eff */
[C---:B------:R-:W-:Y:S01]  /*1dd0*/  IMAD R7, R6.reuse, R5, R7 ;  /* 0x0000000506077224 */ /* 0x040fe200078e0207 */
[----:B------:R-:W-:Y:S01]  /*1de0*/  PLOP3.LUT P0, PT, PT, PT, UP0, 0x80, 0x0 ;  /* 0x000000000000781c */ /* 0x000fe20003f0f008 */
[----:B------:R-:W-:Y:S01]  /*1df0*/  IMAD.WIDE.U32 R12, R6, R4, R12 ;  /* 0x00000004060c7225 */ /* 0x000fe200078e000c */
[----:B------:R-:W-:Y:S01]  /*1e00*/  LEA R178, P2, R8, UR34, 0x2 ;  /* 0x0000002208b27c11 */ /* 0x000fe2000f8410ff */
[----:B------:R-:W-:Y:S01]  /*1e10*/  UMOV UR22, UR26 ;  /* 0x0000001a00167c82 */ /* 0x000fe20008000000 */
[----:B------:R-:W-:Y:S01]  /*1e20*/  UMOV UR21, UR27 ;  /* 0x0000001b00157c82 */ /* 0x000fe20008000000 */
[----:B------:R-:W-:Y:S01]  /*1e30*/  IMAD.WIDE.U32 R14, R14, UR57, R16 ;  /* 0x000000390e0e7c25 */ /* 0x000fe2000f8e0010 */
[----:B------:R-:W-:-:S02]  /*1e40*/  LEA R174, P3, R12, UR36, 0x1 ;  /* 0x000000240cae7c11 */ /* 0x000fc4000f8608ff */
[----:B------:R-:W-:Y:S01]  /*1e50*/  LEA.HI.X R179, R8, UR35, R179, 0x2, P2 ;  /* 0x0000002308b37c11 */ /* 0x000fe200090f14b3 */
[----:B------:R-:W-:Y:S01]  /*1e60*/  IMAD.IADD R7, R13, 0x1, R7 ;  /* 0x000000010d077824 */ /* 0x000fe200078e0207 */
[----:B------:R-:W-:Y:S01]  /*1e70*/  LEA R176, P4, R14, UR44, 0x1 ;  /* 0x0000002c0eb07c11 */ /* 0x000fe2000f8808ff */
[----:B------:R-:W-:Y:S01]  /*1e80*/  VIADD R0, R15, UR17 ;  /* 0x000000110f007c36 */ /* 0x000fe20008000000 */
[----:B------:R-:W-:Y:S02]  /*1e90*/  UIMAD.WIDE UR16, UR39, 0x4, UR46 ;  /* 0x00000004271078a5 */ /* 0x000fe4000f8e022e */
[----:B------:R-:W-:Y:S02]  /*1ea0*/  LEA.HI.X R175, R12, UR37, R7, 0x1, P3 ;  /* 0x000000250caf7c11 */ /* 0x000fe400098f0c07 */
[----:B------:R-:W-:Y:S01]  /*1eb0*/  LEA.HI.X R177, R14, UR45, R0, 0x1, P4 ;  /* 0x0000002d0eb17c11 */ /* 0x000fe2000a0f0c00 */
[----:B------:R-:W-:Y:S07]  /*1ec0*/  @P0 BRA `(.L_x_423) ;  /* 0x0000000400ec0947 */ /* 0x000fee0003800000 */
        /* <DEDUP_REMOVED lines=19> */
.L_x_424:
        /* <DEDUP_REMOVED lines=19> */
.L_x_425:
        /* <DEDUP_REMOVED lines=11> */
[----:B------:R-:W-:Y:S01]  /*21e0*/  IADD3 R12, P0, R10, UR18, RZ ;  /* 0x000000120a0c7c10 */ /* 0x000fe2000ff1e0ff */
[----:B------:R-:W-:Y:S01]  /*21f0*/  IMAD.U32 R10, RZ, RZ, UR10 ;  /* 0x0000000aff0a7e24 */ /* 0x000fe2000f8e00ff */
[----:B------:R-:W-:Y:S01]  /*2200*/  ISETP.GE.AND P1, PT, R146, UR5, PT ;  /* 0x0000000592007c0c */ /* 0x000fe2000bf26270 */
[----:B------:R-:W-:Y:S01]  /*2210*/  UIMAD UR5, UR17, UR10, URZ ;  /* 0x0000000a110572a4 */ /* 0x000fe2000f8e023f */
[----:B------:R-:W-:-:S02]  /*2220*/  IADD3.X R13, R11, UR19, R4, P0, !PT ;  /* 0x000000130b0d7c10 */ /* 0x000fc400087fe404 */
        /* <DEDUP_REMOVED lines=8> */
[----:B------:R-:W-:-:S03]  /*22b0*/  ULDC.64 UR10, c[0x0][0x3f0] ;  /* 0x0000fc00000a7ab9 */ /* 0x000fc60000000a00 */
[----:B------:R-:W-:-:S04]  /*22c0*/  IMAD.WIDE.U32 R12, R6, UR6, R4 ;  /* 0x00000006060c7c25 */ /* 0x000fc8000f8e0004 */
[----:B------:R-:W-:Y:S01]  /*22d0*/  IMAD R0, R6, UR7, R7 ;  /* 0x0000000706007c24 */ /* 0x000fe2000f8e0207 */
[----:B------:R-:W-:-:S04]  /*22e0*/  LEA R14, P2, R12, UR10, 0x1 ;  /* 0x0000000a0c0e7c11 */ /* 0x000fc8000f8408ff */
[----:B------:R-:W-:-:S04]  /*22f0*/  IADD3 R0, R13, R0, RZ ;  /* 0x000000000d007210 */ /* 0x000fc80007ffe0ff */
[----:B------:R-:W-:-:S05]  /*2300*/  LEA.HI.X R15, R12, UR11, R0, 0x1, P2 ;  /* 0x0000000b0c0f7c11 */ /* 0x000fca00090f0c00 */
[----:B------:R1:W-:Y:S02]  /*2310*/  STG.E.128 desc[UR14][R14.64], RZ ;  /* 0x000000ff0e007986 */ /* 0x0003e4000c101d0e */
.L_x_427:
[----:B------:R-:W-:Y:S05]  /*2320*/  BSYNC B0 ;  /* 0x0000000000007941 */ /* 0x000fea0003800000 */
.L_x_426:
[----:B------:R-:W-:Y:S04]  /*2330*/  BSSY B0, `(.L_x_428) ;  /* 0x000000d000007945 */ /* 0x000fe80003800000 */
[----:B------:R-:W-:Y:S05]  /*2340*/  @P0 BRA `(.L_x_429) ;  /* 0x00000000002c0947 */ /* 0x000fea0003800000 */
[----:B------:R-:W-:Y:S01]  /*2350*/  IADD3 R7, P2, R6, 0x40, RZ ;  /* 0x0000004006077810 */ /* 0x000fe20007f5e0ff */
[----:B------:R-:W-:Y:S01]  /*2360*/  ULDC.64 UR10, c[0x0][0x3f0] ;  /* 0x0000fc00000a7ab9 */ /* 0x000fe20000000a00 */
[----:B------:R-:W-:Y:S02]  /*2370*/  MOV R4, R10 ;  /* 0x0000000a00047202 */ /* 0x000fe40000000f00 */
[----:B------:R-:W-:-:S03]  /*2380*/  IADD3.X R0, RZ, R9, RZ, P2, !PT ;  /* 0x00000009ff007210 */ /* 0x000fc600017fe4ff */
[----:B------:R-:W-:-:S04]  /*2390*/  IMAD.WIDE.U32 R4, R7, UR6, R4 ;  /* 0x0000000607047c25 */ /* 0x000fc8000f8e0004 */
[----:B------:R-:W-:Y:S01]  /*23a0*/  IMAD R0, R0, UR6, RZ ;  /* 0x0000000600007c24 */ /* 0x000fe2000f8e02ff */
[----:B------:R-:W-:-:S03]  /*23b0*/  LEA R10, P2, R4, UR10, 0x1 ;  /* 0x0000000a040a7c11 */ /* 0x000fc6000f8408ff */
[----:B------:R-:W-:-:S05]  /*23c0*/  IMAD R0, R7, UR7, R0 ;  /* 0x0000000707007c24 */ /* 0x000fca000f8e0200 */
[----:B------:R-:W-:-:S04]  /*23d0*/  IADD3 R5, R5, R0, RZ ;  /* 0x0000000005057210 */ /* 0x000fc80007ffe0ff */
[----:B------:R-:W-:-:S05]  /*23e0*/  LEA.HI.X R11, R4, UR11, R5, 0x1, P2 ;  /* 0x0000000b040b7c11 */ /* 0x000fca00090f0c05 */
[----:B------:R2:W-:Y:S02]  /*23f0*/  STG.E.128 desc[UR14][R10.64], RZ ;  /* 0x000000ff0a007986 */ /* 0x0005e4000c101d0e */
.L_x_429:
[----:B------:R-:W-:Y:S05]  /*2400*/  BSYNC B0 ;  /* 0x0000000000007941 */ /* 0x000fea0003800000 */
.L_x_428:
[----:B------:R-:W-:Y:S01]  /*2410*/  UIMAD UR5, UR38, UR8, URZ ;  /* 0x00000008260572a4 */ /* 0x000fe2000f8e023f */
[----:B------:R-:W-:Y:S01]  /*2420*/  IMAD.U32 R5, RZ, RZ, UR8 ;  /* 0x00000008ff057e24 */ /* 0x000fe2000f8e00ff */
[----:B------:R-:W-:Y:S01]  /*2430*/  USHF.R.S32.HI UR10, URZ, 0x1f, UR57 ;  /* 0x0000001f3f0a7899 */ /* 0x000fe20008011439 */
[----:B------:R-:W-:Y:S01]  /*2440*/  BSSY B0, `(.L_x_430) ;  /* 0x0000016000007945 */ /* 0x000fe20003800000 */
[----:B------:R-:W-:Y:S01]  /*2450*/  UIMAD UR5, UR28, UR9, UR5 ;  /* 0x000000091c0572a4 */ /* 0x000fe2000f8e0205 */
[----:B------:R-:W-:Y:S01]  /*2460*/  IMAD.WIDE.U32 R4, R5, UR28, R146 ;  /* 0x0000001c05047c25 */ /* 0x000fe2000f8e0092 */
[----:B------:R-:W-:Y:S02]  /*2470*/  ULDC.64 UR6, c[0x0][0x470] ;  /* 0x00011c0000067ab9 */ /* 0x000fe40000000a00 */
[----:B--2---:R-:W-:Y:S02]  /*2480*/  MOV R10, UR6 ;  /* 0x00000006000a7c02 */ /* 0x004fe40008000f00 */
[----:B------:R-:W-:Y:S01]  /*2490*/  IMAD.U32 R0, RZ, RZ, UR5 ;  /* 0x00000005ff007e24 */ /* 0x000fe2000f8e00ff */
[----:B------:R-:W-:Y:S01]  /*24a0*/  IADD3 R4, P2, R4, UR13, RZ ;  /* 0x0000000d04047c10 */ /* 0x000fe2000ff5e0ff */
[----:B------:R-:W-:-:S03]  /*24b0*/  UIMAD UR5, UR10, UR6, URZ ;  /* 0x000000060a0572a4 */ /* 0x000fc6000f8e023f */
[----:B------:R-:W-:Y:S01]  /*24c0*/  IADD3.X R5, R5, UR16, R0, P2, !PT ;  /* 0x0000001005057c10 */ /* 0x000fe200097fe400 */
[----:B------:R-:W-:Y:S02]  /*24d0*/  UIMAD UR7, UR57, UR7, UR5 ;  /* 0x00000007390772a4 */ /* 0x000fe4000f8e0205 */
[----:B------:R-:W-:-:S05]  /*24e0*/  IMAD.WIDE.U32 R10, R10, UR57, R4 ;  /* 0x000000390a0a7c25 */ /* 0x000fca000f8e0004 */
[----:B------:R-:W-:Y:S01]  /*24f0*/  IADD3 R5, R11, UR7, RZ ;  /* 0x000000070b057c10 */ /* 0x000fe2000fffe0ff */
[----:B------:R-:W-:Y:S06]  /*2500*/  @P1 BRA `(.L_x_431) ;  /* 0x0000000000241947 */ /* 0x000fec0003800000 */
[----:B------:R-:W-:Y:S01]  /*2510*/  MOV R4, R10 ;  /* 0x0000000a00047202 */ /* 0x000fe20000000f00 */
[----:B------:R-:W-:Y:S01]  /*2520*/  IMAD R7, R9, UR8, RZ ;  /* 0x0000000809077c24 */ /* 0x000fe2000f8e02ff */
[----:B------:R-:W-:-:S03]  /*2530*/  ULDC.64 UR6, c[0x0][0x3f8] ;  /* 0x0000fe0000067ab9 */ /* 0x000fc60000000a00 */
[----:B------:R-:W-:-:S04]  /*2540*/  IMAD.WIDE.U32 R12, R6, UR8, R4 ;  /* 0x00000008060c7c25 */ /* 0x000fc8000f8e0004 */
[----:B------:R-:W-:Y:S01]  /*2550*/  IMAD R0, R6, UR9, R7 ;  /* 0x0000000906007c24 */ /* 0x000fe2000f8e0207 */
[----:B-1----:R-:W-:-:S04]  /*2560*/  LEA R14, P1, R12, UR6, 0x1 ;  /* 0x000000060c0e7c11 */ /* 0x002fc8000f8208ff */
[----:B------:R-:W-:-:S04]  /*2570*/  IADD3 R0, R13, R0, RZ ;  /* 0x000000000d007210 */ /* 0x000fc80007ffe0ff */
[----:B------:R-:W-:-:S05]  /*2580*/  LEA.HI.X R15, R12, UR7, R0, 0x1, P1 ;  /* 0x000000070c0f7c11 */ /* 0x000fca00088f0c00 */
[----:B------:R2:W-:Y:S02]  /*2590*/  STG.E.128 desc[UR14][R14.64], RZ ;  /* 0x000000ff0e007986 */ /* 0x0005e4000c101d0e */
.L_x_431:
[----:B------:R-:W-:Y:S05]  /*25a0*/  BSYNC B0 ;  /* 0x0000000000007941 */ /* 0x000fea0003800000 */
.L_x_430:
[----:B------:R-:W-:Y:S05]  /*25b0*/  @P0 BRA `(.L_x_432) ;  /* 0x0000007c000c0947 */ /* 0x000fea0003800000 */
[----:B------:R-:W-:Y:S01]  /*25c0*/  IADD3 R6, P0, R6, 0x40, RZ ;  /* 0x0000004006067810 */ /* 0x000fe20007f1e0ff */
[----:B------:R-:W-:Y:S01]  /*25d0*/  ULDC.64 UR6, c[0x0][0x3f8] ;  /* 0x0000fe0000067ab9 */ /* 0x000fe20000000a00 */
[----:B------:R-:W-:Y:S02]  /*25e0*/  MOV R4, R10 ;  /* 0x0000000a00047202 */ /* 0x000fe40000000f00 */
[----:B------:R-:W-:-:S03]  /*25f0*/  IADD3.X R9, RZ, R9, RZ, P0, !PT ;  /* 0x00000009ff097210 */ /* 0x000fc600007fe4ff */
[----:B------:R-:W-:-:S04]  /*2600*/  IMAD.WIDE.U32 R4, R6, UR8, R4 ;  /* 0x0000000806047c25 */ /* 0x000fc8000f8e0004 */
[----:B------:R-:W-:-:S04]  /*2610*/  IMAD R9, R9, UR8, RZ ;  /* 0x0000000809097c24 */ /* 0x000fc8000f8e02ff */
[----:B------:R-:W-:Y:S01]  /*2620*/  IMAD R9, R6, UR9, R9 ;  /* 0x0000000906097c24 */ /* 0x000fe2000f8e0209 */
[----:B------:R-:W-:-:S04]  /*2630*/  LEA R6, P0, R4, UR6, 0x1 ;  /* 0x0000000604067c11 */ /* 0x000fc8000f8008ff */
[----:B------:R-:W-:-:S04]  /*2640*/  IADD3 R9, R5, R9, RZ ;  /* 0x0000000905097210 */ /* 0x000fc80007ffe0ff */
[----:B------:R-:W-:-:S05]  /*2650*/  LEA.HI.X R7, R4, UR7, R9, 0x1, P0 ;  /* 0x0000000704077c11 */ /* 0x000fca00080f0c09 */
[----:B------:R3:W-:Y:S01]  /*2660*/  STG.E.128 desc[UR14][R6.64], RZ ;  /* 0x000000ff06007986 */ /* 0x0007e2000c101d0e */
[----:B------:R-:W-:Y:S05]  /*2670*/  BRA `(.L_x_432) ;  /* 0x0000007800dc7947 */ /* 0x000fea0003800000 */
.L_x_423:
[----:B------:R-:W-:Y:S01]  /*2680*/  PLOP3.LUT P1, PT, PT, PT, UP4, 0x80, 0x0 ;  /* 0x000000000000781c */ /* 0x000fe20003f2f048 */
[----:B------:R-:W-:Y:S01]  /*2690*/  UIMAD UR6, UR10, -0x80, UR23 ;  /* 0xffffff800a0678a4 */ /* 0x000fe2000f8e0217 */
[----:B------:R-:W-:Y:S01]  /*26a0*/  LEA R7, R144, UR4, 0x1 ;  /* 0x0000000490077c11 */ /* 0x000fe2000f8e08ff */
[----:B------:R-:W-:Y:S01]  /*26b0*/  ULEA.HI UR7, UR10, UR10, URZ, 0x1 ;  /* 0x0000000a0a077291 */ /* 0x000fe2000f8f083f */
[----:B------:R-:W-:Y:S01]  /*26c0*/  VIADD R8, R6, 0x40 ;  /* 0x0000004006087836 */ /* 0x000fe20000000000 */
[----:B------:R-:W-:Y:S01]  /*26d0*/  BSSY B0, `(.L_x_433) ;  /* 0x0000019000007945 */ /* 0x000fe20003800000 */
[----:B------:R-:W-:-:S07]  /*26e0*/  VIADD R15, R144, 0x1000 ;  /* 0x00001000900f7836 */ /* 0x000fce0000000000 */
[----:B------:R-:W-:Y:S01]  /*26f0*/  @P1 BAR.SYNC.DEFER_BLOCKING 0x0 ;  /* 0x0000000000001b1d */ /* 0x000fe20000010000 */
[----:B------:R-:W-:Y:S01]  /*2700*/  ISETP.GE.AND P3, PT, R6, UR6, PT ;  /* 0x0000000606007c0c */ /* 0x000fe2000bf66270 */
[----:B------:R-:W-:Y:S01]  /*2710*/  ULOP3.LUT UR7, UR7, 0xfffffffe, URZ, 0xc0, !UPT ;  /* 0xfffffffe07077892 */ /* 0x000fe2000f8ec03f */
[----:B------:R-:W-:Y:S01]  /*2720*/  ISETP.GE.AND P2, PT, R8, UR6, PT ;  /* 0x0000000608007c0c */ /* 0x000fe2000bf46270 */
[----:B------:R-:W-:Y:S02]  /*2730*/  IMAD.U32 R13, RZ, RZ, UR18 ;  /* 0x00000012ff0d7e24 */ /* 0x000fe4000f8e00ff */
[----:B------:R-:W-:-:S04]  /*2740*/  UIADD3 UR7, UR10, -UR7, URZ ;  /* 0x800000070a077290 */ /* 0x000fc8000fffe03f */
[----:B------:R-:W-:-:S06]  /*2750*/  UISETP.NE.AND UP0, UPT, UR7, 0x1, UPT ;  /* 0x000000010700788c */ /* 0x000fcc000bf05270 */
[----:B------:R-:W-:-:S04]  /*2760*/  PLOP3.LUT P0, PT, PT, PT, UP0, 0x80, 0x0 ;  /* 0x000000000000781c */ /* 0x000fc80003f0f008 */
[----:B------:R-:W-:Y:S01]  /*2770*/  SEL R15, R15, R144, !P0 ;  /* 0x000000900f0f7207 */ /* 0x000fe20004000000 */
        /* <DEDUP_REMOVED lines=14> */
.L_x_434:
[----:B------:R-:W-:Y:S05]  /*2860*/  BSYNC B0 ;  /* 0x0000000000007941 */ /* 0x000fea0003800000 */
.L_x_433:
[----:B------:R4:W-:Y:S01]  /*2870*/  @P2 STS.128 [R7+0x5000], RZ ;  /* 0x005000ff07002388 */ /* 0x0009e20000000c00 */
[----:B------:R-:W-:Y:S01]  /*2880*/  BSSY B0, `(.L_x_435) ;  /* 0x000000d000007945 */ /* 0x000fe20003800000 */
[----:B------:R-:W-:-:S03]  /*2890*/  LEA R171, R15, UR4, 0x1 ;  /* 0x000000040fab7c11 */ /* 0x000fc6000f8e08ff */
        /* <DEDUP_REMOVED lines=11> */
.L_x_436:
[----:B------:R-:W-:Y:S05]  /*2950*/  BSYNC B0 ;  /* 0x0000000000007941 */ /* 0x000fea0003800000 */
.L_x_435:
        /* <DEDUP_REMOVED lines=17> */
.L_x_438:
[----:B------:R-:W-:Y:S05]  /*2a70*/  BSYNC B0 ;  /* 0x0000000000007941 */ /* 0x000fea0003800000 */
.L_x_437:
        /* <DEDUP_REMOVED lines=21> */
.L_x_440:
[----:B------:R-:W-:Y:S05]  /*2bd0*/  BSYNC B0 ;  /* 0x0000000000007941 */ /* 0x000fea0003800000 */
.L_x_439:
[----:B------:R-:W-:Y:S01]  /*2be0*/  UIMAD UR7, UR38, UR18, URZ ;  /* 0x00000012260772a4 */ /* 0x000fe2000f8e023f */
[----:B------:R-:W-:Y:S01]  /*2bf0*/  IMAD.WIDE.U32 R12, R13, UR28, R146 ;  /* 0x0000001c0d0c7c25 */ /* 0x000fe2000f8e0092 */
[----:B------:R-:W-:Y:S01]  /*2c00*/  ULDC.64 UR26, c[0x0][0x260] ;  /* 0x00009800001a7ab9 */ /* 0x000fe20000000a00 */
[C---:B------:R-:W-:Y:S01]  /*2c10*/  IADD3 R0, R141.reuse, 0x40, RZ ;  /* 0x000000408d007810 */ /* 0x040fe20007ffe0ff */
[----:B------:R-:W-:Y:S01]  /*2c20*/  UIMAD UR11, UR28, UR19, UR7 ;  /* 0x000000131c0b72a4 */ /* 0x000fe2000f8e0207 */
[----:B-1----:R-:W-:Y:S01]  /*2c30*/  VIADD R5, R141, 0x8 ;  /* 0x000000088d057836 */ /* 0x002fe20000000000 */
[----:B------:R-:W-:Y:S01]  /*2c40*/  UIMAD UR7, UR20, -0x80, UR12 ;  /* 0xffffff80140778a4 */ /* 0x000fe2000f8e020c */
[----:B------:R-:W-:Y:S01]  /*2c50*/  IADD3 R14, P1, R12, UR24, RZ ;  /* 0x000000180c0e7c10 */ /* 0x000fe2000ff3e0ff */
[----:B------:R-:W-:Y:S01]  /*2c60*/  BSSY B0, `(.L_x_441) ;  /* 0x0000025000007945 */ /* 0x000fe20003800000 */
[----:B------:R-:W-:Y:S01]  /*2c70*/  ISETP.GE.AND P5, PT, R0, UR6, PT ;  /* 0x0000000600007c0c */ /* 0x000fe2000bfa6270 */
[----:B------:R-:W-:Y:S01]  /*2c80*/  IMAD.U32 R4, RZ, RZ, UR11 ;  /* 0x0000000bff047e24 */ /* 0x000fe2000f8e00ff */
[----:B------:R-:W-:Y:S01]  /*2c90*/  ISETP.GE.AND P6, PT, R5, UR6, PT ;  /* 0x0000000605007c0c */ /* 0x000fe2000bfc6270 */
[----:B------:R-:W-:Y:S01]  /*2ca0*/  VIADD R0, R141, 0x48 ;  /* 0x000000488d007836 */ /* 0x000fe20000000000 */
[----:B------:R-:W-:-:S02]  /*2cb0*/  ISETP.GE.AND P3, PT, R6, UR7, PT ;  /* 0x0000000706007c0c */ /* 0x000fc4000bf66270 */
[----:B------:R-:W-:Y:S01]  /*2cc0*/  IADD3.X R15, R13, UR29, R4, P1, !PT ;  /* 0x0000001d0d0f7c10 */ /* 0x000fe20008ffe404 */
[----:B------:R-:W-:Y:S01]  /*2cd0*/  IMAD R4, R10, UR26, RZ ;  /* 0x0000001a0a047c24 */ /* 0x000fe2000f8e02ff */
[----:B------:R-:W-:Y:S02]  /*2ce0*/  ISETP.GE.AND P1, PT, R141, UR6, PT ;  /* 0x000000068d007c0c */ /* 0x000fe4000bf26270 */
[----:B------:R-:W-:Y:S01]  /*2cf0*/  ISETP.GE.AND P4, PT, R0, UR6, PT ;  /* 0x0000000600007c0c */ /* 0x000fe2000bf86270 */
[C---:B------:R-:W-:Y:S01]  /*2d00*/  IMAD R5, R11.reuse, UR27, R4 ;  /* 0x0000001b0b057c24 */ /* 0x040fe2000f8e0204 */
[----:B------:R-:W-:Y:S01]  /*2d10*/  P2R R4, PR, RZ, 0x2 ;  /* 0x00000002ff047803 */ /* 0x000fe20000000000 */
[----:B------:R-:W-:-:S04]  /*2d20*/  IMAD.WIDE.U32 R14, R11, UR26, R14 ;  /* 0x0000001a0b0e7c25 */ /* 0x000fc8000f8e000e */
[----:B------:R1:W-:Y:S01]  /*2d30*/  @P3 STS [R7+0x6000], RZ ;  /* 0x006000ff07003388 */ /* 0x0003e20000000800 */
[----:B------:R-:W-:-:S03]  /*2d40*/  IADD3 R5, R15, R5, RZ ;  /* 0x000000050f057210 */ /* 0x000fc60007ffe0ff */
        /* <DEDUP_REMOVED lines=22> */
.L_x_442:
[----:B------:R-:W-:Y:S05]  /*2eb0*/  BSYNC B0 ;  /* 0x0000000000007941 */ /* 0x000fea0003800000 */
.L_x_441:
[----:B------:R-:W-:Y:S01]  /*2ec0*/  ISETP.GE.AND P2, PT, R8, UR7, PT ;  /* 0x0000000708007c0c */ /* 0x000fe2000bf46270 */
[----:B------:R-:W-:-:S12]  /*2ed0*/  BSSY B0, `(.L_x_443) ;  /* 0x0000015000007945 */ /* 0x000fd80003800000 */
[----:B------:R1:W-:Y:S01]  /*2ee0*/  @P2 STS.128 [R7+0x7000], RZ ;  /* 0x007000ff07002388 */ /* 0x0003e20000000c00 */
[----:B------:R-:W-:Y:S05]  /*2ef0*/  @P2 BRA `(.L_x_444) ;  /* 0x0000000000482947 */ /* 0x000fea0003800000 */
[----:B------:R-:W-:Y:S02]  /*2f00*/  ULDC UR6, c[0x0][0x2d0] ;  /* 0x0000b40000067ab9 */ /* 0x000fe40000000800 */
[----:B------:R-:W-:-:S13]  /*2f10*/  ISETP.GE.AND P1, PT, R146, UR6, PT ;  /* 0x0000000692007c0c */ /* 0x000fda000bf26270 */
[----:B------:R1:W-:Y:S01]  /*2f20*/  @P1 STS.128 [R7+0x7000], RZ ;  /* 0x007000ff07001388 */ /* 0x0003e20000000c00 */
[----:B------:R-:W-:Y:S05]  /*2f30*/  @P1 BRA `(.L_x_444) ;  /* 0x0000000000381947 */ /* 0x000fea0003800000 */
[----:B------:R-:W-:Y:S01]  /*2f40*/  IADD3 R12, P1, R6, 0x40, RZ ;  /* 0x00000040060c7810 */ /* 0x000fe20007f3e0ff */
[----:B------:R-:W-:Y:S01]  /*2f50*/  ULDC.64 UR6, c[0x0][0x218] ;  /* 0x0000860000067ab9 */ /* 0x000fe20000000a00 */
[----:B------:R-:W-:Y:S02]  /*2f60*/  MOV R15, R5 ;  /* 0x00000005000f7202 */ /* 0x000fe40000000f00 */
[----:B------:R-:W-:Y:S01]  /*2f70*/  IADD3.X R8, RZ, R9, RZ, P1, !PT ;  /* 0x00000009ff087210 */ /* 0x000fe20000ffe4ff */
[----:B------:R-:W-:-:S04]  /*2f80*/  IMAD.WIDE.U32 R14, R12, UR18, R14 ;  /* 0x000000120c0e7c25 */ /* 0x000fc8000f8e000e */
[----:B------:R-:W-:-:S04]  /*2f90*/  IMAD R13, R8, UR18, RZ ;  /* 0x00000012080d7c24 */ /* 0x000fc8000f8e02ff */
        /* <DEDUP_REMOVED lines=8> */
.L_x_444:
[----:B------:R-:W-:Y:S05]  /*3020*/  BSYNC B0 ;  /* 0x0000000000007941 */ /* 0x000fea0003800000 */
.L_x_443:
[----:B------:R-:W-:Y:S01]  /*3030*/  UIMAD UR6, UR38, UR8, URZ ;  /* 0x00000008260672a4 */ /* 0x000fe2000f8e023f */
[----:B------:R-:W-:Y:S01]  /*3040*/  MOV R5, UR8 ;  /* 0x0000000800057c02 */ /* 0x000fe20008000f00 */
[----:B------:R2:W-:Y:S01]  /*3050*/  @P3 STS [R7+0x8000], RZ ;  /* 0x008000ff07003388 */ /* 0x0005e20000000800 */
[----:B------:R-:W-:Y:S01]  /*3060*/  BSSY B0, `(.L_x_445) ;  /* 0x0000022000007945 */ /* 0x000fe20003800000 */
[----:B------:R-:W-:Y:S02]  /*3070*/  UIMAD UR6, UR28, UR9, UR6 ;  /* 0x000000091c0672a4 */ /* 0x000fe4000f8e0206 */
[----:B-1----:R-:W-:Y:S01]  /*3080*/  IMAD.WIDE.U32 R12, R5, UR28, R146 ;  /* 0x0000001c050c7c25 */ /* 0x002fe2000f8e0092 */
[----:B------:R2:W-:Y:S03]  /*3090*/  @P3 STS [R7+0x8004], RZ ;  /* 0x008004ff07003388 */ /* 0x0005e60000000800 */
[----:B------:R-:W-:Y:S01]  /*30a0*/  MOV R5, UR6 ;  /* 0x0000000600057c02 */ /* 0x000fe20008000f00 */
[----:B------:R2:W-:Y:S01]  /*30b0*/  @P3 STS.64 [R7+0x8008], RZ ;  /* 0x008008ff07003388 */ /* 0x0005e20000000a00 */
[----:B------:R-:W-:Y:S01]  /*30c0*/  IADD3 R14, P1, R12, UR30, RZ ;  /* 0x0000001e0c0e7c10 */ /* 0x000fe2000ff3e0ff */
[----:B------:R-:W-:-:S02]  /*30d0*/  ULDC.64 UR6, c[0x0][0x268] ;  /* 0x00009a0000067ab9 */ /* 0x000fc40000000a00 */
[----:B------:R-:W-:Y:S01]  /*30e0*/  IMAD R10, R10, UR6, RZ ;  /* 0x000000060a0a7c24 */ /* 0x000fe2000f8e02ff */
[----:B------:R-:W-:Y:S02]  /*30f0*/  IADD3.X R15, R13, UR31, R5, P1, !PT ;  /* 0x0000001f0d0f7c10 */ /* 0x000fe40008ffe405 */
[----:B------:R-:W1:Y:S01]  /*3100*/  LDC.64 R12, c[0x0][0x3b8] ;  /* 0x0000ee00ff0c7b82 */ /* 0x000e620000000a00 */
[C---:B------:R-:W-:Y:S02]  /*3110*/  IMAD R5, R11.reuse, UR7, R10 ;  /* 0x000000070b057c24 */ /* 0x040fe4000f8e020a */
[----:B------:R-:W-:-:S05]  /*3120*/  IMAD.WIDE.U32 R14, R11, UR6, R14 ;  /* 0x000000060b0e7c25 */ /* 0x000fca000f8e000e */
[----:B------:R-:W-:Y:S01]  /*3130*/  IADD3 R5, R15, R5, RZ ;  /* 0x000000050f057210 */ /* 0x000fe20007ffe0ff */
[----:B------:R-:W-:Y:S06]  /*3140*/  @P3 BRA `(.L_x_446) ;  /* 0x00000000004c3947 */ /* 0x000fec0003800000 */
        /* <DEDUP_REMOVED lines=19> */
.L_x_446:
[----:B------:R-:W-:Y:S05]  /*3280*/  BSYNC B0 ;  /* 0x0000000000007941 */ /* 0x000fea0003800000 */
.L_x_445:
        /* <DEDUP_REMOVED lines=22> */
.L_x_448:
[----:B------:R-:W-:Y:S05]  /*33f0*/  BSYNC B0 ;  /* 0x0000000000007941 */ /* 0x000fea0003800000 */
.L_x_447:
[----:B------:R-:W-:Y:S01]  /*3400*/  IMAD.MOV.U32 R6, RZ, RZ, 0x4 ;  /* 0x00000004ff067424 */ /* 0x000fe200078e00ff */
[----:B------:R-:W-:Y:S01]  /*3410*/  ULDC UR6, c[0x0][0x270] ;  /* 0x00009c0000067ab9 */ /* 0x000fe20000000800 */
[----:B-1234-:R-:W-:Y:S01]  /*3420*/  IMAD.MOV.U32 R7, RZ, RZ, 0x4 ;  /* 0x00000004ff077424 */ /* 0x01efe200078e00ff */
[----:B------:R-:W-:Y:S01]  /*3430*/  ISETP.NE.AND P1, PT, R4, RZ, PT ;  /* 0x000000ff0400720c */ /* 0x000fe20003f25270 */
[----:B------:R-:W2:Y:S01]  /*3440*/  LDG.E.64 R8, desc[UR14][R12.64+0x8] ;  /* 0x0000080e0c087981 */ /* 0x000ea2000c1e1b00 */
[----:B------:R-:W-:Y:S02]  /*3450*/  IMAD.MOV.U32 R168, RZ, RZ, 0x7f800000 ;  /* 0x7f800000ffa87424 */ /* 0x000fe400078e00ff */
[----:B------:R-:W-:Y:S01]  /*3460*/  IMAD.MOV.U32 R170, RZ, RZ, 0x7f800000 ;  /* 0x7f800000ffaa7424 */ /* 0x000fe200078e00ff */
[----:B------:R-:W3:Y:S01]  /*3470*/  LDG.E.64 R4, desc[UR14][R12.64] ;  /* 0x0000000e0c047981 */ /* 0x000ee2000c1e1b00 */
[----:B------:R-:W-:-:S03]  /*3480*/  IMAD.WIDE R10, R141, R6, UR16 ;  /* 0x000000108d0a7e25 */ /* 0x000fc6000f8e0206 */
[----:B------:R-:W0:Y:S01]  /*3490*/  LDGDEPBAR ;  /* 0x00000000000079af */ /* 0x000e220000000000 */
[----:B------:R-:W-:Y:S02]  /*34a0*/  IMAD.MOV.U32 R167, RZ, RZ, 0x7f800000 ;  /* 0x7f800000ffa77424 */ /* 0x000fe400078e00ff */
[----:B------:R-:W-:Y:S01]  /*34b0*/  IMAD.MOV.U32 R169, RZ, RZ, 0x7f800000 ;  /* 0x7f800000ffa97424 */ /* 0x000fe200078e00ff */
[----:B------:R1:W5:Y:S01]  /*34c0*/  @!P6 LDG.E R170, desc[UR14][R10.64+0x20] ;  /* 0x0000200e0aaae981 */ /* 0x000362000c1e1900 */
[----:B------:R-:W-:Y:S01]  /*34d0*/  @!P4 IMAD.WIDE R6, R0, R7, UR16 ;  /* 0x000000100006ce25 */ /* 0x000fe2000f8e0207 */
[----:B------:R-:W-:Y:S01]  /*34e0*/  SHF.R.S32.HI R165, RZ, 0x1f, R172 ;  /* 0x0000001fffa57819 */ /* 0x000fe200000114ac */
[----:B------:R-:W-:Y:S01]  /*34f0*/  ULDC UR42, c[0x0][0x2d0] ;  /* 0x0000b400002a7ab9 */ /* 0x000fe20000000800 */
[----:B------:R1:W5:Y:S01]  /*3500*/  @!P5 LDG.E R167, desc[UR14][R10.64+0x100] ;  /* 0x0001000e0aa7d981 */ /* 0x000362000c1e1900 */
[----:B------:R-:W-:Y:S02]  /*3510*/  VIADD R131, R140, 0x1000 ;  /* 0x000010008c837836 */ /* 0x000fe40000000000 */
[----:B------:R-:W-:Y:S01]  /*3520*/  VIADD R130, R139, 0x1000 ;  /* 0x000010008b827836 */ /* 0x000fe20000000000 */
[----:B------:R1:W5:Y:S01]  /*3530*/  @!P4 LDG.E R168, desc[UR14][R6.64] ;  /* 0x0000000e06a8c981 */ /* 0x000362000c1e1900 */
[----:B------:R-:W-:Y:S01]  /*3540*/  UIMAD UR6, UR48, UR6, UR57 ;  /* 0x00000006300672a4 */ /* 0x000fe2000f8e0239 */
[----:B------:R-:W-:Y:S01]  /*3550*/  IMAD.MOV.U32 R164, RZ, RZ, 0x8 ;  /* 0x00000008ffa47424 */ /* 0x000fe200078e00ff */
[----:B------:R-:W-:Y:S01]  /*3560*/  CS2R R94, SRZ ;  /* 0x00000000005e7805 */ /* 0x000fe2000001ff00 */
[----:B------:R1:W5:Y:S01]  /*3570*/  @!P1 LDG.E R169, desc[UR14][R10.64] ;  /* 0x0000000e0aa99981 */ /* 0x000362000c1e1900 */
[----:B------:R-:W-:Y:S01]  /*3580*/  USHF.L.U32 UR6, UR6, 0x5, URZ ;  /* 0x0000000506067899 */ /* 0x000fe2000800063f */
[----:B------:R-:W-:Y:S01]  /*3590*/  SEL R131, R131, R140, !P0 ;  /* 0x0000008c83837207 */ /* 0x000fe20004000000 */
[----:B------:R-:W-:Y:S01]  /*35a0*/  IMAD.MOV.U32 R163, RZ, RZ, 0x40 ;  /* 0x00000040ffa37424 */ /* 0x000fe200078e00ff */
[----:B------:R-:W-:Y:S01]  /*35b0*/  CS2R R92, SRZ ;  /* 0x00000000005c7805 */ /* 0x000fe2000001ff00 */
[----:B------:R-:W-:Y:S01]  /*35c0*/  USHF.R.S32.HI UR7, URZ, 0x1f, UR6 ;  /* 0x0000001f3f077899 */ /* 0x000fe20008011406 */
[----:B------:R-:W-:Y:S01]  /*35d0*/  SEL R130, R130, R139, !P0 ;  /* 0x0000008b82827207 */ /* 0x000fe20004000000 */
[----:B------:R-:W-:Y:S01]  /*35e0*/  IMAD.MOV.U32 R162, RZ, RZ, 0x48 ;  /* 0x00000048ffa27424 */ /* 0x000fe200078e00ff */
[----:B------:R-:W-:Y:S01]  /*35f0*/  CS2R R98, SRZ ;  /* 0x0000000000627805 */ /* 0x000fe2000001ff00 */
[----:B------:R-:W-:Y:S01]  /*3600*/  IMAD.SHL.U32 R0, R140, 0x2, RZ ;  /* 0x000000028c007824 */ /* 0x000fe200078e00ff */
[----:B------:R-:W-:Y:S01]  /*3610*/  CS2R R96, SRZ ;  /* 0x0000000000607805 */ /* 0x000fe2000001ff00 */
[----:B------:R-:W-:Y:S01]  /*3620*/  IMAD.MOV.U32 R161, RZ, RZ, 0x4 ;  /* 0x00000004ffa17424 */ /* 0x000fe200078e00ff */
        /* <DEDUP_REMOVED lines=12> */
[----:B------:R-:W-:Y:S01]  /*36f0*/  LEA R131, R131, UR4, 0x1 ;  /* 0x0000000483837c11 */ /* 0x000fe2000f8e08ff */
[----:B------:R-:W-:Y:S01]  /*3700*/  IMAD.MOV.U32 R166, RZ, RZ, R171 ;  /* 0x000000ffffa67224 */ /* 0x000fe200078e00ab */
[----:B------:R-:W-:Y:S01]  /*3710*/  LEA R130, R130, UR4, 0x1 ;  /* 0x0000000482827c11 */ /* 0x000fe2000f8e08ff */
        /* <DEDUP_REMOVED lines=15> */
[----:B------:R-:W-:Y:S01]  /*3810*/  UIMAD UR24, UR5, 0x78, URZ ;  /* 0x00000078051878a4 */ /* 0x000fe2000f8e023f */
[----:B------:R-:W-:Y:S01]  /*3820*/  ULDC.U8 UR9, c[0x0][0x388] ;  /* 0x0000e20000097ab9 */ /* 0x000fe20000000000 */
[----:B------:R-:W-:Y:S01]  /*3830*/  ULDC UR8, c[0x0][0x2ec] ;  /* 0x0000bb0000087ab9 */ /* 0x000fe20000000800 */
[----:B--2---:R-:W-:Y:S02]  /*3840*/  IADD3 R172, P2, P1, R8, UR6, R172 ;  /* 0x0000000608ac7c10 */ /* 0x004fe4000f95e0ac */
[----:B---3--:R-:W-:Y:S02]  /*3850*/  R2UR UR11, R5 ;  /* 0x00000000050b72ca */ /* 0x008fe400000e0000 */
[----:B------:R-:W-:Y:S01]  /*3860*/  R2UR UR13, R4 ;  /* 0x00000000040d72ca */ /* 0x000fe200000e0000 */
[----:B------:R-:W-:Y:S01]  /*3870*/  IMAD.WIDE.U32 R172, R172, -0x2daee0ad, RZ ;  /* 0xd2511f53acac7825 */ /* 0x000fe200078e00ff */
[----:B-1----:R-:W-:-:S13]  /*3880*/  IADD3.X R165, R9, UR7, R165, P2, P1 ;  /* 0x0000000709a57c10 */ /* 0x002fda00097e24a5 */
.L_x_451:
[----:B-----5:R-:W-:Y:S01]  /*3890*/  FSETP.NEU.FTZ.AND P2, PT, R170, -INF , PT ;  /* 0xff800000aa00780b */ /* 0x020fe20003f5d000 */
[----:B------:R-:W0:Y:S01]  /*38a0*/  LDGDEPBAR ;  /* 0x00000000000079af */ /* 0x000e220000000000 */
[----:B------:R-:W-:Y:S01]  /*38b0*/  IMAD.U32 R46, RZ, RZ, UR22 ;  /* 0x00000016ff2e7e24 */ /* 0x000fe2000f8e00ff */
[----:B------:R-:W-:Y:S01]  /*38c0*/  USHF.L.U32 UR6, UR20, 0x7, URZ ;  /* 0x0000000714067899 */ /* 0x000fe2000800063f */
[----:B------:R-:W-:Y:S01]  /*38d0*/  IMAD.U32 R47, RZ, RZ, UR21 ;  /* 0x00000015ff2f7e24 */ /* 0x000fe2000f8e00ff */
[----:B------:R-:W-:Y:S01]  /*38e0*/  UIADD3 UR19, UR11, -0x4498517b, URZ ;  /* 0xbb67ae850b137890 */ /* 0x000fe2000fffe03f */
[----:B------:R-:W-:Y:S01]  /*38f0*/  IMAD.IADD R124, R136, 0x1, R131 ;  /* 0x00000001887c7824 */ /* 0x000fe200078e0283 */
[----:B------:R-:W-:Y:S01]  /*3900*/  LEA R44, P0, R141, R46, 0x2 ;  /* 0x0000002e8d2c7211 */ /* 0x000fe200078010ff */
[----:B------:R-:W-:Y:S01]  /*3910*/  UIADD3 UR18, UR23, 0x80, UR6 ;  /* 0x0000008017127890 */ /* 0x000fe2000fffe006 */
[----:B------:R-:W-:Y:S02]  /*3920*/  IMAD.U32 R46, RZ, RZ, UR23 ;  /* 0x00000017ff2e7e24 */ /* 0x000fe4000f8e00ff */
[----:B------:R-:W-:Y:S01]  /*3930*/  FMUL.FTZ R243, R167, 1.4426950216293334961 ;  /* 0x3fb8aa3ba7f37820 */ /* 0x000fe20000410000 */
[----:B------:R-:W-:Y:S01]  /*3940*/  LEA.HI.X.SX32 R45, R141, R47, 0x2, P0 ;  /* 0x0000002f8d2d7211 */ /* 0x000fe200000f16ff */
[----:B------:R-:W-:Y:S01]  /*3950*/  USHF.L.U32 UR7, UR10, 0x7, URZ ;  /* 0x000000070a077899 */ /* 0x000fe2000800063f */
[----:B------:R-:W-:Y:S01]  /*3960*/  FSETP.NEU.FTZ.AND P0, PT, R169, -INF , PT ;  /* 0xff800000a900780b */ /* 0x000fe20003f1d000 */
[----:B------:R-:W-:Y:S01]  /*3970*/  UIADD3 UR18, UR18, -UR12, URZ ;  /* 0x8000000c12127290 */ /* 0x000fe2000fffe03f */
[----:B------:R-:W-:Y:S01]  /*3980*/  IMAD.U32 R194, RZ, RZ, UR20 ;  /* 0x00000014ffc27e24 */ /* 0x000fe2000f8e00ff */
[----:B------:R-:W-:Y:S01]  /*3990*/  UIADD3 UR6, UR6, 0x80, URZ ;  /* 0x0000008006067890 */ /* 0x000fe2000fffe03f */
[----:B------:R-:W-:Y:S01]  /*39a0*/  IMAD.U32 R49, RZ, RZ, UR20 ;  /* 0x00000014ff317e24 */ /* 0x000fe2000f8e00ff */
[----:B------:R-:W-:Y:S01]  /*39b0*/  UISETP.GE.AND UP0, UPT, UR7, UR18, UPT ;  /* 0x000000120700728c */ /* 0x000fe2000bf06270 */
[----:B------:R-:W-:Y:S01]  /*39c0*/  IMAD.U32 R195, RZ, RZ, UR7 ;  /* 0x00000007ffc37e24 */ /* 0x000fe2000f8e00ff */
[----:B------:R-:W-:Y:S01]  /*39d0*/  UIADD3 UR5, UR13, -0x61c88647, URZ ;  /* 0x9e3779b90d057890 */ /* 0x000fe2000fffe03f */
[----:B------:R-:W-:Y:S01]  /*39e0*/  IMAD R49, R49, 0x2, R142 ;  /* 0x0000000231317824 */ /* 0x000fe200078e028e */
[----:B------:R-:W-:Y:S01]  /*39f0*/  UISETP.LT.AND UP0, UPT, UR6, UR12, UP0 ;  /* 0x0000000c0600728c */ /* 0x000fe20008701270 */
[----:B------:R-:W-:Y:S01]  /*3a00*/  IMAD.U32 R216, RZ, RZ, UR10 ;  /* 0x0000000affd87e24 */ /* 0x000fe2000f8e00ff */
[----:B------:R-:W-:Y:S01]  /*3a10*/  UIADD3 UR7, UR13, -0x255992d5, URZ ;  /* 0xdaa66d2b0d077890 */ /* 0x000fe2000fffe03f */
[----:B------:R-:W-:Y:S04]  /*3a20*/  DEPBAR.LE SB0, 0x0 ;  /* 0x000080000000791a */ /* 0x000fe80000000000 */
[----:B------:R-:W-:Y:S01]  /*3a30*/  BAR.SYNC.DEFER_BLOCKING 0x0 ;  /* 0x0000000000007b1d */ /* 0x000fe20000010000 */
[----:B------:R-:W-:Y:S01]  /*3a40*/  PLOP3.LUT P3, PT, PT, PT, UP0, 0x80, 0x0 ;  /* 0x000000000000781c */ /* 0x000fe20003f6f008 */
[----:B------:R-:W-:Y:S01]  /*3a50*/  IMAD.SHL.U32 R49, R49, 0x2, RZ ;  /* 0x0000000231317824 */ /* 0x000fe200078e00ff */
[----:B------:R-:W-:Y:S01]  /*3a60*/  UIADD3 UR6, UR13, 0x78dde6e4, URZ ;  /* 0x78dde6e40d067890 */ /* 0x000fe2000fffe03f */
[----:B------:R-:W-:Y:S01]  /*3a70*/  IMAD R216, R216, 0x8, R143 ;  /* 0x00000008d8d87824 */ /* 0x000fe200078e028f */
[----:B------:R-:W-:Y:S01]  /*3a80*/  UISETP.GT.AND UP3, UPT, UR10, UR40, UPT ;  /* 0x000000280a00728c */ /* 0x000fe2000bf64270 */
[----:B------:R-:W-:Y:S01]  /*3a90*/  VIADD R47, R49, 0x1 ;  /* 0x00000001312f7836 */ /* 0x000fe20000000000 */
[C---:B------:R-:W-:Y:S01]  /*3aa0*/  LOP3.LUT R64, R173.reuse, UR11, R49, 0x96, !PT ;  /* 0x0000000bad407c12 */ /* 0x040fe2000f8e9631 */
[C---:B------:R-:W-:Y:S02]  /*3ab0*/  VIADD R56, R216.reuse, 0x4 ;  /* 0x00000004d8387836 */ /* 0x040fe40000000000 */
[----:B------:R-:W-:Y:S01]  /*3ac0*/  IMAD.WIDE.U32 R216, R216, -0x326172a9, RZ ;  /* 0xcd9e8d57d8d87825 */ /* 0x000fe200078e00ff */
[----:B------:R-:W-:Y:S03]  /*3ad0*/  LOP3.LUT R204, R173, UR11, R47, 0x96, !PT ;  /* 0x0000000badcc7c12 */ /* 0x000fe6000f8e962f */
[----:B------:R-:W-:Y:S01]  /*3ae0*/  @!P3 IADD3 R46, -R46, 0x1, R141 ;  /* 0x000000012e2eb810 */ /* 0x000fe20007ffe18d */
[----:B------:R-:W-:Y:S03]  /*3af0*/  IMAD.WIDE.U32 R56, R56, -0x326172a9, RZ ;  /* 0xcd9e8d5738387825 */ /* 0x000fe600078e00ff */
[----:B------:R-:W-:Y:S01]  /*3b00*/  @!P3 IADD3 R195, R195, UR12, R46 ;  /* 0x0000000cc3c3bc10 */ /* 0x000fe2000fffe02e */
[----:B------:R-:W-:Y:S04]  /*3b10*/  IMAD.WIDE.U32 R64, R64, -0x326172a9, RZ ;  /* 0xcd9e8d5740407825 */ /* 0x000fe800078e00ff */
[----:B------:R-:W-:Y:S01]  /*3b20*/  IMAD.WIDE.U32 R204, R204, -0x326172a9, RZ ;  /* 0xcd9e8d57cccc7825 */ /* 0x000fe200078e00ff */
[C---:B------:R-:W-:Y:S01]  /*3b30*/  LOP3.LUT R210, R65.reuse, UR5, R216, 0x96, !PT ;  /* 0x0000000541d27c12 */ /* 0x040fe2000f8e96d8 */
[----:B------:R-:W-:Y:S01]  /*3b40*/  LDSM.16.M88.4 R100, [R131] ;  /* 0x000000008364783b */ /* 0x000fe20000000200 */
[----:B------:R-:W-:Y:S02]  /*3b50*/  LOP3.LUT R196, R65, UR5, R56, 0x96, !PT ;  /* 0x0000000541c47c12 */ /* 0x000fe4000f8e9638 */
[C---:B------:R-:W-:Y:S01]  /*3b60*/  LOP3.LUT R216, R205.reuse, UR5, R216, 0x96, !PT ;  /* 0x00000005cdd87c12 */ /* 0x040fe2000f8e96d8 */
[----:B------:R-:W-:Y:S01]  /*3b70*/  IMAD.WIDE.U32 R210, R210, -0x2daee0ad, RZ ;  /* 0xd2511f53d2d27825 */ /* 0x000fe200078e00ff */
[----:B------:R-:W-:Y:S01]  /*3b80*/  LOP3.LUT R56, R205, UR5, R56, 0x96, !PT ;  /* 0x00000005cd387c12 */ /* 0x000fe2000f8e9638 */
[----:B------:R-:W-:Y:S02]  /*3b90*/  UIADD3 UR5, UR13, 0x3c6ef372, URZ ;  /* 0x3c6ef3720d057890 */ /* 0x000fe4000fffe03f */
[----:B------:R-:W1:Y:S01]  /*3ba0*/  LDSM.16.M88.4 R104, [R138+UR4+0x6000] ;  /* 0x006000048a68783b */ /* 0x000e620008000200 */
[----:B------:R-:W-:Y:S07]  /*3bb0*/  IMAD.WIDE.U32 R196, R196, -0x2daee0ad, RZ ;  /* 0xd2511f53c4c47825 */ /* 0x000fee00078e00ff */
[----:B------:R-:W2:Y:S08]  /*3bc0*/  LDSM.16.M88.4 R108, [R131+0x1000] ;  /* 0x00100000836c783b */ /* 0x000eb00000000200 */
[----:B------:R-:W3:Y:S08]  /*3bd0*/  LDSM.16.M88.4 R112, [R138+UR4+0x6400] ;  /* 0x006400048a70783b */ /* 0x000ef00008000200 */
[----:B------:R-:W4:Y:S04]  /*3be0*/  LDG.E R183, desc[UR14][R44.64] ;  /* 0x0000000e2cb77981 */ /* 0x000f28000c1e1900 */
[----:B------:R-:W4:Y:S04]  /*3bf0*/  LDG.E R182, desc[UR14][R44.64+0x20] ;  /* 0x0000200e2cb67981 */ /* 0x000f28000c1e1900 */
[----:B------:R-:W5:Y:S04]  /*3c00*/  LDG.E R181, desc[UR14][R44.64+0x100] ;  /* 0x0001000e2cb57981 */ /* 0x000f68000c1e1900 */
[----:B------:R3:W5:Y:S01]  /*3c10*/  LDG.E R180, desc[UR14][R44.64+0x120] ;  /* 0x0001200e2cb47981 */ /* 0x000762000c1e1900 */
[-C--:B-1----:R-:W-:Y:S03]  /*3c20*/  HMMA.16816.F32.BF16 R4, R100, R104.reuse, RZ ;  /* 0x000000686404723c */ /* 0x082fe600000418ff */
[----:B------:R-:W1:Y:S03]  /*3c30*/  LDSM.16.M88.4 R116, [R138+UR4+0x6800] ;  /* 0x006800048a74783b */ /* 0x000e660008000200 */
[C---:B--2---:R-:W-:Y:S05]  /*3c40*/  HMMA.16816.F32.BF16 R8, R108.reuse, R104, RZ ;  /* 0x000000686c08723c */ /* 0x044fea00000418ff */
[----:B------:R-:W-:Y:S01]  /*3c50*/  LDSM.16.M88.4 R120, [R137] ;  /* 0x000000008978783b */ /* 0x000fe20000000200 */
[-C--:B------:R-:W-:Y:S06]  /*3c60*/  HMMA.16816.F32.BF16 R12, R108, R106.reuse, RZ ;  /* 0x0000006a6c0c723c */ /* 0x080fec00000418ff */
[C---:B------:R-:W-:Y:S01]  /*3c70*/  HMMA.16816.F32.BF16 R16, R100.reuse, R106, RZ ;  /* 0x0000006a6410723c */ /* 0x040fe200000418ff */
[----:B---3--:R-:W2:Y:S01]  /*3c80*/  @!P3 S2R R44, SR_TID.X ;  /* 0x00000000002cb919 */ /* 0x008ea20000002100 */
[----:B------:R-:W-:Y:S01]  /*3c90*/  LOP3.LUT R45, R165, UR13, RZ, 0x3c, !PT ;  /* 0x0000000da52d7c12 */ /* 0x000fe2000f8e3cff */
[----:B------:R-:W3:Y:S03]  /*3ca0*/  LDSM.16.M88.4 R104, [R138+UR4+0x6c00] ;  /* 0x006c00048a68783b */ /* 0x000ee60008000200 */
[-C--:B------:R-:W-:Y:S01]  /*3cb0*/  LOP3.LUT R184, R217, R45.reuse, RZ, 0x3c, !PT ;  /* 0x0000002dd9b87212 */ /* 0x080fe200078e3cff */
[-C--:B------:R-:W-:Y:S01]  /*3cc0*/  HMMA.16816.F32.BF16 R20, R100, R112.reuse, RZ ;  /* 0x000000706414723c */ /* 0x080fe200000418ff */
[----:B------:R-:W-:Y:S03]  /*3cd0*/  LOP3.LUT R212, R57, R45, RZ, 0x3c, !PT ;  /* 0x0000002d39d47212 */ /* 0x000fe600078e3cff */
[----:B------:R-:W-:Y:S01]  /*3ce0*/  LOP3.LUT R45, R172, UR19, RZ, 0x3c, !PT ;  /* 0x00000013ac2d7c12 */ /* 0x000fe2000f8e3cff */
[----:B------:R-:W-:Y:S01]  /*3cf0*/  IMAD.WIDE.U32 R56, R56, -0x2daee0ad, RZ ;  /* 0xd2511f5338387825 */ /* 0x000fe200078e00ff */
[C---:B------:R-:W-:Y:S05]  /*3d00*/  HMMA.16816.F32.BF16 R24, R108.reuse, R112, RZ ;  /* 0x000000706c18723c */ /* 0x040fea00000418ff */
[----:B------:R-:W-:Y:S01]  /*3d10*/  IMAD.WIDE.U32 R184, R184, -0x2daee0ad, RZ ;  /* 0xd2511f53b8b87825 */ /* 0x000fe200078e00ff */
[-C--:B------:R-:W-:Y:S05]  /*3d20*/  HMMA.16816.F32.BF16 R28, R108, R114.reuse, RZ ;  /* 0x000000726c1c723c */ /* 0x080fea00000418ff */
[C---:B------:R-:W-:Y:S01]  /*3d30*/  LOP3.LUT R198, R45.reuse, R185, RZ, 0x3c, !PT ;  /* 0x000000b92dc67212 */ /* 0x040fe200078e3cff */
[C---:B------:R-:W-:Y:S01]  /*3d40*/  HMMA.16816.F32.BF16 R32, R100.reuse, R114, RZ ;  /* 0x000000726420723c */ /* 0x040fe200000418ff */
[----:B------:R-:W3:Y:S04]  /*3d50*/  LDSM.16.M88.4 R112, [R124] ;  /* 0x000000007c70783b */ /* 0x000ee80000000200 */
[----:B------:R-:W-:Y:S01]  /*3d60*/  IMAD.WIDE.U32 R212, R212, -0x2daee0ad, RZ ;  /* 0xd2511f53d4d47825 */ /* 0x000fe200078e00ff */
[-C--:B-1----:R-:W-:Y:S03]  /*3d70*/  HMMA.16816.F32.BF16 R36, R100, R116.reuse, RZ ;  /* 0x000000746424723c */ /* 0x082fe600000418ff */
[----:B------:R-:W1:Y:S02]  /*3d80*/  LDSM.16.M88.4 R124, [R124+0x1000] ;  /* 0x001000007c7c783b */ /* 0x000e640000000200 */
[----:B------:R-:W-:Y:S01]  /*3d90*/  LOP3.LUT R200, R45, R213, RZ, 0x3c, !PT ;  /* 0x000000d52dc87212 */ /* 0x000fe200078e3cff */
[C---:B------:R-:W-:Y:S02]  /*3da0*/  HMMA.16816.F32.BF16 R40, R108.reuse, R116, RZ ;  /* 0x000000746c28723c */ /* 0x040fe400000418ff */
[----:B--2---:R-:W-:Y:S03]  /*3db0*/  @!P3 IMAD.SHL.U32 R44, R44, 0x2, RZ ;  /* 0x000000022c2cb824 */ /* 0x004fe600078e00ff */
[----:B------:R-:W-:Y:S03]  /*3dc0*/  IMAD.WIDE.U32 R200, R200, -0x326172a9, RZ ;  /* 0xcd9e8d57c8c87825 */ /* 0x000fe600078e00ff */
[----:B------:R-:W-:Y:S02]  /*3dd0*/  @!P3 LOP3.LUT R49, R44, 0x6, RZ, 0xc0, !PT ;  /* 0x000000062c31b812 */ /* 0x000fe400078ec0ff */
[-C--:B------:R-:W-:Y:S01]  /*3de0*/  HMMA.16816.F32.BF16 R44, R108, R118.reuse, RZ ;  /* 0x000000766c2c723c */ /* 0x080fe200000418ff */
[----:B------:R-:W-:Y:S04]  /*3df0*/  IMAD.WIDE.U32 R198, R198, -0x326172a9, RZ ;  /* 0xcd9e8d57c6c67825 */ /* 0x000fe800078e00ff */
[----:B------:R-:W-:Y:S01]  /*3e00*/  @!P3 IMAD R49, R142, 0x40, R49 ;  /* 0x000000408e31b824 */ /* 0x000fe200078e0231 */
[C---:B------:R-:W-:Y:S02]  /*3e10*/  LOP3.LUT R66, R199.reuse, UR5, R64, 0x96, !PT ;  /* 0x00000005c7427c12 */ /* 0x040fe4000f8e9640 */
[----:B------:R-:W-:Y:S03]  /*3e20*/  LOP3.LUT R202, R199, UR5, R204, 0x96, !PT ;  /* 0x00000005c7ca7c12 */ /* 0x000fe6000f8e96cc */
[C---:B------:R-:W-:Y:S01]  /*3e30*/  LOP3.LUT R64, R201.reuse, UR5, R64, 0x96, !PT ;  /* 0x00000005c9407c12 */ /* 0x040fe2000f8e9640 */
[----:B------:R-:W-:Y:S01]  /*3e40*/  @!P3 IMAD R194, R194, 0x80, R49 ;  /* 0x00000080c2c2b824 */ /* 0x000fe200078e0231 */
[----:B------:R-:W-:Y:S01]  /*3e50*/  LOP3.LUT R204, R201, UR5, R204, 0x96, !PT ;  /* 0x00000005c9cc7c12 */ /* 0x000fe2000f8e96cc */
[C---:B------:R-:W-:Y:S01]  /*3e60*/  HMMA.16816.F32.BF16 R48, R100.reuse, R118, RZ ;  /* 0x000000766430723c */ /* 0x040fe200000418ff */
[----:B------:R-:W-:Y:S01]  /*3e70*/  UIADD3 UR5, UR11, 0x76cf5d0a, URZ ;  /* 0x76cf5d0a0b057890 */ /* 0x000fe2000fffe03f */
[----:B------:R-:W-:Y:S01]  /*3e80*/  @!P3 VIADDMNMX R199, R195, R164, UR12, PT ;  /* 0x0000000cc3c7be46 */ /* 0x000fe2000b8001a4 */
[----:B------:R-:W-:Y:S03]  /*3e90*/  IMAD.WIDE.U32 R66, R66, -0x2daee0ad, RZ ;  /* 0xd2511f5342427825 */ /* 0x000fe600078e00ff */
[-C--:B---3--:R-:W-:Y:S01]  /*3ea0*/  HMMA.16816.F32.BF16 R52, R100, R104.reuse, RZ ;  /* 0x000000686434723c */ /* 0x088fe200000418ff */
[----:B------:R-:W-:Y:S01]  /*3eb0*/  LOP3.LUT R186, R211, UR5, R184, 0x96, !PT ;  /* 0x00000005d3ba7c12 */ /* 0x000fe2000f8e96b8 */
[----:B------:R-:W-:Y:S03]  /*3ec0*/  @!P3 VIADD R188, R194, 0x21 ;  /* 0x00000021c2bcb836 */ /* 0x000fe60000000000 */
[--C-:B------:R-:W-:Y:S01]  /*3ed0*/  LOP3.LUT R208, R197, UR5, R212.reuse, 0x96, !PT ;  /* 0x00000005c5d07c12 */ /* 0x100fe2000f8e96d4 */
[----:B------:R-:W-:Y:S01]  /*3ee0*/  IMAD.WIDE.U32 R64, R64, -0x2daee0ad, RZ ;  /* 0xd2511f5340407825 */ /* 0x000fe200078e00ff */
[----:B------:R-:W-:Y:S04]  /*3ef0*/  LOP3.LUT R212, R57, UR5, R212, 0x96, !PT ;  /* 0x0000000539d47c12 */ /* 0x000fe8000f8e96d4 */
[----:B------:R-:W-:Y:S04]  /*3f00*/  IMAD.WIDE.U32 R216, R216, -0x2daee0ad, RZ ;  /* 0xd2511f53d8d87825 */ /* 0x000fe800078e00ff */
[----:B------:R-:W-:Y:S01]  /*3f10*/  IMAD.WIDE.U32 R204, R204, -0x2daee0ad, RZ ;  /* 0xd2511f53cccc7825 */ /* 0x000fe200078e00ff */
[----:B------:R-:W-:Y:S01]  /*3f20*/  LOP3.LUT R184, R217, UR5, R184, 0x96, !PT ;  /* 0x00000005d9b87c12 */ /* 0x000fe2000f8e96b8 */
[----:B------:R-:W-:Y:S02]  /*3f30*/  UIADD3 UR5, UR11, 0x32370b8f, URZ ;  /* 0x32370b8f0b057890 */ /* 0x000fe4000fffe03f */
[----:B------:R-:W-:Y:S04]  /*3f40*/  IMAD.WIDE.U32 R186, R186, -0x326172a9, RZ ;  /* 0xcd9e8d57baba7825 */ /* 0x000fe800078e00ff */
[----:B------:R-:W-:Y:S01]  /*3f50*/  LOP3.LUT R197, R205, UR5, R56, 0x96, !PT ;  /* 0x00000005cdc57c12 */ /* 0x000fe2000f8e9638 */
[----:B------:R-:W-:Y:S01]  /*3f60*/  IMAD.WIDE.U32 R202, R202, -0x2daee0ad, RZ ;  /* 0xd2511f53caca7825 */ /* 0x000fe200078e00ff */
[----:B------:R-:W-:Y:S01]  /*3f70*/  LOP3.LUT R214, R187, UR7, R198, 0x96, !PT ;  /* 0x00000007bbd67c12 */ /* 0x000fe2000f8e96c6 */
[C---:B------:R-:W-:Y:S02]  /*3f80*/  HMMA.16816.F32.BF16 R56, R108.reuse, R104, RZ ;  /* 0x000000686c38723c */ /* 0x040fe400000418ff */
[----:B------:R-:W-:Y:S01]  /*3f90*/  LOP3.LUT R210, R67, UR5, R210, 0x96, !PT ;  /* 0x0000000543d27c12 */ /* 0x000fe2000f8e96d2 */
[----:B------:R-:W-:Y:S01]  /*3fa0*/  IMAD.WIDE.U32 R208, R208, -0x326172a9, RZ ;  /* 0xcd9e8d57d0d07825 */ /* 0x000fe200078e00ff */
[----:B------:R-:W-:Y:S02]  /*3fb0*/  LOP3.LUT R216, R203, UR5, R216, 0x96, !PT ;  /* 0x00000005cbd87c12 */ /* 0x000fe4000f8e96d8 */
[----:B------:R-:W-:Y:S01]  /*3fc0*/  LOP3.LUT R196, R65, UR5, R196, 0x96, !PT ;  /* 0x0000000541c47c12 */ /* 0x000fe2000f8e96c4 */
[-C--:B------:R-:W-:Y:S01]  /*3fd0*/  HMMA.16816.F32.BF16 R60, R108, R106.reuse, RZ ;  /* 0x0000006a6c3c723c */ /* 0x080fe200000418ff */
[----:B------:R-:W-:Y:S01]  /*3fe0*/  LOP3.LUT R206, R209, UR7, R200, 0x96, !PT ;  /* 0x00000007d1ce7c12 */ /* 0x000fe2000f8e96c8 */
[----:B------:R-:W-:Y:S02]  /*3ff0*/  UIADD3 UR5, UR11, -0x126145ec, URZ ;  /* 0xed9eba140b057890 */ /* 0x000fe4000fffe03f */
[----:B------:R-:W-:Y:S01]  /*4000*/  @!P3 VIMNMX R209, R195, UR12, PT ;  /* 0x0000000cc3d1bc48 */ /* 0x000fe2000bfe0100 */
[----:B------:R-:W-:Y:S06]  /*4010*/  IMAD.WIDE.U32 R214, R214, -0x2daee0ad, RZ ;  /* 0xd2511f53d6d67825 */ /* 0x000fec00078e00ff */
[----:B------:R-:W-:Y:S01]  /*4020*/  LOP3.LUT R203, R215, UR5, R66, 0x96, !PT ;  /* 0x00000005d7cb7c12 */ /* 0x000fe2000f8e9642 */
[----:B------:R-:W-:Y:S04]  /*4030*/  IMAD.WIDE.U32 R206, R206, -0x2daee0ad, RZ ;  /* 0xd2511f53cece7825 */ /* 0x000fe800078e00ff */
[----:B------:R-:W-:Y:S01]  /*4040*/  IMAD.WIDE.U32 R184, R184, -0x326172a9, RZ ;  /* 0xcd9e8d57b8b87825 */ /* 0x000fe200078e00ff */
[----:B------:R-:W-:Y:S02]  /*4050*/  LOP3.LUT R201, R207, UR5, R64, 0x96, !PT ;  /* 0x00000005cfc97c12 */ /* 0x000fe4000f8e9640 */
[----:B------:R-:W-:Y:S01]  /*4060*/  HMMA.16816.F32.BF16 R64, R100, R106, RZ ;  /* 0x0000006a6440723c */ /* 0x000fe200000418ff */
[----:B------:R-:W2:Y:S01]  /*4070*/  LDSM.16.M88.4 R100, [R137+0x400] ;  /* 0x000400008964783b */ /* 0x000ea20000000200 */
[----:B------:R-:W-:Y:S01]  /*4080*/  LOP3.LUT R198, R185, UR7, R198, 0x96, !PT ;  /* 0x00000007b9c67c12 */ /* 0x000fe2000f8e96c6 */
[C---:B------:R-:W-:Y:S02]  /*4090*/  @!P3 VIADD R192, R194.reuse, 0x28 ;  /* 0x00000028c2c0b836 */ /* 0x040fe40000000000 */
[C---:B------:R-:W-:Y:S01]  /*40a0*/  @!P3 VIADD R190, R194.reuse, 0x29 ;  /* 0x00000029c2beb836 */ /* 0x040fe20000000000 */
[-C--:B------:R-:W-:Y:S03]  /*40b0*/  HMMA.16816.F32.BF16 R4, R112, R120.reuse, R4 ;  /* 0x000000787004723c */ /* 0x080fe60000041804 */
[----:B------:R-:W3:Y:S02]  /*40c0*/  LDSM.16.M88.4 R104, [R137+0x800] ;  /* 0x000800008968783b */ /* 0x000ee40000000200 */
[----:B------:R-:W-:Y:S01]  /*40d0*/  @!P3 VIADD R218, R194, 0x31 ;  /* 0x00000031c2dab836 */ /* 0x000fe20000000000 */
[C---:B-1----:R-:W-:Y:S05]  /*40e0*/  HMMA.16816.F32.BF16 R8, R124.reuse, R120, R8 ;  /* 0x000000787c08723c */ /* 0x042fea0000041808 */
[----:B------:R-:W-:Y:S01]  /*40f0*/  IMAD.WIDE.U32 R232, R198, -0x2daee0ad, RZ ;  /* 0xd2511f53c6e87825 */ /* 0x000fe200078e00ff */
[-C--:B------:R-:W-:Y:S05]  /*4100*/  HMMA.16816.F32.BF16 R12, R124, R122.reuse, R12 ;  /* 0x0000007a7c0c723c */ /* 0x080fea000004180c */
[----:B------:R-:W-:Y:S01]  /*4110*/  FMUL.FTZ R120, R170, 1.4426950216293334961 ;  /* 0x3fb8aa3baa787820 */ /* 0x000fe20000410000 */
[C---:B------:R-:W-:Y:S05]  /*4120*/  HMMA.16816.F32.BF16 R16, R112.reuse, R122, R16 ;  /* 0x0000007a7010723c */ /* 0x040fea0000041810 */
[----:B------:R-:W-:Y:S01]  /*4130*/  FSEL R120, R120, RZ, P2 ;  /* 0x000000ff78787208 */ /* 0x000fe20001000000 */
[----:B------:R-:W-:Y:S01]  /*4140*/  IMAD.WIDE.U32 R222, R197, -0x326172a9, RZ ;  /* 0xcd9e8d57c5de7825 */ /* 0x000fe200078e00ff */
[----:B------:R-:W-:Y:S04]  /*4150*/  FSETP.NEU.FTZ.AND P2, PT, R168, -INF , PT ;  /* 0xff800000a800780b */ /* 0x000fe80003f5d000 */
[----:B------:R-:W-:Y:S04]  /*4160*/  IMAD.WIDE.U32 R226, R196, -0x326172a9, RZ ;  /* 0xcd9e8d57c4e27825 */ /* 0x000fe800078e00ff */
[----:B------:R-:W-:Y:S01]  /*4170*/  IMAD.WIDE.U32 R210, R210, -0x326172a9, RZ ;  /* 0xcd9e8d57d2d27825 */ /* 0x000fe200078e00ff */
[----:B------:R-:W-:Y:S01]  /*4180*/  LOP3.LUT R208, R227, UR6, R208, 0x96, !PT ;  /* 0x00000006e3d07c12 */ /* 0x000fe2000f8e96d0 */
[-C--:B--2---:R-:W-:Y:S03]  /*4190*/  HMMA.16816.F32.BF16 R20, R112, R100.reuse, R20 ;  /* 0x000000647014723c */ /* 0x084fe60000041814 */
[----:B------:R-:W-:Y:S01]  /*41a0*/  LOP3.LUT R205, R211, UR6, R186, 0x96, !PT ;  /* 0x00000006d3cd7c12 */ /* 0x000fe2000f8e96ba */
[----:B------:R-:W-:Y:S01]  /*41b0*/  @!P3 VIADD R186, R194, 0x11 ;  /* 0x00000011c2bab836 */ /* 0x000fe20000000000 */
[C---:B------:R-:W-:Y:S01]  /*41c0*/  @!P3 VIADDMNMX R211, R195.reuse, R163, UR12, PT ;  /* 0x0000000cc3d3be46 */ /* 0x040fe2000b8001a3 */
[C---:B------:R-:W-:Y:S05]  /*41d0*/  HMMA.16816.F32.BF16 R24, R124.reuse, R100, R24 ;  /* 0x000000647c18723c */ /* 0x040fea0000041818 */
[----:B------:R-:W-:Y:S01]  /*41e0*/  @!P3 VIADDMNMX R195, R195, R162, UR12, PT ;  /* 0x0000000cc3c3be46 */ /* 0x000fe2000b8001a2 */
[-C--:B------:R-:W-:Y:S05]  /*41f0*/  HMMA.16816.F32.BF16 R28, R124, R102.reuse, R28 ;  /* 0x000000667c1c723c */ /* 0x080fea000004181c */
[----:B------:R-:W-:Y:S01]  /*4200*/  IMAD.WIDE.U32 R216, R216, -0x326172a9, RZ ;  /* 0xcd9e8d57d8d87825 */ /* 0x000fe200078e00ff */
[C---:B------:R-:W-:Y:S01]  /*4210*/  HMMA.16816.F32.BF16 R32, R112.reuse, R102, R32 ;  /* 0x000000667020723c */ /* 0x040fe20000041820 */
[----:B------:R-:W1:Y:S04]  /*4220*/  LDSM.16.M88.4 R100, [R137+0xc00] ;  /* 0x000c00008964783b */ /* 0x000e680000000200 */
[----:B------:R-:W-:Y:S01]  /*4230*/  LOP3.LUT R207, R217, UR6, R184, 0x96, !PT ;  /* 0x00000006d9cf7c12 */ /* 0x000fe2000f8e96b8 */
[-C--:B---3--:R-:W-:Y:S05]  /*4240*/  HMMA.16816.F32.BF16 R36, R112, R104.reuse, R36 ;  /* 0x000000687024723c */ /* 0x088fea0000041824 */
[----:B------:R-:W-:Y:S01]  /*4250*/  @!P3 VIADD R184, R194, 0x1 ;  /* 0x00000001c2b8b836 */ /* 0x000fe20000000000 */
[C---:B------:R-:W-:Y:S04]  /*4260*/  HMMA.16816.F32.BF16 R40, R124.reuse, R104, R40 ;  /* 0x000000687c28723c */ /* 0x040fe80000041828 */
[C---:B------:R-:W-:Y:S01]  /*4270*/  @!P3 ISETP.GE.AND P4, PT, R184.reuse, R209, PT ;  /* 0x000000d1b800b20c */ /* 0x040fe20003f86270 */
[----:B------:R-:W-:Y:S01]  /*4280*/  IMAD.WIDE.U32 R220, R205, -0x2daee0ad, RZ ;  /* 0xd2511f53cddc7825 */ /* 0x000fe200078e00ff */
[C---:B------:R-:W-:Y:S01]  /*4290*/  @!P3 ISETP.GE.AND P1, PT, R184.reuse, R199, PT ;  /* 0x000000c7b800b20c */ /* 0x040fe20003f26270 */
[-C--:B------:R-:W-:Y:S03]  /*42a0*/  HMMA.16816.F32.BF16 R44, R124, R106.reuse, R44 ;  /* 0x0000006a7c2c723c */ /* 0x080fe6000004182c */
[----:B------:R-:W-:Y:S01]  /*42b0*/  @!P3 ISETP.GE.AND P5, PT, R184, R211, PT ;  /* 0x000000d3b800b20c */ /* 0x000fe20003fa6270 */
[----:B------:R-:W-:Y:S01]  /*42c0*/  IMAD.WIDE.U32 R228, R208, -0x2daee0ad, RZ ;  /* 0xd2511f53d0e47825 */ /* 0x000fe200078e00ff */
[----:B------:R-:W-:Y:S01]  /*42d0*/  @!P3 ISETP.GE.AND P6, PT, R184, R195, PT ;  /* 0x000000c3b800b20c */ /* 0x000fe20003fc6270 */
[C---:B------:R-:W-:Y:S05]  /*42e0*/  HMMA.16816.F32.BF16 R48, R112.reuse, R106, R48 ;  /* 0x0000006a7030723c */ /* 0x040fea0000041830 */
[----:B------:R-:W-:Y:S01]  /*42f0*/  @!P3 FSEL R7, R7, -INF , !P1 ;  /* 0xff8000000707b808 */ /* 0x000fe20004800000 */
[----:B------:R-:W-:Y:S01]  /*4300*/  FMUL.FTZ R184, R169, 1.4426950216293334961 ;  /* 0x3fb8aa3ba9b87820 */ /* 0x000fe20000410000 */
[----:B------:R-:W-:Y:S04]  /*4310*/  @!P3 FSEL R9, R9, -INF , !P5 ;  /* 0xff8000000909b808 */ /* 0x000fe80006800000 */
[----:B------:R-:W-:Y:S01]  /*4320*/  FSEL R121, R184, RZ, P0 ;  /* 0x000000ffb8797208 */ /* 0x000fe20000000000 */
[----:B------:R-:W-:Y:S01]  /*4330*/  FFMA.FTZ R187, R7, UR8, -R120 ;  /* 0x0000000807bb7c23 */ /* 0x000fe20008010878 */
[----:B------:R-:W-:Y:S01]  /*4340*/  FSETP.NEU.FTZ.AND P0, PT, R167, -INF , PT ;  /* 0xff800000a700780b */ /* 0x000fe20003f1d000 */
[----:B------:R-:W-:Y:S01]  /*4350*/  FMUL.FTZ R184, R168, 1.4426950216293334961 ;  /* 0x3fb8aa3ba8b87820 */ /* 0x000fe20000410000 */
[----:B------:R-:W-:Y:S01]  /*4360*/  @!P3 FSEL R5, R5, -INF , !P4 ;  /* 0xff8000000505b808 */ /* 0x000fe20006000000 */
[-C--:B-1----:R-:W-:Y:S02]  /*4370*/  HMMA.16816.F32.BF16 R52, R112, R100.reuse, R52 ;  /* 0x000000647034723c */ /* 0x082fe40000041834 */
[----:B------:R-:W-:Y:S01]  /*4380*/  MUFU.EX2 R187, R187 ;  /* 0x000000bb00bb7308 */ /* 0x000fe20000000800 */
[----:B------:R-:W-:Y:S01]  /*4390*/  FSEL R243, R243, RZ, P0 ;  /* 0x000000fff3f37208 */ /* 0x000fe20000000000 */
[----:B------:R-:W-:Y:S01]  /*43a0*/  IMAD.WIDE.U32 R212, R212, -0x326172a9, RZ ;  /* 0xcd9e8d57d4d47825 */ /* 0x000fe200078e00ff */
[C---:B------:R-:W-:Y:S01]  /*43b0*/  @!P3 ISETP.GE.AND P0, PT, R194.reuse, R209, PT ;  /* 0x000000d1c200b20c */ /* 0x040fe20003f06270 */
[C---:B------:R-:W-:Y:S04]  /*43c0*/  HMMA.16816.F32.BF16 R56, R124.reuse, R100, R56 ;  /* 0x000000647c38723c */ /* 0x040fe80000041838 */
[----:B------:R-:W-:Y:S01]  /*43d0*/  @!P3 ISETP.GE.AND P4, PT, R194, R195, PT ;  /* 0x000000c3c200b20c */ /* 0x000fe20003f86270 */
[----:B------:R-:W-:Y:S01]  /*43e0*/  FFMA.FTZ R189, R9, UR8, -R243 ;  /* 0x0000000809bd7c23 */ /* 0x000fe200080108f3 */
[----:B------:R-:W-:Y:S01]  /*43f0*/  FSEL R122, R184, RZ, P2 ;  /* 0x000000ffb87a7208 */ /* 0x000fe20001000000 */
[-C--:B------:R-:W-:Y:S03]  /*4400*/  HMMA.16816.F32.BF16 R60, R124, R102.reuse, R60 ;  /* 0x000000667c3c723c */ /* 0x080fe6000004183c */
[C---:B------:R-:W-:Y:S01]  /*4410*/  @!P3 ISETP.GE.AND P2, PT, R194.reuse, R199, PT ;  /* 0x000000c7c200b20c */ /* 0x040fe20003f46270 */
[----:B------:R-:W-:Y:S01]  /*4420*/  @!P3 VIADD R184, R194, 0x8 ;  /* 0x00000008c2b8b836 */ /* 0x000fe20000000000 */
[----:B------:R-:W-:Y:S01]  /*4430*/  @!P3 FSEL R4, R4, -INF , !P0 ;  /* 0xff8000000404b808 */ /* 0x000fe20004000000 */
[----:B------:R-:W-:Y:S01]  /*4440*/  HMMA.16816.F32.BF16 R64, R112, R102, R64 ;  /* 0x000000667040723c */ /* 0x000fe20000041840 */
[----:B------:R-:W-:Y:S03]  /*4450*/  MUFU.EX2 R189, R189 ;  /* 0x000000bd00bd7308 */ /* 0x000fe60000000800 */
[-C--:B------:R-:W-:Y:S01]  /*4460*/  @!P3 ISETP.GE.AND P0, PT, R194, R211.reuse, PT ;  /* 0x000000d3c200b20c */ /* 0x080fe20003f06270 */
[----:B------:R-:W-:Y:S01]  /*4470*/  FFMA.FTZ R185, R4, UR8, -R121 ;  /* 0x0000000804b97c23 */ /* 0x000fe20008010879 */
[----:B------:R-:W-:Y:S01]  /*4480*/  @!P3 FSEL R6, R6, -INF , !P2 ;  /* 0xff8000000606b808 */ /* 0x000fe20005000000 */
[----:B------:R-:W-:Y:S01]  /*4490*/  @!P3 VIADD R126, R194, 0x38 ;  /* 0x00000038c27eb836 */ /* 0x000fe20000000000 */
[----:B------:R-:W-:Y:S02]  /*44a0*/  @!P3 FSEL R8, R8, -INF , !P0 ;  /* 0xff8000000808b808 */ /* 0x000fe40004000000 */
[C---:B------:R-:W-:Y:S01]  /*44b0*/  @!P3 ISETP.GE.AND P2, PT, R184.reuse, R211, PT ;  /* 0x000000d3b800b20c */ /* 0x040fe20003f46270 */
[----:B------:R-:W-:Y:S01]  /*44c0*/  MUFU.EX2 R185, R185 ;  /* 0x000000b900b97308 */ /* 0x000fe20000000800 */
[C---:B------:R-:W-:Y:S02]  /*44d0*/  @!P3 ISETP.GE.AND P1, PT, R184.reuse, R195, PT ;  /* 0x000000c3b800b20c */ /* 0x040fe40003f26270 */
[C---:B------:R-:W-:Y:S02]  /*44e0*/  @!P3 ISETP.GE.AND P0, PT, R184.reuse, R209, PT ;  /* 0x000000d1b800b20c */ /* 0x040fe40003f06270 */
        /* <DEDUP_REMOVED lines=8> */
[----:B------:R-:W-:Y:S02]  /*4570*/  @!P3 FSEL R13, R13, -INF , !P4 ;  /* 0xff8000000d0db808 */ /* 0x000fe40006000000 */
[C---:B------:R-:W-:Y:S02]  /*4580*/  @!P3 ISETP.GE.AND P6, PT, R184.reuse, R195, PT ;  /* 0x000000c3b800b20c */ /* 0x040fe40003fc6270 */
[C---:B------:R-:W-:Y:S01]  /*4590*/  @!P3 ISETP.GE.AND P2, PT, R184.reuse, R209, PT ;  /* 0x000000d1b800b20c */ /* 0x040fe20003f46270 */
[----:B------:R-:W-:Y:S01]  /*45a0*/  FFMA.FTZ R193, R13, UR8, -R243 ;  /* 0x000000080dc17c23 */ /* 0x000fe200080108f3 */
[----:B------:R-:W-:Y:S01]  /*45b0*/  @!P3 ISETP.GE.AND P4, PT, R184, R199, PT ;  /* 0x000000c7b800b20c */ /* 0x000fe20003f86270 */
[----:B------:R-:W-:Y:S01]  /*45c0*/  @!P3 VIADD R184, R194, 0x10 ;  /* 0x00000010c2b8b836 */ /* 0x000fe20000000000 */
[----:B------:R-:W-:Y:S01]  /*45d0*/  @!P3 FSEL R14, R14, -INF , !P1 ;  /* 0xff8000000e0eb808 */ /* 0x000fe20004800000 */
[----:B------:R-:W-:Y:S01]  /*45e0*/  MUFU.EX2 R191, R191 ;  /* 0x000000bf00bf7308 */ /* 0x000fe20000000800 */
[----:B------:R-:W-:Y:S02]  /*45f0*/  @!P3 FSEL R15, R15, -INF , !P6 ;  /* 0xff8000000f0fb808 */ /* 0x000fe40007000000 */
[----:B------:R-:W-:Y:S02]  /*4600*/  @!P3 FSEL R16, R16, -INF , !P0 ;  /* 0xff8000001010b808 */ /* 0x000fe40004000000 */
[----:B------:R-:W-:Y:S02]  /*4610*/  @!P3 FSEL R17, R17, -INF , !P2 ;  /* 0xff8000001111b808 */ /* 0x000fe40005000000 */
[----:B------:R-:W-:Y:S01]  /*4620*/  @!P3 FSEL R18, R18, -INF , !P5 ;  /* 0xff8000001212b808 */ /* 0x000fe20006800000 */
[--C-:B------:R-:W-:Y:S01]  /*4630*/  FFMA.FTZ R125, R16, UR8, -R121.reuse ;  /* 0x00000008107d7c23 */ /* 0x100fe20008010879 */
[C---:B------:R-:W-:Y:S01]  /*4640*/  @!P3 ISETP.GE.AND P1, PT, R184.reuse, R209, PT ;  /* 0x000000d1b800b20c */ /* 0x040fe20003f26270 */
[----:B------:R-:W-:Y:S01]  /*4650*/  MUFU.EX2 R193, R193 ;  /* 0x000000c100c17308 */ /* 0x000fe20000000800 */
[----:B------:R-:W-:Y:S01]  /*4660*/  @!P3 ISETP.GE.AND P6, PT, R184, R199, PT ;  /* 0x000000c7b800b20c */ /* 0x000fe20003fc6270 */
[--C-:B------:R-:W-:Y:S01]  /*4670*/  FFMA.FTZ R196, R18, UR8, -R120.reuse ;  /* 0x0000000812c47c23 */ /* 0x100fe20008010878 */
[C---:B------:R-:W-:Y:S02]  /*4680*/  @!P3 ISETP.GE.AND P0, PT, R184.reuse, R211, PT ;  /* 0x000000d3b800b20c */ /* 0x040fe40003f06270 */
[----:B------:R-:W-:Y:S01]  /*4690*/  @!P3 ISETP.GE.AND P2, PT, R184, R195, PT ;  /* 0x000000c3b800b20c */ /* 0x000fe20003f46270 */
[----:B------:R-:W-:Y:S01]  /*46a0*/  @!P3 VIADD R184, R194, 0x18 ;  /* 0x00000018c2b8b836 */ /* 0x000fe20000000000 */
[----:B------:R-:W-:Y:S03]  /*46b0*/  @!P3 ISETP.GE.AND P5, PT, R186, R209, PT ;  /* 0x000000d1ba00b20c */ /* 0x000fe60003fa6270 */
[----:B------:R-:W-:Y:S01]  /*46c0*/  MUFU.EX2 R196, R196 ;  /* 0x000000c400c47308 */ /* 0x000fe20000000800 */
[----:B------:R-:W-:Y:S02]  /*46d0*/  @!P3 FSEL R19, R19, -INF , !P4 ;  /* 0xff8000001313b808 */ /* 0x000fe40006000000 */
[----:B------:R-:W-:Y:S02]  /*46e0*/  @!P3 FSEL R20, R20, -INF , !P1 ;  /* 0xff8000001414b808 */ /* 0x000fe40004800000 */
[----:B------:R-:W-:Y:S01]  /*46f0*/  @!P3 FSEL R21, R21, -INF , !P5 ;  /* 0xff8000001515b808 */ /* 0x000fe20006800000 */
[----:B------:R-:W-:Y:S01]  /*4700*/  FFMA.FTZ R197, R19, UR8, -R120 ;  /* 0x0000000813c57c23 */ /* 0x000fe20008010878 */
[----:B------:R-:W-:Y:S01]  /*4710*/  @!P3 ISETP.GE.AND P4, PT, R186, R199, PT ;  /* 0x000000c7ba00b20c */ /* 0x000fe20003f86270 */
[--C-:B------:R-:W-:Y:S01]  /*4720*/  FFMA.FTZ R198, R20, UR8, -R121.reuse ;  /* 0x0000000814c67c23 */ /* 0x100fe20008010879 */
[C---:B------:R-:W-:Y:S02]  /*4730*/  @!P3 ISETP.GE.AND P1, PT, R186.reuse, R211, PT ;  /* 0x000000d3ba00b20c */ /* 0x040fe40003f26270 */
[----:B------:R-:W-:Y:S01]  /*4740*/  @!P3 ISETP.GE.AND P5, PT, R186, R195, PT ;  /* 0x000000c3ba00b20c */ /* 0x000fe20003fa6270 */
[----:B------:R-:W-:Y:S01]  /*4750*/  @!P3 VIADD R186, R194, 0x19 ;  /* 0x00000019c2bab836 */ /* 0x000fe20000000000 */
[----:B------:R-:W-:Y:S01]  /*4760*/  @!P3 FSEL R22, R22, -INF , !P6 ;  /* 0xff8000001616b808 */ /* 0x000fe20007000000 */
[----:B------:R-:W-:Y:S01]  /*4770*/  MUFU.EX2 R197, R197 ;  /* 0x000000c500c57308 */ /* 0x000fe20000000800 */
[----:B------:R-:W-:Y:S02]  /*4780*/  @!P3 ISETP.GE.AND P6, PT, R184, R211, PT ;  /* 0x000000d3b800b20c */ /* 0x000fe40003fc6270 */
[----:B------:R-:W-:Y:S02]  /*4790*/  @!P3 FSEL R23, R23, -INF , !P4 ;  /* 0xff8000001717b808 */ /* 0x000fe40006000000 */
[----:B------:R-:W-:Y:S02]  /*47a0*/  @!P3 FSEL R24, R24, -INF , !P0 ;  /* 0xff8000001818b808 */ /* 0x000fe40004000000 */
[----:B------:R-:W-:Y:S03]  /*47b0*/  @!P3 FSEL R25, R25, -INF , !P1 ;  /* 0xff8000001919b808 */ /* 0x000fe60004800000 */
[----:B------:R-:W-:Y:S01]  /*47c0*/  MUFU.EX2 R198, R198 ;  /* 0x000000c600c67308 */ /* 0x000fe20000000800 */
[C---:B------:R-:W-:Y:S02]  /*47d0*/  @!P3 ISETP.GE.AND P4, PT, R184.reuse, R195, PT ;  /* 0x000000c3b800b20c */ /* 0x040fe40003f86270 */
[C---:B------:R-:W-:Y:S02]  /*47e0*/  @!P3 ISETP.GE.AND P0, PT, R184.reuse, R209, PT ;  /* 0x000000d1b800b20c */ /* 0x040fe40003f06270 */
[----:B------:R-:W-:Y:S01]  /*47f0*/  @!P3 ISETP.GE.AND P1, PT, R184, R199, PT ;  /* 0x000000c7b800b20c */ /* 0x000fe20003f26270 */
[----:B------:R-:W-:Y:S01]  /*4800*/  @!P3 VIADD R184, R194, 0x20 ;  /* 0x00000020c2b8b836 */ /* 0x000fe20000000000 */
[----:B------:R-:W-:Y:S02]  /*4810*/  @!P3 FSEL R27, R27, -INF , !P5 ;  /* 0xff8000001b1bb808 */ /* 0x000fe40006800000 */
[----:B------:R-:W-:Y:S02]  /*4820*/  @!P3 FSEL R28, R28, -INF , !P6 ;  /* 0xff8000001c1cb808 */ /* 0x000fe40007000000 */
[C---:B------:R-:W-:Y:S02]  /*4830*/  @!P3 ISETP.GE.AND P5, PT, R186.reuse, R195, PT ;  /* 0x000000c3ba00b20c */ /* 0x040fe40003fa6270 */
[----:B------:R-:W-:Y:S02]  /*4840*/  @!P3 ISETP.GE.AND P6, PT, R186, R209, PT ;  /* 0x000000d1ba00b20c */ /* 0x000fe40003fc6270 */
[----:B------:R-:W-:Y:S02]  /*4850*/  @!P3 FSEL R26, R26, -INF , !P2 ;  /* 0xff8000001a1ab808 */ /* 0x000fe40005000000 */
[----:B------:R-:W-:Y:S02]  /*4860*/  @!P3 ISETP.GE.AND P2, PT, R186, R211, PT ;  /* 0x000000d3ba00b20c */ /* 0x000fe40003f46270 */
[----:B------:R-:W-:Y:S02]  /*4870*/  @!P3 FSEL R31, R31, -INF , !P5 ;  /* 0xff8000001f1fb808 */ /* 0x000fe40006800000 */
[----:B------:R-:W-:Y:S02]  /*4880*/  @!P3 FSEL R33, R33, -INF , !P6 ;  /* 0xff8000002121b808 */ /* 0x000fe40007000000 */
[----:B------:R-:W-:Y:S02]  /*4890*/  @!P3 FSEL R34, R34, -INF , !P1 ;  /* 0xff8000002222b808 */ /* 0x000fe40004800000 */
[C---:B------:R-:W-:Y:S02]  /*48a0*/  @!P3 ISETP.GE.AND P5, PT, R184.reuse, R199, PT ;  /* 0x000000c7b800b20c */ /* 0x040fe40003fa6270 */
[----:B------:R-:W-:Y:S02]  /*48b0*/  @!P3 ISETP.GE.AND P6, PT, R184, R195, PT ;  /* 0x000000c3b800b20c */ /* 0x000fe40003fc6270 */
[----:B------:R-:W-:Y:S02]  /*48c0*/  @!P3 ISETP.GE.AND P1, PT, R188, R209, PT ;  /* 0x000000d1bc00b20c */ /* 0x000fe40003f26270 */
[----:B------:R-:W-:Y:S02]  /*48d0*/  @!P3 FSEL R29, R29, -INF , !P2 ;  /* 0xff8000001d1db808 */ /* 0x000fe40005000000 */
[----:B------:R-:W-:Y:S02]  /*48e0*/  @!P3 FSEL R30, R30, -INF , !P4 ;  /* 0xff8000001e1eb808 */ /* 0x000fe40006000000 */
[----:B------:R-:W-:Y:S01]  /*48f0*/  @!P3 ISETP.GE.AND P2, PT, R186, R199, PT ;  /* 0x000000c7ba00b20c */ /* 0x000fe20003f46270 */
[--C-:B------:R-:W-:Y:S01]  /*4900*/  FFMA.FTZ R186, R5, UR8, -R121.reuse ;  /* 0x0000000805ba7c23 */ /* 0x100fe20008010879 */
[----:B------:R-:W-:Y:S02]  /*4910*/  @!P3 ISETP.GE.AND P4, PT, R184, R209, PT ;  /* 0x000000d1b800b20c */ /* 0x000fe40003f86270 */
[----:B------:R-:W-:Y:S02]  /*4920*/  @!P3 FSEL R37, R37, -INF , !P1 ;  /* 0xff8000002525b808 */ /* 0x000fe40004800000 */
[----:B------:R-:W-:Y:S01]  /*4930*/  @!P3 FSEL R38, R38, -INF , !P5 ;  /* 0xff8000002626b808 */ /* 0x000fe20006800000 */
[----:B------:R-:W-:Y:S01]  /*4940*/  MUFU.EX2 R186, R186 ;  /* 0x000000ba00ba7308 */ /* 0x000fe20000000800 */
[----:B------:R-:W-:Y:S01]  /*4950*/  @!P3 FSEL R42, R42, -INF , !P6 ;  /* 0xff8000002a2ab808 */ /* 0x000fe20007000000 */
[----:B------:R-:W-:Y:S01]  /*4960*/  FFMA.FTZ R238, R37, UR8, -R121 ;  /* 0x0000000825ee7c23 */ /* 0x000fe20008010879 */
[----:B------:R-:W-:Y:S02]  /*4970*/  @!P3 ISETP.GE.AND P1, PT, R188, R195, PT ;  /* 0x000000c3bc00b20c */ /* 0x000fe40003f26270 */
[-C--:B------:R-:W-:Y:S01]  /*4980*/  @!P3 ISETP.GE.AND P5, PT, R192, R211.reuse, PT ;  /* 0x000000d3c000b20c */ /* 0x080fe20003fa6270 */
[----:B------:R-:W-:Y:S01]  /*4990*/  FFMA.FTZ R239, R42, UR8, -R122 ;  /* 0x000000082aef7c23 */ /* 0x000fe2000801087a */
[-C--:B------:R-:W-:Y:S02]  /*49a0*/  @!P3 ISETP.GE.AND P6, PT, R190, R211.reuse, PT ;  /* 0x000000d3be00b20c */ /* 0x080fe40003fc6270 */
[----:B------:R-:W-:Y:S02]  /*49b0*/  @!P3 FSEL R32, R32, -INF , !P0 ;  /* 0xff8000002020b808 */ /* 0x000fe40004000000 */
[----:B------:R-:W-:Y:S02]  /*49c0*/  @!P3 FSEL R35, R35, -INF , !P2 ;  /* 0xff8000002323b808 */ /* 0x000fe40005000000 */
[----:B------:R-:W-:Y:S02]  /*49d0*/  @!P3 FSEL R36, R36, -INF , !P4 ;  /* 0xff8000002424b808 */ /* 0x000fe40006000000 */
[----:B------:R-:W-:Y:S01]  /*49e0*/  @!P3 ISETP.GE.AND P0, PT, R184, R211, PT ;  /* 0x000000d3b800b20c */ /* 0x000fe20003f06270 */
[----:B------:R-:W-:Y:S01]  /*49f0*/  FFMA.FTZ R184, R6, UR8, -R120 ;  /* 0x0000000806b87c23 */ /* 0x000fe20008010878 */
[C---:B------:R-:W-:Y:S02]  /*4a00*/  @!P3 ISETP.GE.AND P2, PT, R188.reuse, R199, PT ;  /* 0x000000c7bc00b20c */ /* 0x040fe40003f46270 */
[----:B------:R-:W-:Y:S01]  /*4a10*/  @!P3 ISETP.GE.AND P4, PT, R188, R211, PT ;  /* 0x000000d3bc00b20c */ /* 0x000fe20003f86270 */
[----:B------:R-:W-:Y:S01]  /*4a20*/  FFMA.FTZ R188, R8, UR8, -R243 ;  /* 0x0000000808bc7c23 */ /* 0x000fe200080108f3 */
[----:B------:R-:W-:Y:S01]  /*4a30*/  @!P3 FSEL R43, R43, -INF , !P1 ;  /* 0xff8000002b2bb808 */ /* 0x000fe20004800000 */
[----:B------:R-:W-:Y:S01]  /*4a40*/  MUFU.EX2 R184, R184 ;  /* 0x000000b800b87308 */ /* 0x000fe20000000800 */
[----:B------:R-:W-:Y:S02]  /*4a50*/  @!P3 FSEL R44, R44, -INF , !P5 ;  /* 0xff8000002c2cb808 */ /* 0x000fe40006800000 */
[----:B------:R-:W-:Y:S02]  /*4a60*/  @!P3 FSEL R45, R45, -INF , !P6 ;  /* 0xff8000002d2db808 */ /* 0x000fe40007000000 */
[C---:B------:R-:W-:Y:S02]  /*4a70*/  @!P3 ISETP.GE.AND P1, PT, R190.reuse, R195, PT ;  /* 0x000000c3be00b20c */ /* 0x040fe40003f26270 */
[C---:B------:R-:W-:Y:S03]  /*4a80*/  @!P3 ISETP.GE.AND P5, PT, R190.reuse, R209, PT ;  /* 0x000000d1be00b20c */ /* 0x040fe60003fa6270 */
[----:B------:R-:W-:Y:S01]  /*4a90*/  MUFU.EX2 R188, R188 ;  /* 0x000000bc00bc7308 */ /* 0x000fe20000000800 */
[----:B------:R-:W-:Y:S02]  /*4aa0*/  @!P3 ISETP.GE.AND P6, PT, R190, R199, PT ;  /* 0x000000c7be00b20c */ /* 0x000fe40003fc6270 */
[----:B------:R-:W-:Y:S02]  /*4ab0*/  @!P3 FSEL R39, R39, -INF , !P2 ;  /* 0xff8000002727b808 */ /* 0x000fe40005000000 */
[----:B------:R-:W-:Y:S02]  /*4ac0*/  @!P3 FSEL R40, R40, -INF , !P0 ;  /* 0xff8000002828b808 */ /* 0x000fe40004000000 */
[----:B------:R-:W-:Y:S03]  /*4ad0*/  @!P3 FSEL R41, R41, -INF , !P4 ;  /* 0xff8000002929b808 */ /* 0x000fe60006000000 */
[----:B------:R1:W-:Y:S01]  /*4ae0*/  MUFU.EX2 R190, R123 ;  /* 0x0000007b00be7308 */ /* 0x0003e20000000800 */
[C---:B------:R-:W-:Y:S02]  /*4af0*/  @!P3 ISETP.GE.AND P2, PT, R192.reuse, R195, PT ;  /* 0x000000c3c000b20c */ /* 0x040fe40003f46270 */
[C---:B------:R-:W-:Y:S02]  /*4b00*/  @!P3 ISETP.GE.AND P0, PT, R192.reuse, R209, PT ;  /* 0x000000d1c000b20c */ /* 0x040fe40003f06270 */
[----:B------:R-:W-:Y:S01]  /*4b10*/  @!P3 ISETP.GE.AND P4, PT, R192, R199, PT ;  /* 0x000000c7c000b20c */ /* 0x000fe20003f86270 */
[----:B------:R-:W-:Y:S01]  /*4b20*/  @!P3 VIADD R192, R194, 0x30 ;  /* 0x00000030c2c0b836 */ /* 0x000fe20000000000 */
[----:B------:R-:W-:Y:S02]  /*4b30*/  @!P3 FSEL R46, R46, -INF , !P2 ;  /* 0xff8000002e2eb808 */ /* 0x000fe40005000000 */
[----:B------:R-:W-:Y:S02]  /*4b40*/  @!P3 FSEL R50, R50, -INF , !P4 ;  /* 0xff8000003232b808 */ /* 0x000fe40006000000 */
[-C--:B------:R-:W-:Y:S01]  /*4b50*/  @!P3 ISETP.GE.AND P2, PT, R192, R209.reuse, PT ;  /* 0x000000d1c000b20c */ /* 0x080fe20003f46270 */
[----:B------:R-:W-:Y:S01]  /*4b60*/  FFMA.FTZ R46, R46, UR8, -R122 ;  /* 0x000000082e2e7c23 */ /* 0x000fe2000801087a */
[----:B------:R-:W-:Y:S01]  /*4b70*/  @!P3 ISETP.GE.AND P4, PT, R218, R209, PT ;  /* 0x000000d1da00b20c */ /* 0x000fe20003f86270 */
[----:B------:R-:W-:Y:S01]  /*4b80*/  FFMA.FTZ R50, R50, UR8, -R120 ;  /* 0x0000000832327c23 */ /* 0x000fe20008010878 */
[----:B------:R-:W-:Y:S02]  /*4b90*/  @!P3 FSEL R51, R51, -INF , !P6 ;  /* 0xff8000003333b808 */ /* 0x000fe40007000000 */
[----:B------:R-:W-:Y:S01]  /*4ba0*/  @!P3 FSEL R52, R52, -INF , !P2 ;  /* 0xff8000003434b808 */ /* 0x000fe20005000000 */
[----:B-1----:R-:W-:Y:S01]  /*4bb0*/  FFMA.FTZ R123, R15, UR8, -R122 ;  /* 0x000000080f7b7c23 */ /* 0x002fe2000801087a */
[----:B------:R-:W-:Y:S01]  /*4bc0*/  @!P3 FSEL R53, R53, -INF , !P4 ;  /* 0xff8000003535b808 */ /* 0x000fe20006000000 */
[----:B------:R-:W-:Y:S01]  /*4bd0*/  FFMA.FTZ R51, R51, UR8, -R120 ;  /* 0x0000000833337c23 */ /* 0x000fe20008010878 */
[----:B------:R-:W-:Y:S01]  /*4be0*/  @!P3 FSEL R48, R48, -INF , !P0 ;  /* 0xff8000003030b808 */ /* 0x000fe20004000000 */
[--C-:B------:R-:W-:Y:S01]  /*4bf0*/  FFMA.FTZ R52, R52, UR8, -R121.reuse ;  /* 0x0000000834347c23 */ /* 0x100fe20008010879 */
[C---:B------:R-:W-:Y:S01]  /*4c00*/  @!P3 ISETP.GE.AND P6, PT, R218.reuse, R199, PT ;  /* 0x000000c7da00b20c */ /* 0x040fe20003fc6270 */
[--C-:B------:R-:W-:Y:S01]  /*4c10*/  FFMA.FTZ R53, R53, UR8, -R121.reuse ;  /* 0x0000000835357c23 */ /* 0x100fe20008010879 */
[----:B------:R-:W-:Y:S01]  /*4c20*/  @!P3 ISETP.GE.AND P2, PT, R218, R211, PT ;  /* 0x000000d3da00b20c */ /* 0x000fe20003f46270 */
[--C-:B------:R-:W-:Y:S01]  /*4c30*/  FFMA.FTZ R48, R48, UR8, -R121.reuse ;  /* 0x0000000830307c23 */ /* 0x100fe20008010879 */
[----:B------:R-:W-:Y:S01]  /*4c40*/  @!P3 ISETP.GE.AND P4, PT, R218, R195, PT ;  /* 0x000000c3da00b20c */ /* 0x000fe20003f86270 */
[----:B------:R-:W-:Y:S01]  /*4c50*/  @!P3 VIADD R218, R194, 0x39 ;  /* 0x00000039c2dab836 */ /* 0x000fe20000000000 */
[----:B------:R-:W-:Y:S01]  /*4c60*/  @!P3 ISETP.GE.AND P0, PT, R192, R211, PT ;  /* 0x000000d3c000b20c */ /* 0x000fe20003f06270 */
[----:B------:R-:W-:Y:S01]  /*4c70*/  FFMA.FTZ R194, R14, UR8, -R122 ;  /* 0x000000080ec27c23 */ /* 0x000fe2000801087a */
[----:B------:R-:W-:Y:S02]  /*4c80*/  @!P3 FSEL R49, R49, -INF , !P5 ;  /* 0xff8000003131b808 */ /* 0x000fe40006800000 */
[----:B------:R-:W-:Y:S02]  /*4c90*/  @!P3 FSEL R56, R56, -INF , !P0 ;  /* 0xff8000003838b808 */ /* 0x000fe40004000000 */
[----:B------:R-:W-:Y:S01]  /*4ca0*/  @!P3 FSEL R57, R57, -INF , !P2 ;  /* 0xff8000003939b808 */ /* 0x000fe20005000000 */
[----:B------:R-:W-:Y:S01]  /*4cb0*/  FFMA.FTZ R49, R49, UR8, -R121 ;  /* 0x0000000831317c23 */ /* 0x000fe20008010879 */
[-C--:B------:R-:W-:Y:S01]  /*4cc0*/  @!P3 ISETP.GE.AND P5, PT, R192, R195.reuse, PT ;  /* 0x000000c3c000b20c */ /* 0x080fe20003fa6270 */
[--C-:B------:R-:W-:Y:S01]  /*4cd0*/  FFMA.FTZ R56, R56, UR8, -R243.reuse ;  /* 0x0000000838387c23 */ /* 0x100fe200080108f3 */
[-C--:B------:R-:W-:Y:S01]  /*4ce0*/  @!P3 ISETP.GE.AND P0, PT, R126, R195.reuse, PT ;  /* 0x000000c37e00b20c */ /* 0x080fe20003f06270 */
[--C-:B------:R-:W-:Y:S01]  /*4cf0*/  FFMA.FTZ R57, R57, UR8, -R243.reuse ;  /* 0x0000000839397c23 */ /* 0x100fe200080108f3 */
[----:B------:R-:W-:Y:S01]  /*4d00*/  @!P3 ISETP.GE.AND P2, PT, R218, R195, PT ;  /* 0x000000c3da00b20c */ /* 0x000fe20003f46270 */
[----:B------:R-:W-:Y:S01]  /*4d10*/  MUFU.EX2 R194, R194 ;  /* 0x000000c200c27308 */ /* 0x000fe20000000800 */
[----:B------:R-:W-:Y:S02]  /*4d20*/  @!P3 FSEL R47, R47, -INF , !P1 ;  /* 0xff8000002f2fb808 */ /* 0x000fe40004800000 */
[----:B------:R-:W-:Y:S01]  /*4d30*/  @!P3 ISETP.GE.AND P1, PT, R192, R199, PT ;  /* 0x000000c7c000b20c */ /* 0x000fe20003f26270 */
[--C-:B------:R-:W-:Y:S01]  /*4d40*/  FFMA.FTZ R192, R12, UR8, -R243.reuse ;  /* 0x000000080cc07c23 */ /* 0x100fe200080108f3 */
[----:B------:R-:W-:Y:S02]  /*4d50*/  @!P3 FSEL R55, R55, -INF , !P6 ;  /* 0xff8000003737b808 */ /* 0x000fe40007000000 */
[----:B------:R-:W-:Y:S03]  /*4d60*/  @!P3 FSEL R54, R54, -INF , !P1 ;  /* 0xff8000003636b808 */ /* 0x000fe60004800000 */
[----:B------:R1:W-:Y:S01]  /*4d70*/  MUFU.EX2 R195, R123 ;  /* 0x0000007b00c37308 */ /* 0x0003e20000000800 */
[----:B------:R-:W-:Y:S01]  /*4d80*/  LOP3.LUT R200, R213, UR7, R200, 0x96, !PT ;  /* 0x00000007d5c87c12 */ /* 0x000fe2000f8e96c8 */
[--C-:B------:R-:W-:Y:S01]  /*4d90*/  FFMA.FTZ R55, R55, UR8, -R120.reuse ;  /* 0x0000000837377c23 */ /* 0x100fe20008010878 */
[-C--:B------:R-:W-:Y:S01]  /*4da0*/  @!P3 ISETP.GE.AND P1, PT, R126, R211.reuse, PT ;  /* 0x000000d37e00b20c */ /* 0x080fe20003f26270 */
[----:B------:R-:W-:Y:S01]  /*4db0*/  FFMA.FTZ R54, R54, UR8, -R120 ;  /* 0x0000000836367c23 */ /* 0x000fe20008010878 */
[----:B------:R-:W-:Y:S01]  /*4dc0*/  @!P3 ISETP.GE.AND P6, PT, R218, R211, PT ;  /* 0x000000d3da00b20c */ /* 0x000fe20003fc6270 */
[----:B------:R-:W-:Y:S01]  /*4dd0*/  IMAD.WIDE.U32 R230, R200, -0x2daee0ad, RZ ;  /* 0xd2511f53c8e67825 */ /* 0x000fe200078e00ff */
[----:B------:R-:W-:Y:S03]  /*4de0*/  @!P3 FSEL R60, R60, -INF , !P1 ;  /* 0xff8000003c3cb808 */ /* 0x000fe60004800000 */
[----:B------:R-:W-:Y:S01]  /*4df0*/  MUFU.EX2 R192, R192 ;  /* 0x000000c000c07308 */ /* 0x000fe20000000800 */
[----:B------:R-:W-:Y:S01]  /*4e00*/  @!P3 FSEL R61, R61, -INF , !P6 ;  /* 0xff8000003d3db808 */ /* 0x000fe20007000000 */
[----:B------:R-:W-:Y:S01]  /*4e10*/  UIADD3 UR7, UR11, -0x56f99767, URZ ;  /* 0xa90668990b077890 */ /* 0x000fe2000fffe03f */
[-C--:B------:R-:W-:Y:S01]  /*4e20*/  @!P3 ISETP.GE.AND P1, PT, R126, R199.reuse, PT ;  /* 0x000000c77e00b20c */ /* 0x080fe20003f26270 */
[----:B------:R-:W-:Y:S01]  /*4e30*/  FFMA.FTZ R60, R60, UR8, -R243 ;  /* 0x000000083c3c7c23 */ /* 0x000fe200080108f3 */
[C---:B------:R-:W-:Y:S02]  /*4e40*/  @!P3 ISETP.GE.AND P6, PT, R218.reuse, R199, PT ;  /* 0x000000c7da00b20c */ /* 0x040fe40003fc6270 */
[----:B------:R-:W-:Y:S03]  /*4e50*/  @!P3 FSEL R59, R59, -INF , !P4 ;  /* 0xff8000003b3bb808 */ /* 0x000fe60006000000 */
[----:B------:R2:W3:Y:S01]  /*4e60*/  MUFU.EX2 R199, R125 ;  /* 0x0000007d00c77308 */ /* 0x0004e20000000800 */
[-C--:B------:R-:W-:Y:S01]  /*4e70*/  @!P3 ISETP.GE.AND P4, PT, R218, R209.reuse, PT ;  /* 0x000000d1da00b20c */ /* 0x080fe20003f86270 */
[--C-:B-1----:R-:W-:Y:S01]  /*4e80*/  FFMA.FTZ R123, R17, UR8, -R121.reuse ;  /* 0x00000008117b7c23 */ /* 0x102fe20008010879 */
[----:B------:R-:W-:Y:S01]  /*4e90*/  LOP3.LUT R211, R233, UR5, R202, 0x96, !PT ;  /* 0x00000005e9d37c12 */ /* 0x000fe2000f8e96ca */
[----:B------:R-:W-:Y:S01]  /*4ea0*/  FFMA.FTZ R59, R59, UR8, -R122 ;  /* 0x000000083b3b7c23 */ /* 0x000fe2000801087a */
[----:B------:R-:W-:Y:S01]  /*4eb0*/  LOP3.LUT R218, R231, UR5, R204, 0x96, !PT ;  /* 0x00000005e7da7c12 */ /* 0x000fe2000f8e96cc */
[----:B------:R-:W-:Y:S01]  /*4ec0*/  UIADD3 UR5, UR13, 0x1715609d, URZ ;  /* 0x1715609d0d057890 */ /* 0x000fe2000fffe03f */
[----:B------:R-:W-:Y:S03]  /*4ed0*/  @!P3 FSEL R58, R58, -INF , !P5 ;  /* 0xff8000003a3ab808 */ /* 0x000fe60006800000 */
[----:B------:R1:W-:Y:S01]  /*4ee0*/  MUFU.EX2 R200, R123 ;  /* 0x0000007b00c87308 */ /* 0x0003e20000000800 */
[----:B------:R-:W-:Y:S01]  /*4ef0*/  @!P3 ISETP.GE.AND P5, PT, R126, R209, PT ;  /* 0x000000d17e00b20c */ /* 0x000fe20003fa6270 */
[----:B------:R-:W-:Y:S01]  /*4f00*/  IMAD.WIDE.U32 R202, R203, -0x326172a9, RZ ;  /* 0xcd9e8d57cbca7825 */ /* 0x000fe200078e00ff */
[----:B------:R-:W-:Y:S01]  /*4f10*/  LOP3.LUT R224, R223, UR6, R212, 0x96, !PT ;  /* 0x00000006dfe07c12 */ /* 0x000fe2000f8e96d4 */
[----:B------:R-:W-:Y:S01]  /*4f20*/  UIADD3 UR6, UR13, -0x4ab325aa, URZ ;  /* 0xb54cda560d067890 */ /* 0x000fe2000fffe03f */
[----:B------:R-:W-:Y:S01]  /*4f30*/  LOP3.LUT R214, R221, UR7, R214, 0x96, !PT ;  /* 0x00000007ddd67c12 */ /* 0x000fe2000f8e96d6 */
[----:B------:R-:W-:Y:S01]  /*4f40*/  IMAD.WIDE.U32 R212, R201, -0x326172a9, RZ ;  /* 0xcd9e8d57c9d47825 */ /* 0x000fe200078e00ff */
[----:B------:R-:W-:Y:S03]  /*4f50*/  LOP3.LUT R201, R203, UR5, R210, 0x96, !PT ;  /* 0x00000005cbc97c12 */ /* 0x000fe6000f8e96d2 */
[----:B------:R-:W-:Y:S01]  /*4f60*/  MUFU.EX2 R242, R60 ;  /* 0x0000003c00f27308 */ /* 0x000fe20000000800 */
[----:B------:R-:W-:Y:S01]  /*4f70*/  LOP3.LUT R205, R229, UR7, R206, 0x96, !PT ;  /* 0x00000007e5cd7c12 */ /* 0x000fe2000f8e96ce */
[----:B------:R-:W-:Y:S01]  /*4f80*/  IMAD.WIDE.U32 R126, R207, -0x2daee0ad, RZ ;  /* 0xd2511f53cf7e7825 */ /* 0x000fe200078e00ff */
[----:B--2---:R-:W-:Y:S02]  /*4f90*/  LOP3.LUT R125, R213, UR5, R226, 0x96, !PT ;  /* 0x00000005d57d7c12 */ /* 0x004fe4000f8e96e2 */
[----:B------:R-:W-:Y:S01]  /*4fa0*/  @!P3 FSEL R62, R62, -INF , !P0 ;  /* 0xff8000003e3eb808 */ /* 0x000fe20004000000 */
[----:B------:R-:W-:Y:S01]  /*4fb0*/  IMAD.WIDE.U32 R210, R211, -0x326172a9, RZ ;  /* 0xcd9e8d57d3d27825 */ /* 0x000fe200078e00ff */
[----:B------:R-:W-:Y:S02]  /*4fc0*/  LOP3.LUT R204, R127, UR7, R232, 0x96, !PT ;  /* 0x000000077fcc7c12 */ /* 0x000fe4000f8e96e8 */
[----:B------:R-:W-:Y:S01]  /*4fd0*/  @!P3 FSEL R63, R63, -INF , !P2 ;  /* 0xff8000003f3fb808 */ /* 0x000fe20005000000 */
[----:B------:R-:W-:Y:S01]  /*4fe0*/  IMAD.WIDE.U32 R218, R218, -0x326172a9, RZ ;  /* 0xcd9e8d57dada7825 */ /* 0x000fe200078e00ff */
[----:B------:R-:W-:Y:S02]  /*4ff0*/  LOP3.LUT R127, R211, UR5, R216, 0x96, !PT ;  /* 0x00000005d37f7c12 */ /* 0x000fe4000f8e96d8 */
[----:B------:R-:W-:Y:S01]  /*5000*/  @!P3 FSEL R64, R64, -INF , !P5 ;  /* 0xff8000004040b808 */ /* 0x000fe20006800000 */
[----:B------:R-:W-:Y:S01]  /*5010*/  FFMA.FTZ R62, R62, UR8, -R122 ;  /* 0x000000083e3e7c23 */ /* 0x000fe2000801087a */
[----:B-1----:R-:W-:Y:S01]  /*5020*/  LOP3.LUT R123, R219, UR5, R222, 0x96, !PT ;  /* 0x00000005db7b7c12 */ /* 0x002fe2000f8e96de */
[--C-:B------:R-:W-:Y:S01]  /*5030*/  FFMA.FTZ R209, R21, UR8, -R121.reuse ;  /* 0x0000000815d17c23 */ /* 0x100fe20008010879 */
[----:B------:R-:W-:Y:S01]  /*5040*/  @!P3 FSEL R65, R65, -INF , !P4 ;  /* 0xff8000004141b808 */ /* 0x000fe20006000000 */
[----:B------:R-:W-:Y:S01]  /*5050*/  IMAD.WIDE.U32 R224, R224, -0x2daee0ad, RZ ;  /* 0xd2511f53e0e07825 */ /* 0x000fe200078e00ff */
[----:B------:R-:W-:Y:S01]  /*5060*/  @!P3 FSEL R66, R66, -INF , !P1 ;  /* 0xff8000004242b808 */ /* 0x000fe20004800000 */
[----:B------:R-:W-:Y:S01]  /*5070*/  UIADD3 UR5, UR11, 0x646e171e, URZ ;  /* 0x646e171e0b057890 */ /* 0x000fe2000fffe03f */
[----:B------:R-:W-:Y:S01]  /*5080*/  @!P3 FSEL R67, R67, -INF , !P6 ;  /* 0xff8000004343b808 */ /* 0x000fe20007000000 */
[----:B------:R-:W-:Y:S01]  /*5090*/  IMAD.WIDE.U32 R232, R214, -0x326172a9, RZ ;  /* 0xcd9e8d57d6e87825 */ /* 0x000fe200078e00ff */
[----:B------:R-:W-:Y:S01]  /*50a0*/  LOP3.LUT R215, R225, UR7, R230, 0x96, !PT ;  /* 0x00000007e1d77c12 */ /* 0x000fe2000f8e96e6 */
[----:B------:R-:W-:Y:S02]  /*50b0*/  MUFU.EX2 R244, R62 ;  /* 0x0000003e00f47308 */ /* 0x000fe40000000800 */
[----:B------:R-:W-:Y:S01]  /*50c0*/  FFMA.FTZ R64, R64, UR8, -R121 ;  /* 0x0000000840407c23 */ /* 0x000fe20008010879 */
[----:B------:R-:W-:Y:S01]  /*50d0*/  IMAD.WIDE.U32 R226, R201, -0x2daee0ad, RZ ;  /* 0xd2511f53c9e27825 */ /* 0x000fe200078e00ff */
[----:B------:R-:W-:Y:S02]  /*50e0*/  LOP3.LUT R208, R233, UR6, R202, 0x96, !PT ;  /* 0x00000006e9d07c12 */ /* 0x000fe4000f8e96ca */
[----:B------:R-:W-:Y:S01]  /*50f0*/  LOP3.LUT R214, R232, 0xffff, RZ, 0xc0, !PT ;  /* 0x0000ffffe8d67812 */ /* 0x000fe200078ec0ff */
[----:B------:R-:W-:Y:S01]  /*5100*/  IMAD.WIDE.U32 R234, R204, -0x326172a9, RZ ;  /* 0xcd9e8d57ccea7825 */ /* 0x000fe200078e00ff */
[----:B------:R-:W-:Y:S02]  /*5110*/  LOP3.LUT R219, R227, UR5, R220, 0x96, !PT ;  /* 0x00000005e3db7c12 */ /* 0x000fe4000f8e96dc */
[----:B------:R1:W-:Y:S01]  /*5120*/  MUFU.EX2 R201, R209 ;  /* 0x000000d100c97308 */ /* 0x0003e20000000800 */
[----:B------:R-:W-:Y:S01]  /*5130*/  LOP3.LUT R225, R226, 0xffff, RZ, 0xc0, !PT ;  /* 0x0000ffffe2e17812 */ /* 0x000fe200078ec0ff */
[--C-:B------:R-:W-:Y:S01]  /*5140*/  FFMA.FTZ R66, R66, UR8, -R120.reuse ;  /* 0x0000000842427c23 */ /* 0x100fe20008010878 */
[----:B------:R-:W-:Y:S01]  /*5150*/  LOP3.LUT R206, R232, 0xff, RZ, 0xc0, !PT ;  /* 0x000000ffe8ce7812 */ /* 0x000fe200078ec0ff */
[--C-:B------:R-:W-:Y:S01]  /*5160*/  FFMA.FTZ R202, R22, UR8, -R120.reuse ;  /* 0x0000000816ca7c23 */ /* 0x100fe20008010878 */
[----:B------:R-:W-:Y:S01]  /*5170*/  LOP3.LUT R227, R234, 0xff, RZ, 0xc0, !PT ;  /* 0x000000ffeae37812 */ /* 0x000fe200078ec0ff */
[----:B------:R-:W-:Y:S01]  /*5180*/  FFMA.FTZ R203, R23, UR8, -R120 ;  /* 0x0000000817cb7c23 */ /* 0x000fe20008010878 */
[--C-:B------:R-:W-:Y:S03]  /*5190*/  SHF.R.U32.HI R223, RZ, 0x18, R234.reuse ;  /* 0x00000018ffdf7819 */ /* 0x100fe600000116ea */
[----:B------:R-:W-:Y:S01]  /*51a0*/  MUFU.EX2 R245, R66 ;  /* 0x0000004200f57308 */ /* 0x000fe20000000800 */
[----:B------:R-:W-:Y:S01]  /*51b0*/  SHF.R.U32.HI R233, RZ, 0x10, R234 ;  /* 0x00000010ffe97819 */ /* 0x000fe200000116ea */
[----:B------:R-:W-:Y:S01]  /*51c0*/  FFMA.FTZ R204, R24, UR8, -R243 ;  /* 0x0000000818cc7c23 */ /* 0x000fe200080108f3 */
[----:B------:R-:W-:Y:S01]  /*51d0*/  LOP3.LUT R229, R235, UR6, R210, 0x96, !PT ;  /* 0x00000006ebe57c12 */ /* 0x000fe2000f8e96d2 */
[--C-:B------:R-:W-:Y:S01]  /*51e0*/  FFMA.FTZ R210, R27, UR8, -R122.reuse ;  /* 0x000000081bd27c23 */ /* 0x100fe2000801087a */
[----:B------:R-:W-:Y:S01]  /*51f0*/  LOP3.LUT R234, R234, 0xffff, RZ, 0xc0, !PT ;  /* 0x0000ffffeaea7812 */ /* 0x000fe200078ec0ff */
[--C-:B------:R-:W-:Y:S01]  /*5200*/  FFMA.FTZ R235, R26, UR8, -R122.reuse ;  /* 0x000000081aeb7c23 */ /* 0x100fe2000801087a */
[----:B------:R-:W-:Y:S01]  /*5210*/  ISETP.LE.U32.AND P0, PT, R206, UR9, PT ;  /* 0x00000009ce007c0c */ /* 0x000fe2000bf03070 */
[----:B------:R-:W-:Y:S01]  /*5220*/  FFMA.FTZ R58, R58, UR8, -R122 ;  /* 0x000000083a3a7c23 */ /* 0x000fe2000801087a */
[--C-:B------:R-:W-:Y:S01]  /*5230*/  SHF.R.U32.HI R207, RZ, 0x18, R232.reuse ;  /* 0x00000018ffcf7819 */ /* 0x100fe200000116e8 */
[----:B------:R2:W-:Y:S01]  /*5240*/  MUFU.EX2 R206, R235 ;  /* 0x000000eb00ce7308 */ /* 0x0005e20000000800 */
[----:B------:R-:W-:Y:S01]  /*5250*/  SHF.R.U32.HI R216, RZ, 0x10, R232 ;  /* 0x00000010ffd87819 */ /* 0x000fe200000116e8 */
[----:B------:R-:W-:Y:S01]  /*5260*/  IMAD.WIDE.U32 R230, R125, -0x2daee0ad, RZ ;  /* 0xd2511f537de67825 */ /* 0x000fe200078e00ff */
[----:B------:R-:W-:Y:S02]  /*5270*/  ISETP.LE.U32.AND P2, PT, R207, UR9, PT ;  /* 0x00000009cf007c0c */ /* 0x000fe4000bf43070 */
[----:B------:R-:W-:Y:S01]  /*5280*/  LOP3.LUT R207, R208, 0xffff, RZ, 0xc0, !PT ;  /* 0x0000ffffd0cf7812 */ /* 0x000fe200078ec0ff */
[----:B------:R-:W-:Y:S01]  /*5290*/  IMAD.WIDE.U32 R236, R205, -0x326172a9, RZ ;  /* 0xcd9e8d57cdec7825 */ /* 0x000fe200078e00ff */
[----:B-1----:R-:W-:Y:S03]  /*52a0*/  LOP3.LUT R209, R230, 0xff, RZ, 0xc0, !PT ;  /* 0x000000ffe6d17812 */ /* 0x002fe600078ec0ff */
[----:B------:R-:W-:Y:S01]  /*52b0*/  MUFU.EX2 R202, R202 ;  /* 0x000000ca00ca7308 */ /* 0x000fe20000000800 */
[----:B------:R-:W-:Y:S01]  /*52c0*/  SHF.R.U32.HI R232, RZ, 0x8, R207 ;  /* 0x00000008ffe87819 */ /* 0x000fe200000116cf */
[----:B---3--:R-:W-:Y:S01]  /*52d0*/  @!P0 FADD.FTZ R199, -R199, -RZ ;  /* 0x800000ffc7c78221 */ /* 0x008fe20000010100 */
[----:B------:R-:W-:Y:S01]  /*52e0*/  ISETP.LE.U32.AND P5, PT, R209, UR9, PT ;  /* 0x00000009d1007c0c */ /* 0x000fe2000bfa3070 */
[--C-:B------:R-:W-:Y:S01]  /*52f0*/  FFMA.FTZ R205, R25, UR8, -R243.reuse ;  /* 0x0000000819cd7c23 */ /* 0x100fe200080108f3 */
[----:B------:R-:W-:Y:S01]  /*5300*/  LOP3.LUT R209, R208, 0xff, RZ, 0xc0, !PT ;  /* 0x000000ffd0d17812 */ /* 0x000fe200078ec0ff */
[----:B------:R-:W-:Y:S01]  /*5310*/  IMAD.WIDE.U32 R240, R127, -0x2daee0ad, RZ ;  /* 0xd2511f537ff07825 */ /* 0x000fe200078e00ff */
[----:B------:R-:W-:Y:S03]  /*5320*/  LOP3.LUT R232, R232, 0xffff, RZ, 0xc0, !PT ;  /* 0x0000ffffe8e87812 */ /* 0x000fe600078ec0ff */
[----:B------:R1:W-:Y:S01]  /*5330*/  MUFU.EX2 R207, R210 ;  /* 0x000000d200cf7308 */ /* 0x0003e20000000800 */
[----:B------:R-:W-:Y:S01]  /*5340*/  ISETP.LE.U32.AND P4, PT, R209, UR9, PT ;  /* 0x00000009d1007c0c */ /* 0x000fe2000bf83070 */
[--C-:B--2---:R-:W-:Y:S01]  /*5350*/  FFMA.FTZ R235, R28, UR8, -R243.reuse ;  /* 0x000000081ceb7c23 */ /* 0x104fe200080108f3 */
[----:B------:R-:W-:Y:S01]  /*5360*/  ISETP.LE.U32.AND P1, PT, R232, UR9, PT ;  /* 0x00000009e8007c0c */ /* 0x000fe2000bf23070 */
[----:B------:R-:W-:Y:S01]  /*5370*/  @!P2 FADD.FTZ R197, -R197, -RZ ;  /* 0x800000ffc5c5a221 */ /* 0x000fe20000010100 */
[--C-:B------:R-:W-:Y:S02]  /*5380*/  SHF.R.U32.HI R209, RZ, 0x10, R208.reuse ;  /* 0x00000010ffd17819 */ /* 0x100fe400000116d0 */
[----:B------:R-:W-:Y:S03]  /*5390*/  SHF.R.U32.HI R232, RZ, 0x18, R208 ;  /* 0x00000018ffe87819 */ /* 0x000fe600000116d0 */
[----:B------:R-:W-:Y:S01]  /*53a0*/  MUFU.EX2 R203, R203 ;  /* 0x000000cb00cb7308 */ /* 0x000fe20000000800 */
[----:B------:R-:W-:Y:S02]  /*53b0*/  LOP3.LUT R211, R237, UR6, R212, 0x96, !PT ;  /* 0x00000006edd37c12 */ /* 0x000fe4000f8e96d4 */
[----:B------:R-:W-:Y:S02]  /*53c0*/  ISETP.LE.U32.AND P6, PT, R232, UR9, PT ;  /* 0x00000009e8007c0c */ /* 0x000fe4000bfc3070 */
[----:B------:R-:W-:Y:S01]  /*53d0*/  LOP3.LUT R232, R211, 0xff, RZ, 0xc0, !PT ;  /* 0x000000ffd3e87812 */ /* 0x000fe200078ec0ff */
[----:B------:R-:W-:Y:S01]  /*53e0*/  @!P4 FADD.FTZ R185, -R185, -RZ ;  /* 0x800000ffb9b9c221 */ /* 0x000fe20000010100 */
[----:B------:R-:W-:Y:S03]  /*53f0*/  LOP3.LUT R209, R209, 0xff, RZ, 0xc0, !PT ;  /* 0x000000ffd1d17812 */ /* 0x000fe600078ec0ff */
[----:B------:R2:W3:Y:S01]  /*5400*/  MUFU.EX2 R208, R235 ;  /* 0x000000eb00d07308 */ /* 0x0004e20000000800 */
[----:B-1----:R-:W-:Y:S01]  /*5410*/  LOP3.LUT R210, R211, 0xffff, RZ, 0xc0, !PT ;  /* 0x0000ffffd3d27812 */ /* 0x002fe200078ec0ff */
[----:B------:R-:W-:Y:S01]  /*5420*/  @!P1 FADD.FTZ R186, -R186, -RZ ;  /* 0x800000ffbaba9221 */ /* 0x000fe20000010100 */
[----:B------:R-:W-:Y:S02]  /*5430*/  ISETP.LE.U32.AND P4, PT, R232, UR9, PT ;  /* 0x00000009e8007c0c */ /* 0x000fe4000bf83070 */
[----:B------:R-:W-:Y:S02]  /*5440*/  ISETP.LE.U32.AND P3, PT, R209, UR9, PT ;  /* 0x00000009d1007c0c */ /* 0x000fe4000bf63070 */
[----:B------:R-:W-:Y:S01]  /*5450*/  SHF.R.U32.HI R210, RZ, 0x8, R210 ;  /* 0x00000008ffd27819 */ /* 0x000fe200000116d2 */
[----:B------:R-:W-:Y:S01]  /*5460*/  @!P6 FADD.FTZ R187, -R187, -RZ ;  /* 0x800000ffbbbbe221 */ /* 0x000fe20000010100 */
[----:B------:R-:W-:Y:S01]  /*5470*/  LOP3.LUT R212, R236, 0xffff, RZ, 0xc0, !PT ;  /* 0x0000ffffecd47812 */ /* 0x000fe200078ec0ff */
[----:B------:R-:W-:Y:S01]  /*5480*/  FFMA.FTZ R237, R29, UR8, -R243 ;  /* 0x000000081ded7c23 */ /* 0x000fe200080108f3 */
[----:B------:R-:W-:Y:S01]  /*5490*/  LOP3.LUT R232, R210, 0xffff, RZ, 0xc0, !PT ;  /* 0x0000ffffd2e87812 */ /* 0x000fe200078ec0ff */
[----:B------:R-:W-:Y:S01]  /*54a0*/  MUFU.EX2 R204, R204 ;  /* 0x000000cc00cc7308 */ /* 0x000fe20000000800 */
[----:B------:R-:W-:Y:S02]  /*54b0*/  LOP3.LUT R221, R231, UR5, R228, 0x96, !PT ;  /* 0x00000005e7dd7c12 */ /* 0x000fe4000f8e96e4 */
[----:B------:R-:W-:Y:S01]  /*54c0*/  LOP3.LUT R222, R230, 0xffff, RZ, 0xc0, !PT ;  /* 0x0000ffffe6de7812 */ /* 0x000fe200078ec0ff */
[----:B------:R-:W-:Y:S01]  /*54d0*/  @!P4 FADD.FTZ R188, -R188, -RZ ;  /* 0x800000ffbcbcc221 */ /* 0x000fe20000010100 */
[--C-:B--2---:R-:W-:Y:S01]  /*54e0*/  SHF.R.U32.HI R235, RZ, 0x10, R211.reuse ;  /* 0x00000010ffeb7819 */ /* 0x104fe200000116d3 */
[----:B------:R-:W-:Y:S01]  /*54f0*/  @!P3 FADD.FTZ R184, -R184, -RZ ;  /* 0x800000ffb8b8b221 */ /* 0x000fe20000010100 */
[----:B------:R-:W-:Y:S01]  /*5500*/  LOP3.LUT R231, R236, 0xff, RZ, 0xc0, !PT ;  /* 0x000000ffece77812 */ /* 0x000fe200078ec0ff */
[----:B---3--:R-:W-:Y:S01]  /*5510*/  @!P5 FADD.FTZ R208, -R208, -RZ ;  /* 0x800000ffd0d0d221 */ /* 0x008fe20000010100 */
[----:B------:R-:W-:Y:S01]  /*5520*/  LOP3.LUT R235, R235, 0xff, RZ, 0xc0, !PT ;  /* 0x000000ffebeb7812 */ /* 0x000fe200078ec0ff */
[----:B------:R1:W-:Y:S01]  /*5530*/  MUFU.EX2 R209, R237 ;  /* 0x000000ed00d17308 */ /* 0x0003e20000000800 */
[----:B------:R-:W-:Y:S02]  /*5540*/  ISETP.LE.U32.AND P1, PT, R232, UR9, PT ;  /* 0x00000009e8007c0c */ /* 0x000fe4000bf23070 */
[----:B------:R-:W-:Y:S02]  /*5550*/  SHF.R.U32.HI R232, RZ, 0x18, R211 ;  /* 0x00000018ffe87819 */ /* 0x000fe400000116d3 */
[----:B------:R-:W-:Y:S02]  /*5560*/  ISETP.LE.U32.AND P4, PT, R231, UR9, PT ;  /* 0x00000009e7007c0c */ /* 0x000fe4000bf83070 */
[----:B------:R-:W-:Y:S01]  /*5570*/  ISETP.LE.U32.AND P3, PT, R235, UR9, PT ;  /* 0x00000009eb007c0c */ /* 0x000fe2000bf63070 */
[--C-:B------:R-:W-:Y:S01]  /*5580*/  FFMA.FTZ R235, R33, UR8, -R121.reuse ;  /* 0x0000000821eb7c23 */ /* 0x100fe20008010879 */
[----:B------:R-:W-:Y:S01]  /*5590*/  ISETP.LE.U32.AND P6, PT, R232, UR9, PT ;  /* 0x00000009e8007c0c */ /* 0x000fe2000bfc3070 */
[----:B------:R-:W-:Y:S01]  /*55a0*/  FFMA.FTZ R232, R32, UR8, -R121 ;  /* 0x0000000820e87c23 */ /* 0x000fe20008010879 */
[--C-:B------:R-:W-:Y:S01]  /*55b0*/  SHF.R.U32.HI R217, RZ, 0x18, R230.reuse ;  /* 0x00000018ffd97819 */ /* 0x100fe200000116e6 */
[----:B------:R-:W-:Y:S01]  /*55c0*/  MUFU.EX2 R205, R205 ;  /* 0x000000cd00cd7308 */ /* 0x000fe20000000800 */
[----:B------:R-:W-:Y:S01]  /*55d0*/  SHF.R.U32.HI R125, RZ, 0x10, R230 ;  /* 0x00000010ff7d7819 */ /* 0x000fe200000116e6 */
[----:B------:R-:W-:Y:S01]  /*55e0*/  @!P1 FADD.FTZ R189, -R189, -RZ ;  /* 0x800000ffbdbd9221 */ /* 0x000fe20000010100 */
[----:B------:R-:W-:Y:S02]  /*55f0*/  SHF.R.U32.HI R230, RZ, 0x10, R236 ;  /* 0x00000010ffe67819 */ /* 0x000fe400000116ec */
[----:B------:R-:W-:Y:S01]  /*5600*/  SHF.R.U32.HI R212, RZ, 0x8, R212 ;  /* 0x00000008ffd47819 */ /* 0x000fe200000116d4 */
[----:B------:R-:W-:Y:S01]  /*5610*/  @!P4 FADD.FTZ R192, -R192, -RZ ;  /* 0x800000ffc0c0c221 */ /* 0x000fe20000010100 */
[----:B------:R-:W-:Y:S01]  /*5620*/  LOP3.LUT R230, R230, 0xff, RZ, 0xc0, !PT ;  /* 0x000000ffe6e67812 */ /* 0x000fe200078ec0ff */
[----:B------:R-:W-:Y:S01]  /*5630*/  @!P3 FADD.FTZ R190, -R190, -RZ ;  /* 0x800000ffbebeb221 */ /* 0x000fe20000010100 */
[----:B------:R-:W-:Y:S01]  /*5640*/  LOP3.LUT R231, R212, 0xffff, RZ, 0xc0, !PT ;  /* 0x0000ffffd4e77812 */ /* 0x000fe200078ec0ff */
[----:B-1----:R-:W-:Y:S01]  /*5650*/  FFMA.FTZ R237, R31, UR8, -R122 ;  /* 0x000000081fed7c23 */ /* 0x002fe2000801087a */
[----:B------:R-:W-:Y:S01]  /*5660*/  SHF.R.U32.HI R213, RZ, 0x18, R236 ;  /* 0x00000018ffd57819 */ /* 0x000fe200000116ec */
[----:B------:R-:W-:Y:S01]  /*5670*/  @!P6 FADD.FTZ R191, -R191, -RZ ;  /* 0x800000ffbfbfe221 */ /* 0x000fe20000010100 */
[----:B------:R-:W-:Y:S01]  /*5680*/  SHF.R.U32.HI R214, RZ, 0x8, R214 ;  /* 0x00000008ffd67819 */ /* 0x000fe200000116d6 */
[----:B------:R-:W-:Y:S01]  /*5690*/  FFMA.FTZ R236, R30, UR8, -R122 ;  /* 0x000000081eec7c23 */ /* 0x000fe2000801087a */
[----:B------:R-:W-:Y:S01]  /*56a0*/  ISETP.LE.U32.AND P4, PT, R217, UR9, PT ;  /* 0x00000009d9007c0c */ /* 0x000fe2000bf83070 */
[----:B------:R-:W-:Y:S01]  /*56b0*/  FFMA.FTZ R217, R34, UR8, -R120 ;  /* 0x0000000822d97c23 */ /* 0x000fe20008010878 */
[----:B------:R-:W-:Y:S01]  /*56c0*/  ISETP.LE.U32.AND P3, PT, R230, UR9, PT ;  /* 0x00000009e6007c0c */ /* 0x000fe2000bf63070 */
[----:B------:R1:W2:Y:S01]  /*56d0*/  MUFU.EX2 R211, R237 ;  /* 0x000000ed00d37308 */ /* 0x0002a20000000800 */
[----:B------:R-:W-:Y:S02]  /*56e0*/  ISETP.LE.U32.AND P1, PT, R231, UR9, PT ;  /* 0x00000009e7007c0c */ /* 0x000fe4000bf23070 */
[----:B------:R-:W-:Y:S02]  /*56f0*/  ISETP.LE.U32.AND P6, PT, R213, UR9, PT ;  /* 0x00000009d5007c0c */ /* 0x000fe4000bfc3070 */
[----:B------:R-:W-:Y:S02]  /*5700*/  LOP3.LUT R230, R214, 0xffff, RZ, 0xc0, !PT ;  /* 0x0000ffffd6e67812 */ /* 0x000fe400078ec0ff */
[----:B------:R-:W-:Y:S03]  /*5710*/  LOP3.LUT R216, R216, 0xff, RZ, 0xc0, !PT ;  /* 0x000000ffd8d87812 */ /* 0x000fe600078ec0ff */
[----:B------:R3:W-:Y:S01]  /*5720*/  MUFU.EX2 R213, R235 ;  /* 0x000000eb00d57308 */ /* 0x0007e20000000800 */
[--C-:B------:R-:W-:Y:S02]  /*5730*/  SHF.R.U32.HI R220, RZ, 0x18, R226.reuse ;  /* 0x00000018ffdc7819 */ /* 0x100fe400000116e2 */
[----:B------:R-:W-:Y:S01]  /*5740*/  LOP3.LUT R228, R226, 0xff, RZ, 0xc0, !PT ;  /* 0x000000ffe2e47812 */ /* 0x000fe200078ec0ff */
[----:B------:R-:W-:Y:S01]  /*5750*/  @!P3 FADD.FTZ R194, -R194, -RZ ;  /* 0x800000ffc2c2b221 */ /* 0x000fe20000010100 */
[----:B------:R-:W-:Y:S01]  /*5760*/  ISETP.LE.U32.AND P3, PT, R230, UR9, PT ;  /* 0x00000009e6007c0c */ /* 0x000fe2000bf63070 */
[----:B------:R-:W-:Y:S01]  /*5770*/  @!P1 FADD.FTZ R193, -R193, -RZ ;  /* 0x800000ffc1c19221 */ /* 0x000fe20000010100 */
[----:B------:R-:W-:Y:S03]  /*5780*/  ISETP.LE.U32.AND P1, PT, R216, UR9, PT ;  /* 0x00000009d8007c0c */ /* 0x000fe6000bf23070 */
[----:B------:R4:W-:Y:S01]  /*5790*/  MUFU.EX2 R214, R217 ;  /* 0x000000d900d67308 */ /* 0x0009e20000000800 */
[----:B------:R-:W-:Y:S01]  /*57a0*/  LOP3.LUT R216, R219, 0xffff, RZ, 0xc0, !PT ;  /* 0x0000ffffdbd87812 */ /* 0x000fe200078ec0ff */
[----:B------:R-:W-:Y:S01]  /*57b0*/  IMAD.WIDE.U32 R230, R215, -0x326172a9, RZ ;  /* 0xcd9e8d57d7e67825 */ /* 0x000fe200078e00ff */
[----:B------:R-:W-:Y:S02]  /*57c0*/  ISETP.LE.U32.AND P0, PT, R220, UR9, PT ;  /* 0x00000009dc007c0c */ /* 0x000fe4000bf03070 */
[----:B------:R-:W-:Y:S01]  /*57d0*/  SHF.R.U32.HI R220, RZ, 0x10, R219 ;  /* 0x00000010ffdc7819 */ /* 0x000fe200000116db */
[----:B-1----:R-:W-:Y:S01]  /*57e0*/  FFMA.FTZ R237, R36, UR8, -R121 ;  /* 0x0000000824ed7c23 */ /* 0x002fe20008010879 */
[----:B------:R-:W-:Y:S03]  /*57f0*/  SHF.R.U32.HI R127, RZ, 0x18, R221 ;  /* 0x00000018ff7f7819 */ /* 0x000fe600000116dd */
[----:B------:R1:W1:Y:S01]  /*5800*/  MUFU.EX2 R212, R232 ;  /* 0x000000e800d47308 */ /* 0x0002620000000800 */
[----:B------:R-:W-:Y:S01]  /*5810*/  LOP3.LUT R220, R220, 0xff, RZ, 0xc0, !PT ;  /* 0x000000ffdcdc7812 */ /* 0x000fe200078ec0ff */
[----:B------:R-:W-:Y:S01]  /*5820*/  FFMA.FTZ R121, R65, UR8, -R121 ;  /* 0x0000000841797c23 */ /* 0x000fe20008010879 */
[----:B------:R-:W-:Y:S01]  /*5830*/  SHF.R.U32.HI R226, RZ, 0x10, R226 ;  /* 0x00000010ffe27819 */ /* 0x000fe200000116e2 */
[----:B---3--:R-:W-:Y:S01]  /*5840*/  FFMA.FTZ R235, R35, UR8, -R120 ;  /* 0x0000000823eb7c23 */ /* 0x008fe20008010878 */
[----:B------:R-:W-:Y:S01]  /*5850*/  ISETP.LE.U32.AND P2, PT, R220, UR9, PT ;  /* 0x00000009dc007c0c */ /* 0x000fe2000bf43070 */
[----:B------:R-:W-:Y:S01]  /*5860*/  @!P3 FADD.FTZ R200, -R200, -RZ ;  /* 0x800000ffc8c8b221 */ /* 0x000fe20000010100 */
[----:B------:R-:W-:Y:S01]  /*5870*/  LOP3.LUT R126, R241, UR5, R126, 0x96, !PT ;  /* 0x00000005f17e7c12 */ /* 0x000fe2000f8e967e */
[----:B------:R-:W-:Y:S01]  /*5880*/  @!P1 FADD.FTZ R196, -R196, -RZ ;  /* 0x800000ffc4c49221 */ /* 0x000fe20000010100 */
[----:B----4-:R-:W-:Y:S01]  /*5890*/  SHF.R.U32.HI R217, RZ, 0x8, R216 ;  /* 0x00000008ffd97819 */ /* 0x010fe200000116d8 */
[----:B------:R-:W-:Y:S01]  /*58a0*/  @!P6 FADD.FTZ R195, -R195, -RZ ;  /* 0x800000ffc3c3e221 */ /* 0x000fe20000010100 */
[----:B------:R-:W-:Y:S01]  /*58b0*/  ISETP.LE.U32.AND P6, PT, R228, UR9, PT ;  /* 0x00000009e4007c0c */ /* 0x000fe2000bfc3070 */
[----:B--2---:R-:W-:Y:S01]  /*58c0*/  @!P4 FADD.FTZ R211, -R211, -RZ ;  /* 0x800000ffd3d3c221 */ /* 0x004fe20000010100 */
[----:B------:R-:W-:Y:S01]  /*58d0*/  LOP3.LUT R217, R217, 0xffff, RZ, 0xc0, !PT ;  /* 0x0000ffffd9d97812 */ /* 0x000fe200078ec0ff */
[----:B------:R-:W-:Y:S01]  /*58e0*/  FFMA.FTZ R220, R40, UR8, -R243 ;  /* 0x0000000828dc7c23 */ /* 0x000fe200080108f3 */
[----:B------:R-:W-:Y:S01]  /*58f0*/  LOP3.LUT R228, R230, 0xff, RZ, 0xc0, !PT ;  /* 0x000000ffe6e47812 */ /* 0x000fe200078ec0ff */
[----:B------:R2:W-:Y:S01]  /*5900*/  MUFU.EX2 R210, R236 ;  /* 0x000000ec00d27308 */ /* 0x0005e20000000800 */
[----:B-1----:R-:W-:Y:S01]  /*5910*/  LOP3.LUT R232, R231, UR6, R218, 0x96, !PT ;  /* 0x00000006e7e87c12 */ /* 0x002fe2000f8e96da */
[----:B------:R-:W-:Y:S01]  /*5920*/  @!P2 FADD.FTZ R202, -R202, -RZ ;  /* 0x800000ffcacaa221 */ /* 0x000fe20000010100 */
[----:B------:R-:W-:Y:S02]  /*5930*/  LOP3.LUT R218, R219, 0xff, RZ, 0xc0, !PT ;  /* 0x000000ffdbda7812 */ /* 0x000fe400078ec0ff */
[----:B------:R-:W-:Y:S02]  /*5940*/  ISETP.LE.U32.AND P1, PT, R217, UR9, PT ;  /* 0x00000009d9007c0c */ /* 0x000fe4000bf23070 */
[----:B------:R-:W-:Y:S03]  /*5950*/  ISETP.LE.U32.AND P3, PT, R218, UR9, PT ;  /* 0x00000009da007c0c */ /* 0x000fe6000bf63070 */
[----:B------:R1:W3:Y:S01]  /*5960*/  MUFU.EX2 R215, R235 ;  /* 0x000000eb00d77308 */ /* 0x0002e20000000800 */
[----:B------:R-:W-:Y:S01]  /*5970*/  SHF.R.U32.HI R219, RZ, 0x18, R219 ;  /* 0x00000018ffdb7819 */ /* 0x000fe200000116db */
[----:B------:R-:W-:Y:S01]  /*5980*/  FFMA.FTZ R218, R38, UR8, -R120 ;  /* 0x0000000826da7c23 */ /* 0x000fe20008010878 */
[----:B------:R-:W-:Y:S07]  /*5990*/  @!P6 FADD.FTZ R212, -R212, -RZ ;  /* 0x800000ffd4d4e221 */ /* 0x000fee0000010100 */
[----:B------:R4:W4:Y:S01]  /*59a0*/  MUFU.EX2 R216, R237 ;  /* 0x000000ed00d87308 */ /* 0x0009220000000800 */
[----:B--2---:R-:W-:Y:S01]  /*59b0*/  LOP3.LUT R236, R230, 0xffff, RZ, 0xc0, !PT ;  /* 0x0000ffffe6ec7812 */ /* 0x004fe200078ec0ff */
[----:B------:R-:W-:Y:S01]  /*59c0*/  @!P1 FADD.FTZ R201, -R201, -RZ ;  /* 0x800000ffc9c99221 */ /* 0x000fe20000010100 */
[----:B------:R-:W-:Y:S01]  /*59d0*/  LOP3.LUT R231, R221, 0xffff, RZ, 0xc0, !PT ;  /* 0x0000ffffdde77812 */ /* 0x000fe200078ec0ff */
[----:B------:R-:W-:Y:S01]  /*59e0*/  @!P3 FADD.FTZ R198, -R198, -RZ ;  /* 0x800000ffc6c6b221 */ /* 0x000fe20000010100 */
[----:B------:R-:W-:Y:S02]  /*59f0*/  ISETP.LE.U32.AND P3, PT, R219, UR9, PT ;  /* 0x00000009db007c0c */ /* 0x000fe4000bf63070 */
[----:B------:R-:W-:Y:S03]  /*5a00*/  SHF.R.U32.HI R231, RZ, 0x8, R231 ;  /* 0x00000008ffe77819 */ /* 0x000fe600000116e7 */
[----:B------:R2:W2:Y:S01]  /*5a10*/  MUFU.EX2 R217, R238 ;  /* 0x000000ee00d97308 */ /* 0x0004a20000000800 */
[----:B-1----:R-:W-:Y:S01]  /*5a20*/  SHF.R.U32.HI R235, RZ, 0x18, R230 ;  /* 0x00000018ffeb7819 */ /* 0x002fe200000116e6 */
[----:B---3--:R-:W-:Y:S01]  /*5a30*/  @!P0 FADD.FTZ R215, -R215, -RZ ;  /* 0x800000ffd7d78221 */ /* 0x008fe20000010100 */
[----:B------:R-:W-:Y:S02]  /*5a40*/  LOP3.LUT R231, R231, 0xffff, RZ, 0xc0, !PT ;  /* 0x0000ffffe7e77812 */ /* 0x000fe400078ec0ff */
[----:B------:R-:W-:Y:S02]  /*5a50*/  SHF.R.U32.HI R236, RZ, 0x8, R236 ;  /* 0x00000008ffec7819 */ /* 0x000fe400000116ec */
[----:B------:R-:W-:Y:S03]  /*5a60*/  ISETP.LE.U32.AND P2, PT, R231, UR9, PT ;  /* 0x00000009e7007c0c */ /* 0x000fe6000bf43070 */
[----:B------:R-:W-:Y:S01]  /*5a70*/  MUFU.EX2 R218, R218 ;  /* 0x000000da00da7308 */ /* 0x000fe20000000800 */
[----:B----4-:R-:W-:Y:S01]  /*5a80*/  SHF.R.U32.HI R237, RZ, 0x10, R230 ;  /* 0x00000010ffed7819 */ /* 0x010fe200000116e6 */
[----:B------:R-:W-:Y:S01]  /*5a90*/  @!P3 FADD.FTZ R203, -R203, -RZ ;  /* 0x800000ffcbcbb221 */ /* 0x000fe20000010100 */
[----:B------:R-:W-:Y:S02]  /*5aa0*/  LOP3.LUT R230, R221, 0xff, RZ, 0xc0, !PT ;  /* 0x000000ffdde67812 */ /* 0x000fe400078ec0ff */
[----:B------:R-:W-:Y:S02]  /*5ab0*/  LOP3.LUT R237, R237, 0xff, RZ, 0xc0, !PT ;  /* 0x000000ffeded7812 */ /* 0x000fe400078ec0ff */
[----:B------:R-:W-:Y:S03]  /*5ac0*/  ISETP.LE.U32.AND P1, PT, R230, UR9, PT ;  /* 0x00000009e6007c0c */ /* 0x000fe6000bf23070 */
[----:B------:R-:W-:Y:S01]  /*5ad0*/  MUFU.EX2 R220, R220 ;  /* 0x000000dc00dc7308 */ /* 0x000fe20000000800 */
[----:B------:R-:W-:Y:S01]  /*5ae0*/  SHF.R.U32.HI R230, RZ, 0x10, R221 ;  /* 0x00000010ffe67819 */ /* 0x000fe200000116dd */
[--C-:B--2---:R-:W-:Y:S01]  /*5af0*/  FFMA.FTZ R238, R39, UR8, -R120.reuse ;  /* 0x0000000827ee7c23 */ /* 0x104fe20008010878 */
[----:B------:R-:W-:Y:S01]  /*5b00*/  LOP3.LUT R236, R236, 0xffff, RZ, 0xc0, !PT ;  /* 0x0000ffffecec7812 */ /* 0x000fe200078ec0ff */
[----:B------:R-:W-:Y:S01]  /*5b10*/  FFMA.FTZ R120, R67, UR8, -R120 ;  /* 0x0000000843787c23 */ /* 0x000fe20008010878 */
[----:B------:R-:W-:Y:S01]  /*5b20*/  LOP3.LUT R230, R230, 0xff, RZ, 0xc0, !PT ;  /* 0x000000ffe6e67812 */ /* 0x000fe200078ec0ff */
[----:B------:R-:W-:Y:S01]  /*5b30*/  @!P2 FADD.FTZ R205, -R205, -RZ ;  /* 0x800000ffcdcda221 */ /* 0x000fe20000010100 */
[----:B------:R-:W-:Y:S03]  /*5b40*/  ISETP.LE.U32.AND P2, PT, R227, UR9, PT ;  /* 0x00000009e3007c0c */ /* 0x000fe6000bf43070 */
[----:B------:R1:W2:Y:S01]  /*5b50*/  MUFU.EX2 R219, R238 ;  /* 0x000000ee00db7308 */ /* 0x0002a20000000800 */
[----:B------:R-:W-:Y:S01]  /*5b60*/  ISETP.LE.U32.AND P3, PT, R230, UR9, PT ;  /* 0x00000009e6007c0c */ /* 0x000fe2000bf63070 */
[----:B------:R-:W-:Y:S01]  /*5b70*/  FFMA.FTZ R227, R43, UR8, -R122 ;  /* 0x000000082be37c23 */ /* 0x000fe2000801087a */
[----:B------:R-:W-:Y:S04]  /*5b80*/  IMAD.WIDE.U32 R230, R123, -0x2daee0ad, RZ ;  /* 0xd2511f537be67825 */ /* 0x000fe800078e00ff */
[----:B------:R-:W-:Y:S01]  /*5b90*/  @!P1 FADD.FTZ R204, -R204, -RZ ;  /* 0x800000ffcccc9221 */ /* 0x000fe20000010100 */
[----:B------:R-:W-:Y:S02]  /*5ba0*/  ISETP.LE.U32.AND P1, PT, R127, UR9, PT ;  /* 0x000000097f007c0c */ /* 0x000fe4000bf23070 */
[----:B------:R-:W-:Y:S01]  /*5bb0*/  SHF.R.U32.HI R127, RZ, 0x8, R222 ;  /* 0x00000008ff7f7819 */ /* 0x000fe200000116de */
[----:B------:R-:W-:Y:S01]  /*5bc0*/  MUFU.EX2 R246, R120 ;  /* 0x0000007800f67308 */ /* 0x000fe20000000800 */
[----:B------:R-:W-:Y:S01]  /*5bd0*/  LOP3.LUT R123, R231, UR5, R224, 0x96, !PT ;  /* 0x00000005e77b7c12 */ /* 0x000fe2000f8e96e0 */
[--C-:B------:R-:W-:Y:S01]  /*5be0*/  FFMA.FTZ R224, R44, UR8, -R243.reuse ;  /* 0x000000082ce07c23 */ /* 0x100fe200080108f3 */
[----:B------:R-:W-:Y:S02]  /*5bf0*/  LOP3.LUT R127, R127, 0xffff, RZ, 0xc0, !PT ;  /* 0x0000ffff7f7f7812 */ /* 0x000fe400078ec0ff */
[----:B------:R-:W-:Y:S01]  /*5c00*/  SHF.R.U32.HI R44, RZ, 0x10, R240 ;  /* 0x00000010ff2c7819 */ /* 0x000fe200000116f0 */
[----:B------:R-:W-:Y:S01]  /*5c10*/  @!P3 FADD.FTZ R206, -R206, -RZ ;  /* 0x800000ffceceb221 */ /* 0x000fe20000010100 */
[----:B------:R-:W-:Y:S03]  /*5c20*/  ISETP.LE.U32.AND P3, PT, R223, UR9, PT ;  /* 0x00000009df007c0c */ /* 0x000fe6000bf63070 */
[----:B------:R3:W-:Y:S01]  /*5c30*/  MUFU.EX2 R222, R239 ;  /* 0x000000ef00de7308 */ /* 0x0007e20000000800 */
[----:B------:R-:W-:Y:S01]  /*5c40*/  LOP3.LUT R44, R44, 0xff, RZ, 0xc0, !PT ;  /* 0x000000ff2c2c7812 */ /* 0x000fe200078ec0ff */
[----:B-1----:R-:W-:Y:S01]  /*5c50*/  FFMA.FTZ R238, R41, UR8, -R243 ;  /* 0x0000000829ee7c23 */ /* 0x002fe200080108f3 */
[----:B------:R-:W-:Y:S01]  /*5c60*/  @!P1 FADD.FTZ R207, -R207, -RZ ;  /* 0x800000ffcfcf9221 */ /* 0x000fe20000010100 */
[----:B------:R-:W-:Y:S02]  /*5c70*/  ISETP.LE.U32.AND P1, PT, R127, UR9, PT ;  /* 0x000000097f007c0c */ /* 0x000fe4000bf23070 */
[----:B------:R-:W-:Y:S02]  /*5c80*/  LOP3.LUT R127, R125, 0xff, RZ, 0xc0, !PT ;  /* 0x000000ff7d7f7812 */ /* 0x000fe400078ec0ff */
[C---:B------:R-:W-:Y:S02]  /*5c90*/  LOP3.LUT R125, R240.reuse, 0xffff, RZ, 0xc0, !PT ;  /* 0x0000fffff07d7812 */ /* 0x040fe400078ec0ff */
[----:B------:R1:W-:Y:S01]  /*5ca0*/  MUFU.EX2 R223, R227 ;  /* 0x000000e300df7308 */ /* 0x0003e20000000800 */
[----:B------:R-:W-:Y:S02]  /*5cb0*/  ISETP.LE.U32.AND P5, PT, R127, UR9, PT ;  /* 0x000000097f007c0c */ /* 0x000fe4000bfa3070 */
[--C-:B------:R-:W-:Y:S02]  /*5cc0*/  SHF.R.U32.HI R127, RZ, 0x18, R230.reuse ;  /* 0x00000018ff7f7819 */ /* 0x100fe400000116e6 */
[----:B------:R-:W-:Y:S02]  /*5cd0*/  SHF.R.U32.HI R241, RZ, 0x10, R230 ;  /* 0x00000010fff17819 */ /* 0x000fe400000116e6 */
[----:B------:R-:W-:Y:S03]  /*5ce0*/  SHF.R.U32.HI R125, RZ, 0x8, R125 ;  /* 0x00000008ff7d7819 */ /* 0x000fe6000001167d */
[----:B------:R4:W-:Y:S01]  /*5cf0*/  MUFU.EX2 R221, R238 ;  /* 0x000000ee00dd7308 */ /* 0x0009e20000000800 */
[----:B---3--:R-:W-:Y:S01]  /*5d00*/  LOP3.LUT R239, R240, 0xff, RZ, 0xc0, !PT ;  /* 0x000000fff0ef7812 */ /* 0x008fe200078ec0ff */
[----:B------:R-:W-:Y:S01]  /*5d10*/  @!P1 FADD.FTZ R209, -R209, -RZ ;  /* 0x800000ffd1d19221 */ /* 0x000fe20000010100 */
[----:B------:R-:W-:Y:S02]  /*5d20*/  LOP3.LUT R125, R125, 0xffff, RZ, 0xc0, !PT ;  /* 0x0000ffff7d7d7812 */ /* 0x000fe400078ec0ff */
[----:B------:R-:W-:Y:S01]  /*5d30*/  LOP3.LUT R241, R241, 0xff, RZ, 0xc0, !PT ;  /* 0x000000fff1f17812 */ /* 0x000fe200078ec0ff */
[----:B------:R-:W-:Y:S04]  /*5d40*/  @!P5 FADD.FTZ R210, -R210, -RZ ;  /* 0x800000ffd2d2d221 */ /* 0x000fe80000010100 */
[----:B------:R-:W3:Y:S01]  /*5d50*/  MUFU.EX2 R224, R224 ;  /* 0x000000e000e07308 */ /* 0x000ee20000000800 */
[----:B-1----:R-:W-:Y:S01]  /*5d60*/  SHF.R.U32.HI R227, RZ, 0x8, R225 ;  /* 0x00000008ffe37819 */ /* 0x002fe200000116e1 */
[--C-:B------:R-:W-:Y:S01]  /*5d70*/  FFMA.FTZ R225, R45, UR8, -R243.reuse ;  /* 0x000000082de17c23 */ /* 0x100fe200080108f3 */
[C---:B------:R-:W-:Y:S01]  /*5d80*/  LOP3.LUT R45, R230.reuse, 0xffff, RZ, 0xc0, !PT ;  /* 0x0000ffffe62d7812 */ /* 0x040fe200078ec0ff */
[----:B------:R-:W-:Y:S01]  /*5d90*/  FFMA.FTZ R243, R61, UR8, -R243 ;  /* 0x000000083df37c23 */ /* 0x000fe200080108f3 */
[----:B------:R-:W-:Y:S01]  /*5da0*/  LOP3.LUT R227, R227, 0xffff, RZ, 0xc0, !PT ;  /* 0x0000ffffe3e37812 */ /* 0x000fe200078ec0ff */
[--C-:B------:R-:W-:Y:S01]  /*5db0*/  FFMA.FTZ R231, R47, UR8, -R122.reuse ;  /* 0x000000082fe77c23 */ /* 0x100fe2000801087a */
[----:B------:R-:W-:Y:S01]  /*5dc0*/  LOP3.LUT R47, R229, 0xffff, RZ, 0xc0, !PT ;  /* 0x0000ffffe52f7812 */ /* 0x000fe200078ec0ff */
[----:B------:R-:W-:Y:S01]  /*5dd0*/  FFMA.FTZ R122, R63, UR8, -R122 ;  /* 0x000000083f7a7c23 */ /* 0x000fe2000801087a */
[----:B----4-:R-:W-:Y:S01]  /*5de0*/  SHF.R.U32.HI R238, RZ, 0x18, R240 ;  /* 0x00000018ffee7819 */ /* 0x010fe200000116f0 */
[----:B------:R-:W-:Y:S01]  /*5df0*/  MUFU.EX2 R225, R225 ;  /* 0x000000e100e17308 */ /* 0x000fe20000000800 */
[----:B------:R-:W-:Y:S02]  /*5e00*/  LOP3.LUT R240, R230, 0xff, RZ, 0xc0, !PT ;  /* 0x000000ffe6f07812 */ /* 0x000fe400078ec0ff */
[----:B------:R-:W-:Y:S02]  /*5e10*/  LOP3.LUT R230, R226, 0xff, RZ, 0xc0, !PT ;  /* 0x000000ffe2e67812 */ /* 0x000fe400078ec0ff */
[----:B------:R-:W-:Y:S02]  /*5e20*/  ISETP.LE.U32.AND P1, PT, R227, UR9, PT ;  /* 0x00000009e3007c0c */ /* 0x000fe4000bf23070 */
[----:B------:R-:W-:Y:S03]  /*5e30*/  ISETP.LE.U32.AND P5, PT, R230, UR9, PT ;  /* 0x00000009e6007c0c */ /* 0x000fe6000bfa3070 */
[----:B------:R-:W-:Y:S01]  /*5e40*/  MUFU.EX2 R247, R122 ;  /* 0x0000007a00f77308 */ /* 0x000fe20000000800 */
[----:B------:R-:W-:Y:S02]  /*5e50*/  LOP3.LUT R227, R229, 0xff, RZ, 0xc0, !PT ;  /* 0x000000ffe5e37812 */ /* 0x000fe400078ec0ff */
[----:B------:R-:W-:Y:S02]  /*5e60*/  SHF.R.U32.HI R47, RZ, 0x8, R47 ;  /* 0x00000008ff2f7819 */ /* 0x000fe4000001162f */
[----:B------:R-:W-:Y:S02]  /*5e70*/  ISETP.LE.U32.AND P4, PT, R227, UR9, PT ;  /* 0x00000009e3007c0c */ /* 0x000fe4000bf83070 */
[--C-:B------:R-:W-:Y:S03]  /*5e80*/  SHF.R.U32.HI R230, RZ, 0x18, R229.reuse ;  /* 0x00000018ffe67819 */ /* 0x100fe600000116e5 */
[----:B------:R1:W-:Y:S01]  /*5e90*/  MUFU.EX2 R226, R46 ;  /* 0x0000002e00e27308 */ /* 0x0003e20000000800 */
[----:B------:R-:W-:Y:S01]  /*5ea0*/  LOP3.LUT R47, R47, 0xffff, RZ, 0xc0, !PT ;  /* 0x0000ffff2f2f7812 */ /* 0x000fe200078ec0ff */
[----:B------:R-:W-:Y:S01]  /*5eb0*/  @!P1 FADD.FTZ R213, -R213, -RZ ;  /* 0x800000ffd5d59221 */ /* 0x000fe20000010100 */
[----:B------:R-:W-:Y:S01]  /*5ec0*/  SHF.R.U32.HI R229, RZ, 0x10, R229 ;  /* 0x00000010ffe57819 */ /* 0x000fe200000116e5 */
[----:B------:R-:W-:Y:S01]  /*5ed0*/  @!P5 FADD.FTZ R214, -R214, -RZ ;  /* 0x800000ffd6d6d221 */ /* 0x000fe20000010100 */
[----:B------:R-:W-:Y:S02]  /*5ee0*/  ISETP.LE.U32.AND P5, PT, R47, UR9, PT ;  /* 0x000000092f007c0c */ /* 0x000fe4000bfa3070 */
[----:B------:R-:W-:Y:S03]  /*5ef0*/  LOP3.LUT R47, R229, 0xff, RZ, 0xc0, !PT ;  /* 0x000000ffe52f7812 */ /* 0x000fe600078ec0ff */
[----:B------:R-:W-:Y:S01]  /*5f00*/  MUFU.EX2 R227, R231 ;  /* 0x000000e700e37308 */ /* 0x000fe20000000800 */
[----:B------:R-:W-:Y:S01]  /*5f10*/  ISETP.LE.U32.AND P6, PT, R230, UR9, PT ;  /* 0x00000009e6007c0c */ /* 0x000fe2000bfc3070 */
[----:B------:R-:W-:Y:S01]  /*5f20*/  @!P4 FADD.FTZ R216, -R216, -RZ ;  /* 0x800000ffd8d8c221 */ /* 0x000fe20000010100 */
[----:B------:R-:W-:Y:S02]  /*5f30*/  ISETP.LE.U32.AND P0, PT, R47, UR9, PT ;  /* 0x000000092f007c0c */ /* 0x000fe4000bf03070 */
[----:B------:R-:W-:Y:S02]  /*5f40*/  LOP3.LUT R47, R232, 0xff, RZ, 0xc0, !PT ;  /* 0x000000ffe82f7812 */ /* 0x000fe400078ec0ff */
[----:B------:R-:W-:Y:S03]  /*5f50*/  ISETP.LE.U32.AND P1, PT, R228, UR9, PT ;  /* 0x00000009e4007c0c */ /* 0x000fe6000bf23070 */
[----:B------:R-:W4:Y:S01]  /*5f60*/  MUFU.EX2 R231, R51 ;  /* 0x0000003300e77308 */ /* 0x000f220000000800 */
[----:B------:R-:W-:Y:S01]  /*5f70*/  ISETP.LE.U32.AND P4, PT, R47, UR9, PT ;  /* 0x000000092f007c0c */ /* 0x000fe2000bf83070 */
[----:B------:R-:W-:Y:S01]  /*5f80*/  @!P5 FADD.FTZ R217, -R217, -RZ ;  /* 0x800000ffd9d9d221 */ /* 0x000fe20000010100 */
[--C-:B------:R-:W-:Y:S02]  /*5f90*/  SHF.R.U32.HI R47, RZ, 0x10, R232.reuse ;  /* 0x00000010ff2f7819 */ /* 0x100fe400000116e8 */
[----:B-1----:R-:W-:Y:S01]  /*5fa0*/  LOP3.LUT R46, R232, 0xffff, RZ, 0xc0, !PT ;  /* 0x0000ffffe82e7812 */ /* 0x002fe200078ec0ff */
[----:B--2---:R-:W-:Y:S01]  /*5fb0*/  @!P6 FADD.FTZ R219, -R219, -RZ ;  /* 0x800000ffdbdbe221 */ /* 0x004fe20000010100 */
[----:B------:R-:W-:Y:S01]  /*5fc0*/  LOP3.LUT R47, R47, 0xff, RZ, 0xc0, !PT ;  /* 0x000000ff2f2f7812 */ /* 0x000fe200078ec0ff */
[----:B------:R-:W-:Y:S01]  /*5fd0*/  @!P0 FADD.FTZ R218, -R218, -RZ ;  /* 0x800000ffdada8221 */ /* 0x000fe20000010100 */
[----:B------:R-:W-:Y:S01]  /*5fe0*/  SHF.R.U32.HI R232, RZ, 0x18, R232 ;  /* 0x00000018ffe87819 */ /* 0x000fe200000116e8 */
[----:B------:R-:W1:Y:S01]  /*5ff0*/  MUFU.EX2 R228, R48 ;  /* 0x0000003000e47308 */ /* 0x000e620000000800 */
[----:B------:R-:W-:Y:S01]  /*6000*/  ISETP.LE.U32.AND P0, PT, R47, UR9, PT ;  /* 0x000000092f007c0c */ /* 0x000fe2000bf03070 */
[----:B---3--:R-:W-:Y:S01]  /*6010*/  @!P1 FADD.FTZ R224, -R224, -RZ ;  /* 0x800000ffe0e09221 */ /* 0x008fe20000010100 */
[----:B------:R-:W-:Y:S01]  /*6020*/  ISETP.LE.U32.AND P6, PT, R232, UR9, PT ;  /* 0x00000009e8007c0c */ /* 0x000fe2000bfc3070 */
[----:B------:R-:W-:Y:S01]  /*6030*/  @!P4 FADD.FTZ R220, -R220, -RZ ;  /* 0x800000ffdcdcc221 */ /* 0x000fe20000010100 */
[----:B------:R-:W-:Y:S02]  /*6040*/  SHF.R.U32.HI R46, RZ, 0x8, R46 ;  /* 0x00000008ff2e7819 */ /* 0x000fe4000001162e */
[----:B------:R-:W-:Y:S01]  /*6050*/  ISETP.LE.U32.AND P4, PT, R235, UR9, PT ;  /* 0x00000009eb007c0c */ /* 0x000fe2000bf83070 */
[----:B----4-:R-:W-:Y:S01]  /*6060*/  @!P3 FADD.FTZ R231, -R231, -RZ ;  /* 0x800000ffe7e7b221 */ /* 0x010fe20000010100 */
[----:B------:R-:W-:Y:S01]  /*6070*/  LOP3.LUT R46, R46, 0xffff, RZ, 0xc0, !PT ;  /* 0x0000ffff2e2e7812 */ /* 0x000fe200078ec0ff */
[----:B------:R-:W2:Y:S01]  /*6080*/  MUFU.EX2 R230, R50 ;  /* 0x0000003200e67308 */ /* 0x000ea20000000800 */
[----:B------:R-:W-:Y:S02]  /*6090*/  LOP3.LUT R47, R126, 0xff, RZ, 0xc0, !PT ;  /* 0x000000ff7e2f7812 */ /* 0x000fe400078ec0ff */
[----:B------:R-:W-:Y:S01]  /*60a0*/  ISETP.LE.U32.AND P5, PT, R46, UR9, PT ;  /* 0x000000092e007c0c */ /* 0x000fe2000bfa3070 */
[----:B------:R-:W-:Y:S01]  /*60b0*/  @!P0 FADD.FTZ R222, -R222, -RZ ;  /* 0x800000ffdede8221 */ /* 0x000fe20000010100 */
[----:B------:R-:W-:Y:S01]  /*60c0*/  ISETP.LE.U32.AND P0, PT, R237, UR9, PT ;  /* 0x00000009ed007c0c */ /* 0x000fe2000bf03070 */
[----:B------:R-:W-:Y:S01]  /*60d0*/  @!P6 FADD.FTZ R223, -R223, -RZ ;  /* 0x800000ffdfdfe221 */ /* 0x000fe20000010100 */
[----:B------:R-:W-:Y:S03]  /*60e0*/  LOP3.LUT R46, R233, 0xff, RZ, 0xc0, !PT ;  /* 0x000000ffe92e7812 */ /* 0x000fe600078ec0ff */
[----:B------:R-:W3:Y:S01]  /*60f0*/  MUFU.EX2 R235, R55 ;  /* 0x0000003700eb7308 */ /* 0x000ee20000000800 */
[----:B-1----:R-:W-:Y:S01]  /*6100*/  @!P2 FADD.FTZ R228, -R228, -RZ ;  /* 0x800000ffe4e4a221 */ /* 0x002fe20000010100 */
[----:B------:R-:W-:Y:S01]  /*6110*/  @!P4 FADD.FTZ R227, -R227, -RZ ;  /* 0x800000ffe3e3c221 */ /* 0x000fe20000010100 */
[----:B------:R-:W-:Y:S02]  /*6120*/  ISETP.LE.U32.AND P6, PT, R46, UR9, PT ;  /* 0x000000092e007c0c */ /* 0x000fe4000bfc3070 */
[----:B------:R-:W-:Y:S02]  /*6130*/  SHF.R.U32.HI R46, RZ, 0x8, R234 ;  /* 0x00000008ff2e7819 */ /* 0x000fe400000116ea */
[----:B------:R-:W-:Y:S03]  /*6140*/  ISETP.LE.U32.AND P4, PT, R47, UR9, PT ;  /* 0x000000092f007c0c */ /* 0x000fe6000bf83070 */
[----:B------:R-:W1:Y:S01]  /*6150*/  MUFU.EX2 R234, R54 ;  /* 0x0000003600ea7308 */ /* 0x000e620000000800 */
[----:B------:R-:W-:Y:S01]  /*6160*/  LOP3.LUT R46, R46, 0xffff, RZ, 0xc0, !PT ;  /* 0x0000ffff2e2e7812 */ /* 0x000fe200078ec0ff */
[----:B------:R-:W-:Y:S01]  /*6170*/  @!P0 FADD.FTZ R226, -R226, -RZ ;  /* 0x800000ffe2e28221 */ /* 0x000fe20000010100 */
[----:B------:R-:W-:Y:S01]  /*6180*/  LOP3.LUT R47, R126, 0xffff, RZ, 0xc0, !PT ;  /* 0x0000ffff7e2f7812 */ /* 0x000fe200078ec0ff */
[----:B------:R-:W-:Y:S01]  /*6190*/  @!P5 FADD.FTZ R221, -R221, -RZ ;  /* 0x800000ffddddd221 */ /* 0x000fe20000010100 */
[----:B------:R-:W-:Y:S02]  /*61a0*/  ISETP.LE.U32.AND P0, PT, R46, UR9, PT ;  /* 0x000000092e007c0c */ /* 0x000fe4000bf03070 */
[--C-:B------:R-:W-:Y:S03]  /*61b0*/  SHF.R.U32.HI R46, RZ, 0x18, R126.reuse ;  /* 0x00000018ff2e7819 */ /* 0x100fe6000001167e */
[----:B------:R4:W1:Y:S01]  /*61c0*/  MUFU.EX2 R233, R53 ;  /* 0x0000003500e97308 */ /* 0x0008620000000800 */
[----:B------:R-:W-:Y:S01]  /*61d0*/  SHF.R.U32.HI R126, RZ, 0x10, R126 ;  /* 0x00000010ff7e7819 */ /* 0x000fe2000001167e */
[----:B--2---:R-:W-:Y:S01]  /*61e0*/  @!P6 FADD.FTZ R230, -R230, -RZ ;  /* 0x800000ffe6e6e221 */ /* 0x004fe20000010100 */
[----:B------:R-:W-:Y:S02]  /*61f0*/  ISETP.LE.U32.AND P2, PT, R46, UR9, PT ;  /* 0x000000092e007c0c */ /* 0x000fe4000bf43070 */
[----:B------:R-:W-:Y:S02]  /*6200*/  LOP3.LUT R126, R126, 0xff, RZ, 0xc0, !PT ;  /* 0x000000ff7e7e7812 */ /* 0x000fe400078ec0ff */
[----:B------:R-:W-:Y:S03]  /*6210*/  SHF.R.U32.HI R47, RZ, 0x8, R47 ;  /* 0x00000008ff2f7819 */ /* 0x000fe6000001162f */
[----:B------:R-:W2:Y:S01]  /*6220*/  MUFU.EX2 R229, R49 ;  /* 0x0000003100e57308 */ /* 0x000ea20000000800 */
[----:B------:R-:W-:Y:S02]  /*6230*/  ISETP.LE.U32.AND P3, PT, R126, UR9, PT ;  /* 0x000000097e007c0c */ /* 0x000fe4000bf63070 */
[----:B------:R-:W-:Y:S02]  /*6240*/  LOP3.LUT R47, R47, 0xffff, RZ, 0xc0, !PT ;  /* 0x0000ffff2f2f7812 */ /* 0x000fe400078ec0ff */
[----:B------:R-:W-:Y:S02]  /*6250*/  ISETP.LE.U32.AND P5, PT, R236, UR9, PT ;  /* 0x00000009ec007c0c */ /* 0x000fe4000bfa3070 */
[----:B------:R-:W-:Y:S01]  /*6260*/  ISETP.LE.U32.AND P6, PT, R47, UR9, PT ;  /* 0x000000092f007c0c */ /* 0x000fe2000bfc3070 */
[----:B---3--:R-:W-:Y:S01]  /*6270*/  @!P2 FADD.FTZ R235, -R235, -RZ ;  /* 0x800000ffebeba221 */ /* 0x008fe20000010100 */
[----:B------:R-:W-:Y:S01]  /*6280*/  ISETP.LE.U32.AND P2, PT, R125, UR9, PT ;  /* 0x000000097d007c0c */ /* 0x000fe2000bf43070 */
[----:B------:R-:W-:Y:S01]  /*6290*/  MUFU.EX2 R237, R57 ;  /* 0x0000003900ed7308 */ /* 0x000fe20000000800 */
[----:B----4-:R-:W-:Y:S02]  /*62a0*/  F2FP.RELU.BF16.F32.PACK_AB R53, R186, R185 ;  /* 0x000000b9ba35723e */ /* 0x010fe400000018ff */
[----:B------:R-:W-:Y:S01]  /*62b0*/  F2FP.RELU.BF16.F32.PACK_AB R51, R187, R184 ;  /* 0x000000b8bb33723e */ /* 0x000fe200000018ff */
[----:B-1----:R-:W-:Y:S01]  /*62c0*/  @!P3 FADD.FTZ R234, -R234, -RZ ;  /* 0x800000ffeaeab221 */ /* 0x002fe20000010100 */
[----:B------:R-:W-:Y:S01]  /*62d0*/  ISETP.LE.U32.AND P3, PT, R240, UR9, PT ;  /* 0x00000009f0007c0c */ /* 0x000fe2000bf63070 */
[----:B------:R1:W-:Y:S01]  /*62e0*/  STS [R148+0x12000], R53 ;  /* 0x0120003594007388 */ /* 0x0003e20000000800 */
[----:B------:R-:W-:Y:S03]  /*62f0*/  SHF.R.U32.HI R47, RZ, 0x10, R123 ;  /* 0x00000010ff2f7819 */ /* 0x000fe6000001167b */
[----:B------:R-:W3:Y:S01]  /*6300*/  MUFU.EX2 R240, R121 ;  /* 0x0000007900f07308 */ /* 0x000ee20000000800 */
[----:B------:R-:W-:Y:S01]  /*6310*/  SHF.R.U32.HI R45, RZ, 0x8, R45 ;  /* 0x00000008ff2d7819 */ /* 0x000fe2000001162d */
[----:B------:R4:W-:Y:S01]  /*6320*/  STS [R148+0x12400], R51 ;  /* 0x0124003394007388 */ /* 0x0009e20000000800 */
[----:B------:R-:W-:Y:S01]  /*6330*/  LOP3.LUT R47, R47, 0xff, RZ, 0xc0, !PT ;  /* 0x000000ff2f2f7812 */ /* 0x000fe200078ec0ff */
[----:B------:R-:W-:Y:S01]  /*6340*/  @!P6 FADD.FTZ R233, -R233, -RZ ;  /* 0x800000ffe9e9e221 */ /* 0x000fe20000010100 */
[----:B------:R-:W-:Y:S01]  /*6350*/  LOP3.LUT R45, R45, 0xffff, RZ, 0xc0, !PT ;  /* 0x0000ffff2d2d7812 */ /* 0x000fe200078ec0ff */
[----:B------:R-:W-:Y:S01]  /*6360*/  @!P5 FADD.FTZ R225, -R225, -RZ ;  /* 0x800000ffe1e1d221 */ /* 0x000fe20000010100 */
[----:B------:R-:W-:Y:S03]  /*6370*/  ISETP.LE.U32.AND P6, PT, R47, UR9, PT ;  /* 0x000000092f007c0c */ /* 0x000fe6000bfc3070 */
[----:B------:R-:W4:Y:S01]  /*6380*/  MUFU.EX2 R232, R52 ;  /* 0x0000003400e87308 */ /* 0x000f220000000800 */
[----:B------:R-:W-:Y:S01]  /*6390*/  F2FP.RELU.BF16.F32.PACK_AB R47, R200, R199 ;  /* 0x000000c7c82f723e */ /* 0x000fe200000018ff */
[----:B--2---:R-:W-:Y:S01]  /*63a0*/  @!P0 FADD.FTZ R229, -R229, -RZ ;  /* 0x800000ffe5e58221 */ /* 0x004fe20000010100 */
[----:B------:R-:W-:Y:S01]  /*63b0*/  F2FP.RELU.BF16.F32.PACK_AB R49, R189, R188 ;  /* 0x000000bcbd31723e */ /* 0x000fe200000018ff */
[----:B------:R-:W-:Y:S01]  /*63c0*/  @!P3 FADD.FTZ R242, -R242, -RZ ;  /* 0x800000fff2f2b221 */ /* 0x000fe20000010100 */
[----:B------:R-:W-:Y:S01]  /*63d0*/  F2FP.RELU.BF16.F32.PACK_AB R55, R191, R190 ;  /* 0x000000bebf37723e */ /* 0x000fe200000018ff */
[----:B------:R2:W-:Y:S01]  /*63e0*/  STS [R154+0x12000], R47 ;  /* 0x0120002f9a007388 */ /* 0x0005e20000000800 */
[----:B------:R-:W-:Y:S03]  /*63f0*/  ISETP.LE.U32.AND P5, PT, R238, UR9, PT ;  /* 0x00000009ee007c0c */ /* 0x000fe6000bfa3070 */
[----:B------:R-:W-:Y:S01]  /*6400*/  MUFU.EX2 R236, R56 ;  /* 0x0000003800ec7308 */ /* 0x000fe20000000800 */
[----:B---3--:R-:W-:Y:S01]  /*6410*/  @!P2 FADD.FTZ R240, -R240, -RZ ;  /* 0x800000fff0f0a221 */ /* 0x008fe20000010100 */
[----:B------:R-:W-:Y:S02]  /*6420*/  ISETP.LE.U32.AND P2, PT, R45, UR9, PT ;  /* 0x000000092d007c0c */ /* 0x000fe4000bf43070 */
[----:B------:R-:W-:Y:S02]  /*6430*/  F2FP.RELU.BF16.F32.PACK_AB R45, R197, R196 ;  /* 0x000000c4c52d723e */ /* 0x000fe400000018ff */
[----:B------:R-:W-:Y:S02]  /*6440*/  F2FP.RELU.BF16.F32.PACK_AB R57, R193, R192 ;  /* 0x000000c0c139723e */ /* 0x000fe400000018ff */
[----:B-1----:R-:W-:Y:S01]  /*6450*/  F2FP.RELU.BF16.F32.PACK_AB R53, R195, R194 ;  /* 0x000000c2c335723e */ /* 0x002fe200000018ff */
[----:B------:R1:W-:Y:S01]  /*6460*/  STS [R154+0x12400], R45 ;  /* 0x0124002d9a007388 */ /* 0x0003e20000000800 */
[----:B------:R-:W3:Y:S01]  /*6470*/  MUFU.EX2 R238, R58 ;  /* 0x0000003a00ee7308 */ /* 0x000ee20000000800 */
[----:B------:R-:W-:Y:S01]  /*6480*/  LOP3.LUT R46, R123, 0xff, RZ, 0xc0, !PT ;  /* 0x000000ff7b2e7812 */ /* 0x000fe200078ec0ff */
[----:B----4-:R-:W-:Y:S01]  /*6490*/  @!P4 FADD.FTZ R232, -R232, -RZ ;  /* 0x800000ffe8e8c221 */ /* 0x010fe20000010100 */
[----:B------:R4:W-:Y:S01]  /*64a0*/  STS [R148+0x14000], R49 ;  /* 0x0140003194007388 */ /* 0x0009e20000000800 */
[----:B------:R-:W-:Y:S01]  /*64b0*/  F2FP.RELU.BF16.F32.PACK_AB R48, R203, R202 ;  /* 0x000000cacb30723e */ /* 0x000fe200000018ff */
[----:B------:R-:W-:Y:S01]  /*64c0*/  @!P5 FADD.FTZ R246, -R246, -RZ ;  /* 0x800000fff6f6d221 */ /* 0x000fe20000010100 */
[----:B------:R-:W-:Y:S01]  /*64d0*/  F2FP.RELU.BF16.F32.PACK_AB R50, R207, R206 ;  /* 0x000000cecf32723e */ /* 0x000fe200000018ff */
[----:B------:R-:W-:Y:S01]  /*64e0*/  STS [R148+0x14400], R55 ;  /* 0x0144003794007388 */ /* 0x000fe20000000800 */
[----:B------:R-:W-:Y:S02]  /*64f0*/  ISETP.LE.U32.AND P0, PT, R46, UR9, PT ;  /* 0x000000092e007c0c */ /* 0x000fe4000bf03070 */
[----:B------:R-:W4:Y:S01]  /*6500*/  MUFU.EX2 R243, R243 ;  /* 0x000000f300f37308 */ /* 0x000f220000000800 */
[----:B------:R-:W-:Y:S01]  /*6510*/  F2FP.RELU.BF16.F32.PACK_AB R51, R209, R208 ;  /* 0x000000d0d133723e */ /* 0x000fe200000018ff */
[----:B------:R4:W-:Y:S01]  /*6520*/  STS [R154+0x14000], R57 ;  /* 0x014000399a007388 */ /* 0x0009e20000000800 */
[----:B------:R-:W-:Y:S02]  /*6530*/  F2FP.RELU.BF16.F32.PACK_AB R52, R231, R230 ;  /* 0x000000e6e734723e */ /* 0x000fe400000018ff */
[----:B--2---:R-:W-:Y:S01]  /*6540*/  F2FP.RELU.BF16.F32.PACK_AB R47, R213, R212 ;  /* 0x000000d4d52f723e */ /* 0x004fe200000018ff */
[----:B------:R2:W-:Y:S01]  /*6550*/  STS [R154+0x14400], R53 ;  /* 0x014400359a007388 */ /* 0x0005e20000000800 */
[----:B------:R-:W-:Y:S01]  /*6560*/  LOP3.LUT R46, R123, 0xffff, RZ, 0xc0, !PT ;  /* 0x0000ffff7b2e7812 */ /* 0x000fe200078ec0ff */
[----:B---3--:R-:W-:Y:S01]  /*6570*/  @!P6 FADD.FTZ R238, -R238, -RZ ;  /* 0x800000ffeeeee221 */ /* 0x008fe20000010100 */
[----:B------:R-:W-:Y:S01]  /*6580*/  ISETP.LE.U32.AND P6, PT, R44, UR9, PT ;  /* 0x000000092c007c0c */ /* 0x000fe2000bfc3070 */
[----:B------:R3:W-:Y:S01]  /*6590*/  STS [R153+0x12400], R48 ;  /* 0x0124003099007388 */ /* 0x0007e20000000800 */
[----:B------:R-:W-:Y:S01]  /*65a0*/  SHF.R.U32.HI R46, RZ, 0x8, R46 ;  /* 0x00000008ff2e7819 */ /* 0x000fe2000001162e */
[----:B------:R-:W-:Y:S01]  /*65b0*/  @!P0 FADD.FTZ R236, -R236, -RZ ;  /* 0x800000ffecec8221 */ /* 0x000fe20000010100 */
[----:B------:R-:W-:Y:S02]  /*65c0*/  F2FP.RELU.BF16.F32.PACK_AB R44, R201, R198 ;  /* 0x000000c6c92c723e */ /* 0x000fe400000018ff */
[----:B------:R-:W-:Y:S02]  /*65d0*/  LOP3.LUT R46, R46, 0xffff, RZ, 0xc0, !PT ;  /* 0x0000ffff2e2e7812 */ /* 0x000fe400078ec0ff */
[----:B-1----:R-:W-:Y:S01]  /*65e0*/  F2FP.RELU.BF16.F32.PACK_AB R45, R215, R214 ;  /* 0x000000d6d72d723e */ /* 0x002fe200000018ff */
[----:B------:R-:W-:Y:S01]  /*65f0*/  STS [R153+0x12000], R44 ;  /* 0x0120002c99007388 */ /* 0x000fe20000000800 */
[----:B------:R-:W-:Y:S01]  /*6600*/  ISETP.LE.U32.AND P4, PT, R46, UR9, PT ;  /* 0x000000092e007c0c */ /* 0x000fe2000bf83070 */
[----:B----4-:R-:W-:Y:S01]  /*6610*/  @!P2 FADD.FTZ R243, -R243, -RZ ;  /* 0x800000fff3f3a221 */ /* 0x010fe20000010100 */
[----:B------:R-:W-:Y:S01]  /*6620*/  F2FP.RELU.BF16.F32.PACK_AB R46, R205, R204 ;  /* 0x000000cccd2e723e */ /* 0x000fe200000018ff */
[----:B------:R1:W-:Y:S01]  /*6630*/  STS [R160+0x12000], R47 ;  /* 0x0120002fa0007388 */ /* 0x0003e20000000800 */
[----:B------:R-:W-:Y:S01]  /*6640*/  ISETP.LE.U32.AND P1, PT, R239, UR9, PT ;  /* 0x00000009ef007c0c */ /* 0x000fe2000bf23070 */
[----:B------:R-:W-:Y:S01]  /*6650*/  @!P6 FADD.FTZ R245, -R245, -RZ ;  /* 0x800000fff5f5e221 */ /* 0x000fe20000010100 */
[----:B------:R-:W4:Y:S01]  /*6660*/  MUFU.EX2 R239, R64 ;  /* 0x0000004000ef7308 */ /* 0x000f220000000800 */
[----:B------:R1:W-:Y:S01]  /*6670*/  STS [R160+0x12400], R45 ;  /* 0x0124002da0007388 */ /* 0x0003e20000000800 */
[----:B------:R-:W-:Y:S02]  /*6680*/  F2FP.RELU.BF16.F32.PACK_AB R49, R211, R210 ;  /* 0x000000d2d331723e */ /* 0x000fe400000018ff */
[----:B------:R-:W-:Y:S01]  /*6690*/  F2FP.RELU.BF16.F32.PACK_AB R57, R219, R218 ;  /* 0x000000dadb39723e */ /* 0x000fe200000018ff */
[----:B------:R1:W-:Y:S01]  /*66a0*/  STS [R153+0x14000], R46 ;  /* 0x0140002e99007388 */ /* 0x0003e20000000800 */
[----:B--2---:R-:W-:Y:S01]  /*66b0*/  F2FP.RELU.BF16.F32.PACK_AB R53, R217, R216 ;  /* 0x000000d8d935723e */ /* 0x004fe200000018ff */
[----:B------:R-:W-:Y:S01]  /*66c0*/  @!P4 FADD.FTZ R237, -R237, -RZ ;  /* 0x800000ffededc221 */ /* 0x000fe20000010100 */
[----:B------:R-:W-:Y:S01]  /*66d0*/  SHF.R.U32.HI R123, RZ, 0x18, R123 ;  /* 0x00000018ff7b7819 */ /* 0x000fe2000001167b */
[----:B------:R-:W-:Y:S01]  /*66e0*/  STS [R153+0x14400], R50 ;  /* 0x0144003299007388 */ /* 0x000fe20000000800 */
[----:B------:R-:W-:Y:S02]  /*66f0*/  F2FP.RELU.BF16.F32.PACK_AB R54, R229, R228 ;  /* 0x000000e4e536723e */ /* 0x000fe400000018ff */
[----:B------:R-:W-:Y:S01]  /*6700*/  ISETP.LE.U32.AND P4, PT, R123, UR9, PT ;  /* 0x000000097b007c0c */ /* 0x000fe2000bf83070 */
[----:B------:R2:W-:Y:S01]  /*6710*/  STS [R160+0x14000], R51 ;  /* 0x01400033a0007388 */ /* 0x0005e20000000800 */
[----:B------:R-:W-:Y:S02]  /*6720*/  F2FP.RELU.BF16.F32.PACK_AB R55, R221, R220 ;  /* 0x000000dcdd37723e */ /* 0x000fe400000018ff */
[----:B------:R-:W-:Y:S01]  /*6730*/  ISETP.LE.U32.AND P0, PT, R127, UR9, PT ;  /* 0x000000097f007c0c */ /* 0x000fe2000bf03070 */
[----:B------:R-:W-:Y:S01]  /*6740*/  STS [R160+0x14400], R49 ;  /* 0x01440031a0007388 */ /* 0x000fe20000000800 */
[----:B----4-:R-:W-:Y:S01]  /*6750*/  @!P1 FADD.FTZ R239, -R239, -RZ ;  /* 0x800000ffefef9221 */ /* 0x010fe20000010100 */
[----:B------:R-:W-:Y:S02]  /*6760*/  ISETP.LE.U32.AND P1, PT, R241, UR9, PT ;  /* 0x00000009f1007c0c */ /* 0x000fe4000bf23070 */
[----:B------:R-:W-:Y:S01]  /*6770*/  STS [R152+0x12000], R53 ;  /* 0x0120003598007388 */ /* 0x000fe20000000800 */
[----:B------:R-:W4:Y:S01]  /*6780*/  MUFU.EX2 R241, R59 ;  /* 0x0000003b00f17308 */ /* 0x000f220000000800 */
[----:B---3--:R-:W-:Y:S02]  /*6790*/  F2FP.RELU.BF16.F32.PACK_AB R48, R225, R224 ;  /* 0x000000e0e130723e */ /* 0x008fe400000018ff */
[----:B------:R3:W-:Y:S01]  /*67a0*/  STS [R152+0x12400], R57 ;  /* 0x0124003998007388 */ /* 0x0007e20000000800 */
[----:B-1----:R-:W-:Y:S02]  /*67b0*/  F2FP.RELU.BF16.F32.PACK_AB R47, R233, R232 ;  /* 0x000000e8e92f723e */ /* 0x002fe400000018ff */
[----:B------:R-:W-:Y:S01]  /*67c0*/  F2FP.RELU.BF16.F32.PACK_AB R45, R235, R234 ;  /* 0x000000eaeb2d723e */ /* 0x000fe200000018ff */
[----:B------:R1:W-:Y:S01]  /*67d0*/  STS [R157+0x12400], R52 ;  /* 0x012400349d007388 */ /* 0x0003e20000000800 */
[----:B------:R-:W-:Y:S01]  /*67e0*/  F2FP.RELU.BF16.F32.PACK_AB R46, R227, R226 ;  /* 0x000000e2e32e723e */ /* 0x000fe200000018ff */
[----:B------:R-:W-:Y:S01]  /*67f0*/  @!P0 FADD.FTZ R247, -R247, -RZ ;  /* 0x800000fff7f78221 */ /* 0x000fe20000010100 */
[----:B------:R-:W-:Y:S01]  /*6800*/  F2FP.RELU.BF16.F32.PACK_AB R44, R240, R239 ;  /* 0x000000eff02c723e */ /* 0x000fe200000018ff */
[----:B------:R-:W-:Y:S01]  /*6810*/  STS [R157+0x12000], R54 ;  /* 0x012000369d007388 */ /* 0x000fe20000000800 */
[----:B------:R-:W-:Y:S01]  /*6820*/  @!P1 FADD.FTZ R244, -R244, -RZ ;  /* 0x800000fff4f49221 */ /* 0x000fe20000010100 */
[----:B------:R-:W-:Y:S02]  /*6830*/  F2FP.RELU.BF16.F32.PACK_AB R121, R237, R236 ;  /* 0x000000eced79723e */ /* 0x000fe400000018ff */
[----:B------:R-:W-:Y:S01]  /*6840*/  STS [R152+0x14000], R55 ;  /* 0x0140003798007388 */ /* 0x000fe20000000800 */
[----:B--2---:R-:W-:Y:S01]  /*6850*/  F2FP.RELU.BF16.F32.PACK_AB R51, R223, R222 ;  /* 0x000000dedf33723e */ /* 0x004fe200000018ff */
[----:B----4-:R-:W-:Y:S01]  /*6860*/  @!P4 FADD.FTZ R241, -R241, -RZ ;  /* 0x800000fff1f1c221 */ /* 0x010fe20000010100 */
[----:B------:R-:W-:Y:S02]  /*6870*/  F2FP.RELU.BF16.F32.PACK_AB R120, R243, R242 ;  /* 0x000000f2f378723e */ /* 0x000fe400000018ff */
[----:B------:R-:W-:Y:S01]  /*6880*/  F2FP.RELU.BF16.F32.PACK_AB R58, R247, R244 ;  /* 0x000000f4f73a723e */ /* 0x000fe200000018ff */
[----:B------:R-:W-:Y:S01]  /*6890*/  STS [R152+0x14400], R51 ;  /* 0x0144003398007388 */ /* 0x000fe20000000800 */
[----:B------:R-:W-:Y:S02]  /*68a0*/  F2FP.RELU.BF16.F32.PACK_AB R59, R241, R238 ;  /* 0x000000eef13b723e */ /* 0x000fe400000018ff */
[----:B------:R-:W-:Y:S01]  /*68b0*/  FSETP.GE.FTZ.AND P4, PT, R186, RZ, PT ;  /* 0x000000ffba00720b */ /* 0x000fe20003f96000 */
[----:B------:R-:W-:Y:S01]  /*68c0*/  STS [R157+0x14000], R48 ;  /* 0x014000309d007388 */ /* 0x000fe20000000800 */
[----:B------:R-:W-:Y:S01]  /*68d0*/  FSETP.GE.FTZ.AND P1, PT, R198, RZ, PT ;  /* 0x000000ffc600720b */ /* 0x000fe20003f36000 */
[----:B---3--:R-:W-:Y:S02]  /*68e0*/  IMAD.U32 R57, RZ, RZ, UR4 ;  /* 0x00000004ff397e24 */ /* 0x008fe4000f8e00ff */
[----:B------:R-:W-:Y:S01]  /*68f0*/  STS [R157+0x14400], R46 ;  /* 0x0144002e9d007388 */ /* 0x000fe20000000800 */
[----:B------:R-:W-:Y:S02]  /*6900*/  FSETP.GE.FTZ.AND P0, PT, R185, RZ, PT ;  /* 0x000000ffb900720b */ /* 0x000fe40003f16000 */
[----:B-1----:R-:W-:Y:S01]  /*6910*/  F2FP.RELU.BF16.F32.PACK_AB R52, R246, R245 ;  /* 0x000000f5f634723e */ /* 0x002fe200000018ff */
[----:B------:R-:W-:Y:S01]  /*6920*/  STS [R156+0x12000], R47 ;  /* 0x0120002f9c007388 */ /* 0x000fe20000000800 */
[----:B------:R-:W-:Y:S02]  /*6930*/  IADD3 R57, R0, 0x4000, R57 ;  /* 0x0000400000397810 */ /* 0x000fe40007ffe039 */
[----:B------:R-:W-:Y:S01]  /*6940*/  FSETP.GE.FTZ.AND P2, PT, R200, RZ, PT ;  /* 0x000000ffc800720b */ /* 0x000fe20003f56000 */
[----:B------:R-:W-:Y:S01]  /*6950*/  STS [R156+0x12400], R45 ;  /* 0x0124002d9c007388 */ /* 0x000fe20000000800 */
[----:B------:R-:W-:Y:S01]  /*6960*/  FSETP.GE.FTZ.AND P3, PT, R199, RZ, PT ;  /* 0x000000ffc700720b */ /* 0x000fe20003f76000 */
[----:B------:R-:W-:Y:S02]  /*6970*/  IMAD.IADD R56, R57, 0x1, R136 ;  /* 0x0000000139387824 */ /* 0x000fe400078e0288 */
[----:B------:R-:W-:Y:S04]  /*6980*/  STS [R155+0x12000], R44 ;  /* 0x0120002c9b007388 */ /* 0x000fe80000000800 */
[----:B------:R-:W-:Y:S04]  /*6990*/  STS [R155+0x12400], R52 ;  /* 0x012400349b007388 */ /* 0x000fe80000000800 */
[----:B------:R-:W-:Y:S04]  /*69a0*/  STS [R156+0x14000], R121 ;  /* 0x014000799c007388 */ /* 0x000fe80000000800 */
[----:B------:R-:W-:Y:S04]  /*69b0*/  STS [R156+0x14400], R59 ;  /* 0x0144003b9c007388 */ /* 0x000fe80000000800 */
[----:B------:R-:W-:Y:S04]  /*69c0*/  STS [R155+0x14000], R120 ;  /* 0x014000789b007388 */ /* 0x000fe80000000800 */
[----:B------:R-:W-:Y:S04]  /*69d0*/  STS [R155+0x14400], R58 ;  /* 0x0144003a9b007388 */ /* 0x000fe80000000800 */
[----:B------:R-:W-:Y:S08]  /*69e0*/  LDSM.16.M88.4 R64, [R0+UR4+0x4000] ;  /* 0x004000040040783b */ /* 0x000ff00008000200 */
[----:B------:R-:W1:Y:S08]  /*69f0*/  LDSM.16.M88.4 R44, [R138+UR4+0x8000] ;  /* 0x008000048a2c783b */ /* 0x000e700008000200 */
[----:B------:R-:W2:Y:S08]  /*6a00*/  LDSM.16.M88.4 R60, [R0+UR4+0x5000] ;  /* 0x00500004003c783b */ /* 0x000eb00008000200 */
[----:B------:R-:W3:Y:S08]  /*6a10*/  LDSM.16.M88.4 R48, [R138+UR4+0x8400] ;  /* 0x008400048a30783b */ /* 0x000ef00008000200 */
[----:B------:R-:W4:Y:S08]  /*6a20*/  LDSM.16.M88.4 R52, [R138+UR4+0x8800] ;  /* 0x008800048a34783b */ /* 0x000f300008000200 */
[----:B------:R-:W4:Y:S01]  /*6a30*/  LDSM.16.M88.4 R100, [R138+UR4+0x8c00] ;  /* 0x008c00048a64783b */ /* 0x000f220008000200 */
[-C--:B-1----:R-:W-:Y:S07]  /*6a40*/  HMMA.16816.F32.BF16 R4, R64, R44.reuse, RZ ;  /* 0x0000002c4004723c */ /* 0x082fee00000418ff */
[----:B------:R-:W-:Y:S01]  /*6a50*/  LDSM.16.M88.4 R104, [R56] ;  /* 0x000000003868783b */ /* 0x000fe20000000200 */
[C---:B--2---:R-:W-:Y:S07]  /*6a60*/  HMMA.16816.F32.BF16 R8, R60.reuse, R44, RZ ;  /* 0x0000002c3c08723c */ /* 0x044fee00000418ff */
[----:B------:R1:W-:Y:S01]  /*6a70*/  LDSM.16.M88.4 R112, [R56+0x1000] ;  /* 0x001000003870783b */ /* 0x0003e20000000200 */
[-C--:B------:R-:W-:Y:S07]  /*6a80*/  HMMA.16816.F32.BF16 R12, R60, R46.reuse, RZ ;  /* 0x0000002e3c0c723c */ /* 0x080fee00000418ff */
[----:B------:R-:W2:Y:S01]  /*6a90*/  LDSM.16.M88.4 R108, [R137+0x2000] ;  /* 0x00200000896c783b */ /* 0x000ea20000000200 */
[C---:B------:R-:W-:Y:S07]  /*6aa0*/  HMMA.16816.F32.BF16 R16, R64.reuse, R46, RZ ;  /* 0x0000002e4010723c */ /* 0x040fee00000418ff */
[----:B------:R-:W2:Y:S01]  /*6ab0*/  LDSM.16.M88.4 R116, [R137+0x2400] ;  /* 0x002400008974783b */ /* 0x000ea20000000200 */
[-C--:B---3--:R-:W-:Y:S06]  /*6ac0*/  HMMA.16816.F32.BF16 R20, R64, R48.reuse, RZ ;  /* 0x000000304014723c */ /* 0x088fec00000418ff */
[C---:B------:R-:W-:Y:S01]  /*6ad0*/  HMMA.16816.F32.BF16 R24, R60.reuse, R48, RZ ;  /* 0x000000303c18723c */ /* 0x040fe200000418ff */
[----:B------:R-:W3:Y:S05]  /*6ae0*/  LDSM.16.M88.4 R120, [R137+0x2800] ;  /* 0x002800008978783b */ /* 0x000eea0000000200 */
[-C--:B------:R-:W-:Y:S03]  /*6af0*/  HMMA.16816.F32.BF16 R28, R60, R50.reuse, RZ ;  /* 0x000000323c1c723c */ /* 0x080fe600000418ff */
[----:B------:R-:W3:Y:S03]  /*6b00*/  LDSM.16.M88.4 R124, [R137+0x2c00] ;  /* 0x002c0000897c783b */ /* 0x000ee60000000200 */
[C---:B------:R-:W-:Y:S06]  /*6b10*/  HMMA.16816.F32.BF16 R32, R64.reuse, R50, RZ ;  /* 0x000000324020723c */ /* 0x040fec00000418ff */
[-C--:B----4-:R-:W-:Y:S06]  /*6b20*/  HMMA.16816.F32.BF16 R36, R64, R52.reuse, RZ ;  /* 0x000000344024723c */ /* 0x090fec00000418ff */
[C---:B------:R-:W-:Y:S06]  /*6b30*/  HMMA.16816.F32.BF16 R40, R60.reuse, R52, RZ ;  /* 0x000000343c28723c */ /* 0x040fec00000418ff */
[-C--:B------:R-:W-:Y:S06]  /*6b40*/  HMMA.16816.F32.BF16 R44, R60, R54.reuse, RZ ;  /* 0x000000363c2c723c */ /* 0x080fec00000418ff */
[C---:B------:R-:W-:Y:S06]  /*6b50*/  HMMA.16816.F32.BF16 R48, R64.reuse, R54, RZ ;  /* 0x000000364030723c */ /* 0x040fec00000418ff */
[-C--:B------:R-:W-:Y:S06]  /*6b60*/  HMMA.16816.F32.BF16 R52, R64, R100.reuse, RZ ;  /* 0x000000644034723c */ /* 0x080fec00000418ff */
[C---:B-1----:R-:W-:Y:S06]  /*6b70*/  HMMA.16816.F32.BF16 R56, R60.reuse, R100, RZ ;  /* 0x000000643c38723c */ /* 0x042fec00000418ff */
[-C--:B------:R-:W-:Y:S06]  /*6b80*/  HMMA.16816.F32.BF16 R60, R60, R102.reuse, RZ ;  /* 0x000000663c3c723c */ /* 0x080fec00000418ff */
[----:B------:R-:W-:Y:S06]  /*6b90*/  HMMA.16816.F32.BF16 R64, R64, R102, RZ ;  /* 0x000000664040723c */ /* 0x000fec00000418ff */
[-C--:B--2---:R-:W-:Y:S06]  /*6ba0*/  HMMA.16816.F32.BF16 R4, R104, R108.reuse, R4 ;  /* 0x0000006c6804723c */ /* 0x084fec0000041804 */
[C---:B------:R-:W-:Y:S06]  /*6bb0*/  HMMA.16816.F32.BF16 R8, R112.reuse, R108, R8 ;  /* 0x0000006c7008723c */ /* 0x040fec0000041808 */
[-C--:B------:R-:W-:Y:S06]  /*6bc0*/  HMMA.16816.F32.BF16 R12, R112, R110.reuse, R12 ;  /* 0x0000006e700c723c */ /* 0x080fec000004180c */
[C---:B------:R-:W-:Y:S06]  /*6bd0*/  HMMA.16816.F32.BF16 R16, R104.reuse, R110, R16 ;  /* 0x0000006e6810723c */ /* 0x040fec0000041810 */
[-C--:B------:R-:W-:Y:S06]  /*6be0*/  HMMA.16816.F32.BF16 R20, R104, R116.reuse, R20 ;  /* 0x000000746814723c */ /* 0x080fec0000041814 */
[C---:B------:R-:W-:Y:S06]  /*6bf0*/  HMMA.16816.F32.BF16 R24, R112.reuse, R116, R24 ;  /* 0x000000747018723c */ /* 0x040fec0000041818 */
[-C--:B------:R-:W-:Y:S06]  /*6c00*/  HMMA.16816.F32.BF16 R28, R112, R118.reuse, R28 ;  /* 0x00000076701c723c */ /* 0x080fec000004181c */
[C---:B------:R-:W-:Y:S05]  /*6c10*/  HMMA.16816.F32.BF16 R32, R104.reuse, R118, R32 ;  /* 0x000000766820723c */ /* 0x040fea0000041820 */
[C---:B------:R-:W-:Y:S01]  /*6c20*/  FADD.FTZ R252, -R183.reuse, R17 ;  /* 0x00000011b7fc7221 */ /* 0x040fe20000010100 */
[-C--:B---3--:R-:W-:Y:S05]  /*6c30*/  HMMA.16816.F32.BF16 R36, R104, R120.reuse, R36 ;  /* 0x000000786824723c */ /* 0x088fea0000041824 */
[C---:B------:R-:W-:Y:S01]  /*6c40*/  FADD.FTZ R248, -R183.reuse, R20 ;  /* 0x00000014b7f87221 */ /* 0x040fe20000010100 */
[C---:B------:R-:W-:Y:S05]  /*6c50*/  HMMA.16816.F32.BF16 R40, R112.reuse, R120, R40 ;  /* 0x000000787028723c */ /* 0x040fea0000041828 */
[C---:B------:R-:W-:Y:S01]  /*6c60*/  FADD.FTZ R250, -R183.reuse, R16 ;  /* 0x00000010b7fa7221 */ /* 0x040fe20000010100 */
[-C--:B------:R-:W-:Y:S05]  /*6c70*/  HMMA.16816.F32.BF16 R44, R112, R122.reuse, R44 ;  /* 0x0000007a702c723c */ /* 0x080fea000004182c */
[-C--:B------:R-:W-:Y:S01]  /*6c80*/  FSEL R250, R250, R183.reuse, P3 ;  /* 0x000000b7fafa7208 */ /* 0x080fe20001800000 */
[C---:B------:R-:W-:Y:S04]  /*6c90*/  HMMA.16816.F32.BF16 R48, R104.reuse, R122, R48 ;  /* 0x0000007a6830723c */ /* 0x040fe80000041830 */
[----:B------:R-:W-:Y:S01]  /*6ca0*/  FSETP.GE.FTZ.AND P3, PT, R212, RZ, PT ;  /* 0x000000ffd400720b */ /* 0x000fe20003f76000 */
[C---:B------:R-:W-:Y:S01]  /*6cb0*/  FADD.FTZ R120, -R183.reuse, R4 ;  /* 0x00000004b7787221 */ /* 0x040fe20000010100 */
[-C--:B------:R-:W-:Y:S05]  /*6cc0*/  HMMA.16816.F32.BF16 R52, R104, R124.reuse, R52 ;  /* 0x0000007c6834723c */ /* 0x080fea0000041834 */
[-C--:B------:R-:W-:Y:S01]  /*6cd0*/  FSEL R123, R248, R183.reuse, P1 ;  /* 0x000000b7f87b7208 */ /* 0x080fe20000800000 */
[C---:B------:R-:W-:Y:S04]  /*6ce0*/  HMMA.16816.F32.BF16 R56, R112.reuse, R124, R56 ;  /* 0x0000007c7038723c */ /* 0x040fe80000041838 */
[----:B------:R-:W-:Y:S01]  /*6cf0*/  FSETP.GE.FTZ.AND P1, PT, R216, RZ, PT ;  /* 0x000000ffd800720b */ /* 0x000fe20003f36000 */
[----:B------:R-:W-:Y:S01]  /*6d00*/  FADD.FTZ R122, -R183, R5 ;  /* 0x00000005b77a7221 */ /* 0x000fe20000010100 */
[----:B------:R-:W-:Y:S01]  /*6d10*/  FSEL R120, R120, R183, P0 ;  /* 0x000000b778787208 */ /* 0x000fe20000000000 */
[-C--:B------:R-:W-:Y:S03]  /*6d20*/  HMMA.16816.F32.BF16 R60, R112, R126.reuse, R60 ;  /* 0x0000007e703c723c */ /* 0x080fe6000004183c */
[----:B------:R-:W-:Y:S01]  /*6d30*/  FSETP.GE.FTZ.AND P0, PT, R201, RZ, PT ;  /* 0x000000ffc900720b */ /* 0x000fe20003f16000 */
[----:B------:R-:W-:Y:S01]  /*6d40*/  FMUL.FTZ R123, R198, R123 ;  /* 0x0000007bc67b7220 */ /* 0x000fe20000410000 */
[-C--:B------:R-:W-:Y:S01]  /*6d50*/  FSEL R121, R122, R183.reuse, P4 ;  /* 0x000000b77a797208 */ /* 0x080fe20002000000 */
[----:B------:R-:W-:Y:S04]  /*6d60*/  HMMA.16816.F32.BF16 R64, R104, R126, R64 ;  /* 0x0000007e6840723c */ /* 0x000fe80000041840 */
[----:B------:R-:W-:Y:S01]  /*6d70*/  FSETP.GE.FTZ.AND P4, PT, R228, RZ, PT ;  /* 0x000000ffe400720b */ /* 0x000fe20003f96000 */
[C---:B------:R-:W-:Y:S01]  /*6d80*/  FADD.FTZ R122, -R183.reuse, R21 ;  /* 0x00000015b77a7221 */ /* 0x040fe20000010100 */
[-C--:B------:R-:W-:Y:S01]  /*6d90*/  FSEL R125, R252, R183.reuse, P2 ;  /* 0x000000b7fc7d7208 */ /* 0x080fe20001000000 */
[----:B------:R-:W-:Y:S01]  /*6da0*/  FADD.FTZ R198, -R183, R37 ;  /* 0x00000025b7c67221 */ /* 0x000fe20000010100 */
[----:B------:R-:W-:Y:S03]  /*6db0*/  FSETP.GE.FTZ.AND P2, PT, R213, RZ, PT ;  /* 0x000000ffd500720b */ /* 0x000fe60003f56000 */
[----:B------:R-:W-:Y:S01]  /*6dc0*/  FSEL R122, R122, R183, P0 ;  /* 0x000000b77a7a7208 */ /* 0x000fe20000000000 */
[----:B------:R-:W-:Y:S01]  /*6dd0*/  FMUL.FTZ R120, R185, R120 ;  /* 0x00000078b9787220 */ /* 0x000fe20000410000 */
[----:B------:R-:W-:Y:S01]  /*6de0*/  FSETP.GE.FTZ.AND P0, PT, R217, RZ, PT ;  /* 0x000000ffd900720b */ /* 0x000fe20003f16000 */
[----:B------:R-:W-:Y:S01]  /*6df0*/  FMUL.FTZ R121, R186, R121 ;  /* 0x00000079ba797220 */ /* 0x000fe20000410000 */
[C---:B------:R-:W-:Y:S01]  /*6e00*/  FADD.FTZ R186, -R183.reuse, R36 ;  /* 0x00000024b7ba7221 */ /* 0x040fe20000010100 */
[----:B------:R-:W-:Y:S01]  /*6e10*/  FADD.FTZ R126, -R183, R33 ;  /* 0x00000021b77e7221 */ /* 0x000fe20000010100 */
[----:B------:R-:W-:Y:S01]  /*6e20*/  FSEL R198, R198, R183, P0 ;  /* 0x000000b7c6c67208 */ /* 0x000fe20000000000 */
[----:B------:R-:W-:Y:S01]  /*6e30*/  FMUL.FTZ R200, R200, R125 ;  /* 0x0000007dc8c87220 */ /* 0x000fe20000410000 */
[----:B------:R-:W-:Y:S01]  /*6e40*/  F2FP.BF16.F32.PACK_AB R121, R121, R120 ;  /* 0x000000787979723e */ /* 0x000fe200000010ff */
[C---:B------:R-:W-:Y:S01]  /*6e50*/  FADD.FTZ R120, -R183.reuse, R32 ;  /* 0x00000020b7787221 */ /* 0x040fe20000010100 */
[----:B------:R-:W-:Y:S01]  /*6e60*/  FSETP.GE.FTZ.AND P0, PT, R240, RZ, PT ;  /* 0x000000fff000720b */ /* 0x000fe20003f16000 */
[C---:B------:R-:W-:Y:S01]  /*6e70*/  FADD.FTZ R48, -R183.reuse, R48 ;  /* 0x00000030b7307221 */ /* 0x040fe20000010100 */
[-C--:B------:R-:W-:Y:S01]  /*6e80*/  FSEL R127, R186, R183.reuse, P1 ;  /* 0x000000b7ba7f7208 */ /* 0x080fe20000800000 */
[----:B------:R-:W-:Y:S01]  /*6e90*/  FADD.FTZ R186, -R183, R53 ;  /* 0x00000035b7ba7221 */ /* 0x000fe20000010100 */
[----:B------:R-:W-:Y:S01]  /*6ea0*/  FSETP.GE.FTZ.AND P1, PT, R233, RZ, PT ;  /* 0x000000ffe900720b */ /* 0x000fe20003f36000 */
[C---:B------:R-:W-:Y:S01]  /*6eb0*/  FADD.FTZ R52, -R183.reuse, R52 ;  /* 0x00000034b7347221 */ /* 0x040fe20000010100 */
[-C--:B------:R-:W-:Y:S01]  /*6ec0*/  FSEL R125, R120, R183.reuse, P3 ;  /* 0x000000b7787d7208 */ /* 0x080fe20001800000 */
[C---:B------:R-:W-:Y:S01]  /*6ed0*/  FADD.FTZ R120, -R183.reuse, R49 ;  /* 0x00000031b7787221 */ /* 0x040fe20000010100 */
        /* <DEDUP_REMOVED lines=8> */
[----:B------:R-:W-:Y:S01]  /*6f60*/  FSETP.GE.FTZ.AND P1, PT, R239, RZ, PT ;  /* 0x000000ffef00720b */ /* 0x000fe20003f36000 */
[----:B------:R-:W-:Y:S01]  /*6f70*/  FMUL.FTZ R126, R213, R126 ;  /* 0x0000007ed57e7220 */ /* 0x000fe20000410000 */
[----:B------:R-:W-:Y:S01]  /*6f80*/  FSEL R49, R48, R183, P4 ;  /* 0x000000b730317208 */ /* 0x000fe20002000000 */
[----:B------:R-:W-:Y:S01]  /*6f90*/  FMUL.FTZ R127, R216, R127 ;  /* 0x0000007fd87f7220 */ /* 0x000fe20000410000 */
[-C--:B------:R-:W-:Y:S01]  /*6fa0*/  FSEL R120, R120, R183.reuse, P3 ;  /* 0x000000b778787208 */ /* 0x080fe20001800000 */
[----:B------:R-:W-:Y:S01]  /*6fb0*/  FMUL.FTZ R198, R217, R198 ;  /* 0x000000c6d9c67220 */ /* 0x000fe20000410000 */
        /* <DEDUP_REMOVED lines=11> */
[----:B------:R-:W-:Y:S01]  /*7070*/  FADD.FTZ R49, -R182, R6 ;  /* 0x00000006b6317221 */ /* 0x000fe20000010100 */
[----:B------:R-:W-:Y:S01]  /*7080*/  F2FP.BF16.F32.PACK_AB R199, R200, R199 ;  /* 0x000000c7c8c7723e */ /* 0x000fe200000010ff */
[----:B------:R-:W-:Y:S01]  /*7090*/  FADD.FTZ R65, -R182, R7 ;  /* 0x00000007b6417221 */ /* 0x000fe20000010100 */
[----:B------:R-:W-:Y:S01]  /*70a0*/  F2FP.BF16.F32.PACK_AB R122, R122, R123 ;  /* 0x0000007b7a7a723e */ /* 0x000fe200000010ff */
[----:B------:R-:W-:Y:S01]  /*70b0*/  FMUL.FTZ R64, R239, R64 ;  /* 0x00000040ef407220 */ /* 0x000fe20000410000 */
[----:B------:R-:W-:Y:S01]  /*70c0*/  F2FP.BF16.F32.PACK_AB R125, R126, R125 ;  /* 0x0000007d7e7d723e */ /* 0x000fe200000010ff */
[----:B------:R-:W-:Y:S01]  /*70d0*/  FMUL.FTZ R183, R240, R183 ;  /* 0x000000b7f0b77220 */ /* 0x000fe20000410000 */
[----:B------:R-:W-:Y:S02]  /*70e0*/  F2FP.BF16.F32.PACK_AB R127, R198, R127 ;  /* 0x0000007fc67f723e */ /* 0x000fe400000010ff */
[----:B------:R-:W-:Y:S02]  /*70f0*/  F2FP.BF16.F32.PACK_AB R53, R186, R53 ;  /* 0x00000035ba35723e */ /* 0x000fe400000010ff */
[-C--:B------:R-:W-:Y:S02]  /*7100*/  FSEL R49, R49, R182.reuse, P2 ;  /* 0x000000b631317208 */ /* 0x080fe40001000000 */
[----:B------:R-:W-:Y:S01]  /*7110*/  FSEL R48, R65, R182, P1 ;  /* 0x000000b641307208 */ /* 0x000fe20000800000 */
[----:B------:R-:W-:Y:S06]  /*7120*/  @!P0 BRA `(.L_x_449) ;  /* 0x00000000007c8947 */ /* 0x000fec0003800000 */
[----:B------:R-:W1:Y:S01]  /*7130*/  LDC R7, c[0x0][0x240] ;  /* 0x00009000ff077b82 */ /* 0x000e620000000800 */
[----:B------:R-:W-:Y:S01]  /*7140*/  ISETP.GE.AND P2, PT, R146, UR42, PT ;  /* 0x0000002a92007c0c */ /* 0x000fe2000bf46270 */
[----:B------:R-:W-:Y:S04]  /*7150*/  ULOP3.LUT UR5, UR10, 0x1, URZ, 0xc0, !UPT ;  /* 0x000000010a057892 */ /* 0x000fe8000f8ec03f */
[----:B------:R-:W-:Y:S04]  /*7160*/  UISETP.NE.U32.AND UP0, UPT, UR5, 0x1, UPT ;  /* 0x000000010500788c */ /* 0x000fe8000bf05070 */
[----:B------:R-:W-:Y:S04]  /*7170*/  USEL UR5, UR61, 0x2000, !UP0 ;  /* 0x000020003d057887 */ /* 0x000fe8000c000000 */
[----:B------:R-:W2:Y:S02]  /*7180*/  @!P2 LDC R5, c[0x0][0x244] ;  /* 0x00009100ff05ab82 */ /* 0x000ea40000000800 */
[----:B------:R-:W-:Y:S02]  /*7190*/  VIADD R171, R171, UR5 ;  /* 0x00000005abab7c36 */ /* 0x000fe40008000000 */
[----:B------:R-:W-:Y:S02]  /*71a0*/  VIADD R166, R166, UR5 ;  /* 0x00000005a6a67c36 */ /* 0x000fe40008000000 */
[----:B------:R-:W-:Y:S01]  /*71b0*/  VIADD R131, R131, UR5 ;  /* 0x0000000583837c36 */ /* 0x000fe20008000000 */
[----:B------:R3:W-:Y:S04]  /*71c0*/  @P2 STS [R171], RZ ;  /* 0x000000ffab002388 */ /* 0x0007e80000000800 */
[----:B------:R3:W-:Y:S04]  /*71d0*/  @P2 STS [R171+0x4], RZ ;  /* 0x000004ffab002388 */ /* 0x0007e80000000800 */
[----:B------:R3:W-:Y:S04]  /*71e0*/  @P2 STS [R171+0x8], RZ ;  /* 0x000008ffab002388 */ /* 0x0007e80000000800 */
[----:B------:R3:W-:Y:S01]  /*71f0*/  @P2 STS [R171+0xc], RZ ;  /* 0x00000cffab002388 */ /* 0x0007e20000000800 */
[----:B-1----:R-:W-:Y:S05]  /*7200*/  IMAD.U32 R17, R7, -0x80, RZ ;  /* 0xffffff8007117824 */ /* 0x002fea00078e00ff */
[C---:B------:R-:W-:Y:S04]  /*7210*/  LEA R176, P1, R17.reuse, R176, 0x1 ;  /* 0x000000b011b07211 */ /* 0x040fe800078208ff */
[----:B------:R-:W-:Y:S02]  /*7220*/  LEA.HI.X.SX32 R177, R17, R177, 0x1, P1 ;  /* 0x000000b111b17211 */ /* 0x000fe400008f0eff */
[C---:B------:R-:W-:Y:S03]  /*7230*/  @!P2 LEA R4, P1, R7.reuse, R176, 0x7 ;  /* 0x000000b00704a211 */ /* 0x040fe600078238ff */
        /* <DEDUP_REMOVED lines=14> */
.L_x_449:
[----:B------:R-:W-:Y:S01]  /*7320*/  STS [R148+0xa000], R121 ;  /* 0x00a0007994007388 */ /* 0x000fe20000000800 */
[C---:B------:R-:W-:Y:S01]  /*7330*/  FADD.FTZ R19, -R182.reuse, R19 ;  /* 0x00000013b6137221 */ /* 0x040fe20000010100 */
[----:B------:R-:W-:Y:S01]  /*7340*/  FSETP.GE.FTZ.AND P2, PT, R197, RZ, PT ;  /* 0x000000ffc500720b */ /* 0x000fe20003f56000 */
[----:B------:R-:W-:Y:S01]  /*7350*/  FADD.FTZ R7, -R182, R22 ;  /* 0x00000016b6077221 */ /* 0x000fe20000010100 */
[----:B------:R-:W-:Y:S01]  /*7360*/  FSETP.GE.FTZ.AND P1, PT, R202, RZ, PT ;  /* 0x000000ffca00720b */ /* 0x000fe20003f36000 */
[C---:B------:R-:W-:Y:S01]  /*7370*/  FADD.FTZ R23, -R182.reuse, R23 ;  /* 0x00000017b6177221 */ /* 0x040fe20000010100 */
[-C--:B---3--:R-:W-:Y:S01]  /*7380*/  FSEL R4, R19, R182.reuse, P2 ;  /* 0x000000b613047208 */ /* 0x088fe20001000000 */
[C---:B------:R-:W-:Y:S01]  /*7390*/  FADD.FTZ R17, -R182.reuse, R34 ;  /* 0x00000022b6117221 */ /* 0x040fe20000010100 */
[----:B------:R-:W-:Y:S01]  /*73a0*/  FSETP.GE.FTZ.AND P2, PT, R203, RZ, PT ;  /* 0x000000ffcb00720b */ /* 0x000fe20003f56000 */
[C---:B------:R-:W-:Y:S01]  /*73b0*/  FADD.FTZ R5, -R182.reuse, R18 ;  /* 0x00000012b6057221 */ /* 0x040fe20000010100 */
[-C--:B------:R-:W-:Y:S01]  /*73c0*/  FSEL R7, R7, R182.reuse, P1 ;  /* 0x000000b607077208 */ /* 0x080fe20000800000 */
[C---:B------:R-:W-:Y:S01]  /*73d0*/  FADD.FTZ R39, -R182.reuse, R39 ;  /* 0x00000027b6277221 */ /* 0x040fe20000010100 */
[----:B------:R-:W-:Y:S01]  /*73e0*/  FSEL R6, R23, R182, P2 ;  /* 0x000000b617067208 */ /* 0x000fe20001000000 */
[----:B------:R-:W-:Y:S01]  /*73f0*/  FADD.FTZ R35, -R182, R35 ;  /* 0x00000023b6237221 */ /* 0x000fe20000010100 */
[----:B------:R-:W-:Y:S01]  /*7400*/  FSETP.GE.FTZ.AND P1, PT, R214, RZ, PT ;  /* 0x000000ffd600720b */ /* 0x000fe20003f36000 */
[----:B------:R-:W-:Y:S01]  /*7410*/  FMUL.FTZ R7, R202, R7 ;  /* 0x00000007ca077220 */ /* 0x000fe20000410000 */
[----:B------:R-:W-:Y:S01]  /*7420*/  FSETP.GE.FTZ.AND P3, PT, R196, RZ, PT ;  /* 0x000000ffc400720b */ /* 0x000fe20003f76000 */
[----:B------:R-:W-:Y:S01]  /*7430*/  FMUL.FTZ R6, R203, R6 ;  /* 0x00000006cb067220 */ /* 0x000fe20000410000 */
[----:B------:R-:W-:Y:S01]  /*7440*/  FSEL R17, R17, R182, P1 ;  /* 0x000000b611117208 */ /* 0x000fe20000800000 */
        /* <DEDUP_REMOVED lines=8> */
[----:B------:R-:W-:Y:S01]  /*74d0*/  FMUL.FTZ R17, R214, R17 ;  /* 0x00000011d6117220 */ /* 0x000fe20000410000 */
[----:B------:R-:W-:Y:S01]  /*74e0*/  F2FP.BF16.F32.PACK_AB R6, R6, R7 ;  /* 0x000000070606723e */ /* 0x000fe200000010ff */
[----:B------:R-:W-:Y:S01]  /*74f0*/  FADD.FTZ R7, -R182, R50 ;  /* 0x00000032b6077221 */ /* 0x000fe20000010100 */
[----:B------:R-:W-:Y:S01]  /*7500*/  FSETP.GE.FTZ.AND P1, PT, R246, RZ, PT ;  /* 0x000000fff600720b */ /* 0x000fe20003f36000 */
[C---:B------:R-:W-:Y:S01]  /*7510*/  FADD.FTZ R21, -R182.reuse, R54 ;  /* 0x00000036b6157221 */ /* 0x040fe20000010100 */
[----:B------:R-:W-:Y:S01]  /*7520*/  FSEL R16, R35, R182, P3 ;  /* 0x000000b623107208 */ /* 0x000fe20001800000 */
[----:B------:R-:W-:Y:S01]  /*7530*/  FADD.FTZ R55, -R182, R55 ;  /* 0x00000037b6377221 */ /* 0x000fe20000010100 */
[----:B------:R-:W-:Y:S01]  /*7540*/  FSETP.GE.FTZ.AND P6, PT, R230, RZ, PT ;  /* 0x000000ffe600720b */ /* 0x000fe20003fd6000 */
[----:B------:R-:W-:Y:S01]  /*7550*/  FADD.FTZ R23, -R182, R66 ;  /* 0x00000042b6177221 */ /* 0x000fe20000010100 */
[----:B------:R-:W-:Y:S01]  /*7560*/  FSETP.GE.FTZ.AND P5, PT, R231, RZ, PT ;  /* 0x000000ffe700720b */ /* 0x000fe20003fb6000 */
[----:B------:R-:W-:Y:S01]  /*7570*/  FMUL.FTZ R16, R215, R16 ;  /* 0x00000010d7107220 */ /* 0x000fe20000410000 */
[----:B------:R-:W-:Y:S01]  /*7580*/  FSETP.GE.FTZ.AND P2, PT, R218, RZ, PT ;  /* 0x000000ffda00720b */ /* 0x000fe20003f56000 */
[----:B------:R-:W-:Y:S01]  /*7590*/  FMUL.FTZ R49, R184, R49 ;  /* 0x00000031b8317220 */ /* 0x000fe20000410000 */
[----:B------:R-:W-:Y:S01]  /*75a0*/  F2FP.BF16.F32.PACK_AB R5, R4, R5 ;  /* 0x000000050405723e */ /* 0x000fe200000010ff */
[----:B------:R-:W-:Y:S01]  /*75b0*/  FMUL.FTZ R48, R187, R48 ;  /* 0x00000030bb307220 */ /* 0x000fe20000410000 */
[-C--:B------:R-:W-:Y:S01]  /*75c0*/  FSEL R7, R7, R182.reuse, P6 ;  /* 0x000000b607077208 */ /* 0x080fe20003000000 */
[----:B-----5:R-:W-:Y:S01]  /*75d0*/  FADD.FTZ R8, -R181, R8 ;  /* 0x00000008b5087221 */ /* 0x020fe20000010100 */
[-C--:B------:R-:W-:Y:S01]  /*75e0*/  FSEL R4, R51, R182.reuse, P5 ;  /* 0x000000b633047208 */ /* 0x080fe20002800000 */
[----:B------:R-:W-:Y:S01]  /*75f0*/  FADD.FTZ R12, -R181, R12 ;  /* 0x0000000cb50c7221 */ /* 0x000fe20000010100 */
[----:B------:R-:W-:Y:S01]  /*7600*/  FSEL R19, R19, R182, P2 ;  /* 0x000000b613137208 */ /* 0x000fe20001000000 */
[----:B------:R-:W-:Y:S01]  /*7610*/  FMUL.FTZ R7, R230, R7 ;  /* 0x00000007e6077220 */ /* 0x000fe20000410000 */
[----:B------:R-:W-:Y:S01]  /*7620*/  FSETP.GE.FTZ.AND P4, PT, R234, RZ, PT ;  /* 0x000000ffea00720b */ /* 0x000fe20003f96000 */
[----:B------:R-:W-:Y:S01]  /*7630*/  FMUL.FTZ R4, R231, R4 ;  /* 0x00000004e7047220 */ /* 0x000fe20000410000 */
[----:B------:R-:W-:Y:S01]  /*7640*/  FSETP.GE.FTZ.AND P3, PT, R235, RZ, PT ;  /* 0x000000ffeb00720b */ /* 0x000fe20003f76000 */
[----:B------:R-:W-:Y:S01]  /*7650*/  FADD.FTZ R24, -R181, R24 ;  /* 0x00000018b5187221 */ /* 0x000fe20000010100 */
[----:B------:R-:W-:Y:S01]  /*7660*/  FSETP.GE.FTZ.AND P2, PT, R245, RZ, PT ;  /* 0x000000fff500720b */ /* 0x000fe20003f56000 */
[----:B------:R-:W-:Y:S01]  /*7670*/  FMUL.FTZ R19, R218, R19 ;  /* 0x00000013da137220 */ /* 0x000fe20000410000 */
[----:B------:R-:W-:Y:S01]  /*7680*/  F2FP.BF16.F32.PACK_AB R17, R16, R17 ;  /* 0x000000111011723e */ /* 0x000fe200000010ff */
[----:B------:R-:W-:Y:S01]  /*7690*/  FMUL.FTZ R18, R219, R18 ;  /* 0x00000012db127220 */ /* 0x000fe20000410000 */
[-C--:B------:R-:W-:Y:S01]  /*76a0*/  FSEL R21, R21, R182.reuse, P4 ;  /* 0x000000b615157208 */ /* 0x080fe20002000000 */
[----:B------:R-:W-:Y:S01]  /*76b0*/  FADD.FTZ R28, -R181, R28 ;  /* 0x0000001cb51c7221 */ /* 0x000fe20000010100 */
[-C--:B------:R-:W-:Y:S01]  /*76c0*/  FSEL R16, R55, R182.reuse, P3 ;  /* 0x000000b637107208 */ /* 0x080fe20001800000 */
[----:B------:R-:W-:Y:S01]  /*76d0*/  FADD.FTZ R40, -R181, R40 ;  /* 0x00000028b5287221 */ /* 0x000fe20000010100 */
[----:B------:R-:W-:Y:S01]  /*76e0*/  FSEL R20, R23, R182, P2 ;  /* 0x000000b617147208 */ /* 0x000fe20001000000 */
[----:B------:R-:W-:Y:S01]  /*76f0*/  @P1 FADD.FTZ R182, -R182, R67 ;  /* 0x00000043b6b61221 */ /* 0x000fe20000010100 */
[----:B------:R-:W-:Y:S01]  /*7700*/  F2FP.BF16.F32.PACK_AB R4, R4, R7 ;  /* 0x000000070404723e */ /* 0x000fe200000010ff */
[----:B------:R-:W-:Y:S01]  /*7710*/  FMUL.FTZ R21, R234, R21 ;  /* 0x00000015ea157220 */ /* 0x000fe20000410000 */
[----:B------:R-:W-:Y:S01]  /*7720*/  FSETP.GE.FTZ.AND P1, PT, R188, RZ, PT ;  /* 0x000000ffbc00720b */ /* 0x000fe20003f36000 */
[----:B------:R-:W-:Y:S01]  /*7730*/  FMUL.FTZ R20, R245, R20 ;  /* 0x00000014f5147220 */ /* 0x000fe20000410000 */
[----:B------:R-:W-:Y:S01]  /*7740*/  FMUL.FTZ R7, R246, R182 ;  /* 0x000000b6f6077220 */ /* 0x000fe20000410000 */
[----:B------:R-:W-:Y:S01]  /*7750*/  FMUL.FTZ R16, R235, R16 ;  /* 0x00000010eb107220 */ /* 0x000fe20000410000 */
[----:B------:R-:W-:Y:S01]  /*7760*/  F2FP.BF16.F32.PACK_AB R49, R48, R49 ;  /* 0x000000313031723e */ /* 0x000fe200000010ff */
[----:B------:R-:W-:Y:S01]  /*7770*/  FADD.FTZ R11, -R180, R11 ;  /* 0x0000000bb40b7221 */ /* 0x000fe20000010100 */
[----:B------:R-:W-:Y:S01]  /*7780*/  FSETP.GE.FTZ.AND P3, PT, R189, RZ, PT ;  /* 0x000000ffbd00720b */ /* 0x000fe20003f76000 */
[----:B------:R-:W-:Y:S01]  /*7790*/  FADD.FTZ R44, -R181, R44 ;  /* 0x0000002cb52c7221 */ /* 0x000fe20000010100 */
[----:B------:R-:W-:Y:S01]  /*77a0*/  F2FP.BF16.F32.PACK_AB R20, R7, R20 ;  /* 0x000000140714723e */ /* 0x000fe200000010ff */
[----:B------:R-:W-:Y:S01]  /*77b0*/  STS [R148+0xa400], R49 ;  /* 0x00a4003194007388 */ /* 0x000fe20000000800 */
[----:B------:R-:W-:Y:S01]  /*77c0*/  FSEL R7, R8, R181, P1 ;  /* 0x000000b508077208 */ /* 0x000fe20000800000 */
[C---:B------:R-:W-:Y:S01]  /*77d0*/  FADD.FTZ R8, -R181.reuse, R9 ;  /* 0x00000009b5087221 */ /* 0x040fe20000010100 */
[----:B------:R-:W-:Y:S01]  /*77e0*/  F2FP.BF16.F32.PACK_AB R21, R16, R21 ;  /* 0x000000151015723e */ /* 0x000fe200000010ff */
[----:B------:R1:W-:Y:S01]  /*77f0*/  STS [R154+0xa400], R5 ;  /* 0x00a400059a007388 */ /* 0x0003e20000000800 */
[----:B------:R-:W-:Y:S01]  /*7800*/  FADD.FTZ R16, -R181, R13 ;  /* 0x0000000db5107221 */ /* 0x000fe20000010100 */
[----:B------:R-:W-:Y:S01]  /*7810*/  FSETP.GE.FTZ.AND P2, PT, R192, RZ, PT ;  /* 0x000000ffc000720b */ /* 0x000fe20003f56000 */
[----:B------:R-:W-:Y:S01]  /*7820*/  FMUL.FTZ R7, R188, R7 ;  /* 0x00000007bc077220 */ /* 0x000fe20000410000 */
[----:B------:R-:W-:Y:S01]  /*7830*/  STS [R154+0xa000], R199 ;  /* 0x00a000c79a007388 */ /* 0x000fe20000000800 */
        /* <DEDUP_REMOVED lines=12> */
[----:B------:R-:W-:Y:S01]  /*7900*/  F2FP.BF16.F32.PACK_AB R7, R8, R7 ;  /* 0x000000070807723e */ /* 0x000fe200000010ff */
[C---:B------:R-:W-:Y:S01]  /*7910*/  FADD.FTZ R8, -R181.reuse, R25 ;  /* 0x00000019b5087221 */ /* 0x040fe20000010100 */
[----:B------:R-:W-:Y:S01]  /*7920*/  FSEL R13, R24, R181, P1 ;  /* 0x000000b5180d7208 */ /* 0x000fe20000800000 */
[C---:B------:R-:W-:Y:S01]  /*7930*/  FADD.FTZ R60, -R181.reuse, R60 ;  /* 0x0000003cb53c7221 */ /* 0x040fe20000010100 */
[----:B------:R-:W-:Y:S01]  /*7940*/  F2FP.BF16.F32.PACK_AB R9, R16, R9 ;  /* 0x000000091009723e */ /* 0x000fe200000010ff */
[----:B------:R2:W-:Y:S01]  /*7950*/  STS [R148+0xc000], R7 ;  /* 0x00c0000794007388 */ /* 0x0005e20000000800 */
[----:B------:R-:W-:Y:S01]  /*7960*/  FADD.FTZ R16, -R181, R41 ;  /* 0x00000029b5107221 */ /* 0x000fe20000010100 */
[----:B------:R-:W-:Y:S01]  /*7970*/  FSETP.GE.FTZ.AND P1, PT, R221, RZ, PT ;  /* 0x000000ffdd00720b */ /* 0x000fe20003f36000 */
[----:B------:R-:W-:Y:S01]  /*7980*/  FMUL.FTZ R13, R204, R13 ;  /* 0x0000000dcc0d7220 */ /* 0x000fe20000410000 */
[-C--:B------:R-:W-:Y:S01]  /*7990*/  FSEL R8, R8, R181.reuse, P5 ;  /* 0x000000b508087208 */ /* 0x080fe20002800000 */
[----:B------:R-:W-:Y:S01]  /*79a0*/  FADD.FTZ R15, -R180, R15 ;  /* 0x0000000fb40f7221 */ /* 0x000fe20000010100 */
[----:B------:R-:W-:Y:S01]  /*79b0*/  FSEL R16, R16, R181, P1 ;  /* 0x000000b510107208 */ /* 0x000fe20000800000 */
[----:B------:R-:W-:Y:S01]  /*79c0*/  FADD.FTZ R27, -R180, R27 ;  /* 0x0000001bb41b7221 */ /* 0x000fe20000010100 */
[----:B------:R-:W-:Y:S01]  /*79d0*/  FSETP.GE.FTZ.AND P1, PT, R243, RZ, PT ;  /* 0x000000fff300720b */ /* 0x000fe20003f36000 */
[----:B------:R-:W-:Y:S01]  /*79e0*/  FMUL.FTZ R8, R205, R8 ;  /* 0x00000008cd087220 */ /* 0x000fe20000410000 */
[----:B------:R-:W-:Y:S01]  /*79f0*/  F2FP.BF16.F32.PACK_AB R19, R18, R19 ;  /* 0x000000131213723e */ /* 0x000fe200000010ff */
[----:B------:R-:W-:Y:S01]  /*7a00*/  FADD.FTZ R18, -R181, R45 ;  /* 0x0000002db5127221 */ /* 0x000fe20000010100 */
[----:B------:R-:W-:Y:S01]  /*7a10*/  FSETP.GE.FTZ.AND P4, PT, R208, RZ, PT ;  /* 0x000000ffd000720b */ /* 0x000fe20003f96000 */
[C---:B------:R-:W-:Y:S01]  /*7a20*/  FADD.FTZ R31, -R180.reuse, R31 ;  /* 0x0000001fb41f7221 */ /* 0x040fe20000010100 */
[----:B------:R-:W-:Y:S01]  /*7a30*/  FSETP.GE.FTZ.AND P3, PT, R209, RZ, PT ;  /* 0x000000ffd100720b */ /* 0x000fe20003f76000 */
[----:B------:R-:W-:Y:S01]  /*7a40*/  FADD.FTZ R43, -R180, R43 ;  /* 0x0000002bb42b7221 */ /* 0x000fe20000010100 */
[----:B------:R-:W-:Y:S01]  /*7a50*/  FSETP.GE.FTZ.AND P2, PT, R220, RZ, PT ;  /* 0x000000ffdc00720b */ /* 0x000fe20003f56000 */
[----:B------:R-:W-:Y:S01]  /*7a60*/  FMUL.FTZ R16, R221, R16 ;  /* 0x00000010dd107220 */ /* 0x000fe20000410000 */
[----:B------:R-:W-:Y:S01]  /*7a70*/  FSETP.GE.FTZ.AND P6, PT, R224, RZ, PT ;  /* 0x000000ffe000720b */ /* 0x000fe20003fd6000 */
[C---:B------:R-:W-:Y:S01]  /*7a80*/  FADD.FTZ R47, -R180.reuse, R47 ;  /* 0x0000002fb42f7221 */ /* 0x040fe20000010100 */
[----:B------:R-:W-:Y:S01]  /*7a90*/  FSETP.GE.FTZ.AND P5, PT, R225, RZ, PT ;  /* 0x000000ffe100720b */ /* 0x000fe20003fb6000 */
[----:B------:R-:W-:Y:S01]  /*7aa0*/  FADD.FTZ R59, -R180, R59 ;  /* 0x0000003bb43b7221 */ /* 0x000fe20000010100 */
[----:B------:R-:W-:Y:S02]  /*7ab0*/  F2FP.BF16.F32.PACK_AB R8, R8, R13 ;  /* 0x0000000d0808723e */ /* 0x000fe400000010ff */
[-C--:B-1----:R-:W-:Y:S01]  /*7ac0*/  FSEL R5, R28, R181.reuse, P4 ;  /* 0x000000b51c057208 */ /* 0x082fe20002000000 */
[----:B--2---:R-:W-:Y:S01]  /*7ad0*/  FADD.FTZ R7, -R180, R30 ;  /* 0x0000001eb4077221 */ /* 0x004fe20000010100 */
[-C--:B------:R-:W-:Y:S02]  /*7ae0*/  FSEL R12, R12, R181.reuse, P3 ;  /* 0x000000b50c0c7208 */ /* 0x080fe40001800000 */
[----:B------:R-:W-:Y:S01]  /*7af0*/  FSEL R23, R40, R181, P2 ;  /* 0x000000b528177208 */ /* 0x000fe20001000000 */
        /* <DEDUP_REMOVED lines=14> */
[----:B------:R-:W-:Y:S01]  /*7be0*/  F2FP.BF16.F32.PACK_AB R18, R18, R13 ;  /* 0x0000000d1212723e */ /* 0x000fe200000010ff */
[----:B------:R-:W-:Y:S01]  /*7bf0*/  FADD.FTZ R13, -R180, R10 ;  /* 0x0000000ab40d7221 */ /* 0x000fe20000010100 */
[----:B------:R-:W-:Y:S01]  /*7c00*/  FSETP.GE.FTZ.AND P3, PT, R191, RZ, PT ;  /* 0x000000ffbf00720b */ /* 0x000fe20003f76000 */
[----:B------:R-:W-:Y:S01]  /*7c10*/  FMUL.FTZ R24, R243, R181 ;  /* 0x000000b5f3187220 */ /* 0x000fe20000410000 */
[----:B------:R-:W-:Y:S01]  /*7c20*/  FMUL.FTZ R29, R242, R29 ;  /* 0x0000001df21d7220 */ /* 0x000fe20000410000 */
[----:B------:R-:W-:Y:S01]  /*7c30*/  FSETP.GE.FTZ.AND P4, PT, R190, RZ, PT ;  /* 0x000000ffbe00720b */ /* 0x000fe20003f96000 */
[----:B------:R-:W-:Y:S01]  /*7c40*/  FMUL.FTZ R25, R236, R25 ;  /* 0x00000019ec197220 */ /* 0x000fe20000410000 */
[-C--:B------:R-:W-:Y:S01]  /*7c50*/  FSEL R10, R11, R180.reuse, P3 ;  /* 0x000000b40b0a7208 */ /* 0x080fe20001800000 */
[----:B------:R-:W-:Y:S01]  /*7c60*/  FADD.FTZ R11, -R180, R26 ;  /* 0x0000001ab40b7221 */ /* 0x000fe20000010100 */
[----:B------:R-:W-:Y:S01]  /*7c70*/  F2FP.BF16.F32.PACK_AB R28, R24, R29 ;  /* 0x0000001d181c723e */ /* 0x000fe200000010ff */
[----:B------:R-:W-:Y:S01]  /*7c80*/  FADD.FTZ R29, -R180, R14 ;  /* 0x0000000eb41d7221 */ /* 0x000fe20000010100 */
[----:B------:R-:W-:Y:S01]  /*7c90*/  FSEL R13, R13, R180, P4 ;  /* 0x000000b40d0d7208 */ /* 0x000fe20002000000 */
[----:B------:R-:W-:Y:S01]  /*7ca0*/  FMUL.FTZ R10, R191, R10 ;  /* 0x0000000abf0a7220 */ /* 0x000fe20000410000 */
[----:B------:R-:W-:Y:S01]  /*7cb0*/  FSETP.GE.FTZ.AND P2, PT, R194, RZ, PT ;  /* 0x000000ffc200720b */ /* 0x000fe20003f56000 */
[----:B------:R-:W-:Y:S01]  /*7cc0*/  FMUL.FTZ R22, R237, R22 ;  /* 0x00000016ed167220 */ /* 0x000fe20000410000 */
[----:B------:R-:W-:Y:S01]  /*7cd0*/  FSETP.GE.FTZ.AND P1, PT, R195, RZ, PT ;  /* 0x000000ffc300720b */ /* 0x000fe20003f36000 */
[----:B------:R-:W-:Y:S01]  /*7ce0*/  FMUL.FTZ R13, R190, R13 ;  /* 0x0000000dbe0d7220 */ /* 0x000fe20000410000 */
[----:B------:R-:W-:Y:S02]  /*7cf0*/  F2FP.BF16.F32.PACK_AB R5, R12, R5 ;  /* 0x000000050c05723e */ /* 0x000fe400000010ff */
[-C--:B------:R-:W-:Y:S02]  /*7d00*/  FSEL R29, R29, R180.reuse, P2 ;  /* 0x000000b41d1d7208 */ /* 0x080fe40001000000 */
[----:B------:R-:W-:Y:S01]  /*7d10*/  FSEL R12, R15, R180, P1 ;  /* 0x000000b40f0c7208 */ /* 0x000fe20000800000 */
[----:B------:R-:W-:Y:S01]  /*7d20*/  FADD.FTZ R15, -R180, R42 ;  /* 0x0000002ab40f7221 */ /* 0x000fe20000010100 */
[----:B------:R-:W-:Y:S01]  /*7d30*/  F2FP.BF16.F32.PACK_AB R13, R10, R13 ;  /* 0x0000000d0a0d723e */ /* 0x000fe200000010ff */
[----:B------:R-:W-:Y:S01]  /*7d40*/  FMUL.FTZ R29, R194, R29 ;  /* 0x0000001dc21d7220 */ /* 0x000fe20000410000 */
[----:B------:R-:W-:Y:S01]  /*7d50*/  FSETP.GE.FTZ.AND P2, PT, R206, RZ, PT ;  /* 0x000000ffce00720b */ /* 0x000fe20003f56000 */
[----:B------:R-:W-:Y:S01]  /*7d60*/  FMUL.FTZ R12, R195, R12 ;  /* 0x0000000cc30c7220 */ /* 0x000fe20000410000 */
[----:B------:R-:W-:Y:S01]  /*7d70*/  FSETP.GE.FTZ.AND P1, PT, R207, RZ, PT ;  /* 0x000000ffcf00720b */ /* 0x000fe20003f36000 */
[----:B------:R-:W-:Y:S01]  /*7d80*/  STS [R148+0xc400], R13 ;  /* 0x00c4000d94007388 */ /* 0x000fe20000000800 */
[-C--:B------:R-:W-:Y:S02]  /*7d90*/  FSEL R11, R11, R180.reuse, P2 ;  /* 0x000000b40b0b7208 */ /* 0x080fe40001000000 */
[----:B------:R-:W-:Y:S01]  /*7da0*/  F2FP.BF16.F32.PACK_AB R29, R12, R29 ;  /* 0x0000001d0c1d723e */ /* 0x000fe200000010ff */
[----:B------:R-:W-:Y:S01]  /*7db0*/  STS [R154+0xc000], R9 ;  /* 0x00c000099a007388 */ /* 0x000fe20000000800 */
[----:B------:R-:W-:Y:S01]  /*7dc0*/  FSEL R10, R27, R180, P1 ;  /* 0x000000b41b0a7208 */ /* 0x000fe20000800000 */
[----:B------:R-:W-:Y:S01]  /*7dd0*/  FMUL.FTZ R11, R206, R11 ;  /* 0x0000000bce0b7220 */ /* 0x000fe20000410000 */
[----:B------:R-:W-:Y:S01]  /*7de0*/  FSETP.GE.FTZ.AND P1, PT, R211, RZ, PT ;  /* 0x000000ffd300720b */ /* 0x000fe20003f36000 */
[----:B------:R-:W-:Y:S01]  /*7df0*/  STS [R154+0xc400], R29 ;  /* 0x00c4001d9a007388 */ /* 0x000fe20000000800 */
[----:B------:R-:W-:Y:S01]  /*7e00*/  FSETP.GE.FTZ.AND P2, PT, R210, RZ, PT ;  /* 0x000000ffd200720b */ /* 0x000fe20003f56000 */
[----:B------:R-:W-:Y:S01]  /*7e10*/  FMUL.FTZ R10, R207, R10 ;  /* 0x0000000acf0a7220 */ /* 0x000fe20000410000 */
[-C--:B------:R-:W-:Y:S01]  /*7e20*/  FSEL R12, R31, R180.reuse, P1 ;  /* 0x000000b41f0c7208 */ /* 0x080fe20000800000 */
[----:B------:R-:W-:Y:S01]  /*7e30*/  STS [R153+0xa000], R122 ;  /* 0x00a0007a99007388 */ /* 0x000fe20000000800 */
[----:B------:R-:W-:Y:S01]  /*7e40*/  FSEL R7, R7, R180, P2 ;  /* 0x000000b407077208 */ /* 0x000fe20001000000 */
[----:B------:R-:W-:Y:S01]  /*7e50*/  FADD.FTZ R27, -R180, R58 ;  /* 0x0000003ab41b7221 */ /* 0x000fe20000010100 */
[----:B------:R-:W-:Y:S01]  /*7e60*/  F2FP.BF16.F32.PACK_AB R10, R10, R11 ;  /* 0x0000000b0a0a723e */ /* 0x000fe200000010ff */
[----:B------:R-:W-:Y:S01]  /*7e70*/  STS [R153+0xa400], R6 ;  /* 0x00a4000699007388 */ /* 0x000fe20000000800 */
[----:B------:R-:W-:Y:S01]  /*7e80*/  FMUL.FTZ R12, R211, R12 ;  /* 0x0000000cd30c7220 */ /* 0x000fe20000410000 */
[----:B------:R-:W-:Y:S01]  /*7e90*/  FMUL.FTZ R7, R210, R7 ;  /* 0x00000007d2077220 */ /* 0x000fe20000410000 */
[----:B------:R-:W-:Y:S01]  /*7ea0*/  F2FP.BF16.F32.PACK_AB R23, R16, R23 ;  /* 0x000000171017723e */ /* 0x000fe200000010ff */
[----:B------:R-:W-:Y:S01]  /*7eb0*/  STS [R160+0xa000], R125 ;  /* 0x00a0007da0007388 */ /* 0x000fe20000000800 */
[----:B------:R-:W-:Y:S01]  /*7ec0*/  F2FP.BF16.F32.PACK_AB R25, R22, R25 ;  /* 0x000000191619723e */ /* 0x000fe200000010ff */
[----:B------:R-:W-:Y:S01]  /*7ed0*/  FADD.FTZ R11, -R180, R46 ;  /* 0x0000002eb40b7221 */ /* 0x000fe20000010100 */
[----:B------:R-:W-:Y:S01]  /*7ee0*/  F2FP.BF16.F32.PACK_AB R7, R12, R7 ;  /* 0x000000070c07723e */ /* 0x000fe200000010ff */
[----:B------:R-:W-:Y:S01]  /*7ef0*/  STS [R160+0xa400], R17 ;  /* 0x00a40011a0007388 */ /* 0x000fe20000000800 */
[----:B------:R-:W-:Y:S01]  /*7f00*/  FSETP.GE.FTZ.AND P2, PT, R222, RZ, PT ;  /* 0x000000ffde00720b */ /* 0x000fe20003f56000 */
[----:B------:R-:W-:Y:S01]  /*7f10*/  FADD.FTZ R31, -R180, R62 ;  /* 0x0000003eb41f7221 */ /* 0x000fe20000010100 */
[----:B------:R-:W-:Y:S01]  /*7f20*/  FSETP.GE.FTZ.AND P1, PT, R223, RZ, PT ;  /* 0x000000ffdf00720b */ /* 0x000fe20003f36000 */
[----:B------:R-:W-:Y:S01]  /*7f30*/  STS [R153+0xc000], R8 ;  /* 0x00c0000899007388 */ /* 0x000fe20000000800 */
[-C--:B------:R-:W-:Y:S02]  /*7f40*/  FSEL R15, R15, R180.reuse, P2 ;  /* 0x000000b40f0f7208 */ /* 0x080fe40001000000 */
        /* <DEDUP_REMOVED lines=8> */
[----:B------:R-:W-:Y:S01]  /*7fd0*/  FSEL R16, R47, R180, P5 ;  /* 0x000000b42f107208 */ /* 0x000fe20002800000 */
[----:B------:R-:W-:Y:S01]  /*7fe0*/  STS [R160+0xc400], R7 ;  /* 0x00c40007a0007388 */ /* 0x000fe20000000800 */
[----:B------:R-:W-:Y:S01]  /*7ff0*/  FSETP.GE.FTZ.AND P1, PT, R247, RZ, PT ;  /* 0x000000fff700720b */ /* 0x000fe20003f36000 */
[----:B------:R-:W-:Y:S01]  /*8000*/  FMUL.FTZ R11, R226, R11 ;  /* 0x0000000be20b7220 */ /* 0x000fe20000410000 */
[----:B------:R-:W-:Y:S01]  /*8010*/  F2FP.BF16.F32.PACK_AB R15, R14, R15 ;  /* 0x0000000f0e0f723e */ /* 0x000fe200000010ff */
[----:B------:R-:W-:Y:S01]  /*8020*/  STS [R152+0xa000], R127 ;  /* 0x00a0007f98007388 */ /* 0x000fe20000000800 */
[----:B------:R-:W-:Y:S01]  /*8030*/  FMUL.FTZ R16, R227, R16 ;  /* 0x00000010e3107220 */ /* 0x000fe20000410000 */
[----:B------:R-:W-:Y:S02]  /*8040*/  FSETP.GE.FTZ.AND P4, PT, R238, RZ, PT ;  /* 0x000000ffee00720b */ /* 0x000fe40003f96000 */
[----:B------:R-:W-:Y:S01]  /*8050*/  STS [R152+0xa400], R19 ;  /* 0x00a4001398007388 */ /* 0x000fe20000000800 */
[----:B------:R-:W-:Y:S02]  /*8060*/  FSETP.GE.FTZ.AND P3, PT, R241, RZ, PT ;  /* 0x000000fff100720b */ /* 0x000fe40003f76000 */
[----:B------:R-:W-:Y:S01]  /*8070*/  F2FP.BF16.F32.PACK_AB R16, R16, R11 ;  /* 0x0000000b1010723e */ /* 0x000fe200000010ff */
[----:B------:R-:W-:Y:S01]  /*8080*/  STS [R157+0xa000], R120 ;  /* 0x00a000789d007388 */ /* 0x000fe20000000800 */
[-C--:B------:R-:W-:Y:S02]  /*8090*/  FSEL R27, R27, R180.reuse, P4 ;  /* 0x000000b41b1b7208 */ /* 0x080fe40002000000 */
        /* <DEDUP_REMOVED lines=8> */
[----:B------:R-:W-:Y:S01]  /*8120*/  @P1 FADD.FTZ R180, -R180, R63 ;  /* 0x0000003fb4b41221 */ /* 0x000fe20000010100 */
[----:B------:R-:W-:Y:S01]  /*8130*/  STS [R152+0xc400], R15 ;  /* 0x00c4000f98007388 */ /* 0x000fe20000000800 */
[----:B------:R-:W-:Y:S01]  /*8140*/  LEA R52, R139, UR4, 0x1 ;  /* 0x000000048b347c11 */ /* 0x000fe2000f8e08ff */
[----:B------:R-:W-:Y:S01]  /*8150*/  FMUL.FTZ R31, R244, R31 ;  /* 0x0000001ff41f7220 */ /* 0x000fe20000410000 */
[----:B------:R-:W-:Y:S01]  /*8160*/  FMUL.FTZ R180, R247, R180 ;  /* 0x000000b4f7b47220 */ /* 0x000fe20000410000 */
[----:B------:R-:W-:Y:S01]  /*8170*/  STS [R157+0xc000], R18 ;  /* 0x00c000129d007388 */ /* 0x000fe20000000800 */
[----:B------:R-:W-:Y:S03]  /*8180*/  F2FP.BF16.F32.PACK_AB R33, R22, R27 ;  /* 0x0000001b1621723e */ /* 0x000fe600000010ff */
[----:B------:R-:W-:Y:S01]  /*8190*/  STS [R157+0xc400], R16 ;  /* 0x00c400109d007388 */ /* 0x000fe20000000800 */
[----:B------:R-:W-:Y:S03]  /*81a0*/  F2FP.BF16.F32.PACK_AB R180, R180, R31 ;  /* 0x0000001fb4b4723e */ /* 0x000fe600000010ff */
[----:B------:R1:W-:Y:S04]  /*81b0*/  STS [R156+0xa000], R53 ;  /* 0x00a000359c007388 */ /* 0x0003e80000000800 */
[----:B------:R-:W-:Y:S04]  /*81c0*/  STS [R156+0xa400], R21 ;  /* 0x00a400159c007388 */ /* 0x000fe80000000800 */
[----:B------:R-:W-:Y:S04]  /*81d0*/  STS [R155+0xa000], R64 ;  /* 0x00a000409b007388 */ /* 0x000fe80000000800 */
[----:B------:R-:W-:Y:S04]  /*81e0*/  STS [R155+0xa400], R20 ;  /* 0x00a400149b007388 */ /* 0x000fe80000000800 */
[----:B------:R-:W-:Y:S04]  /*81f0*/  STS [R156+0xc000], R25 ;  /* 0x00c000199c007388 */ /* 0x000fe80000000800 */
[----:B------:R-:W-:Y:S04]  /*8200*/  STS [R156+0xc400], R33 ;  /* 0x00c400219c007388 */ /* 0x000fe80000000800 */
[----:B------:R-:W-:Y:S01]  /*8210*/  STS [R155+0xc000], R28 ;  /* 0x00c0001c9b007388 */ /* 0x000fe20000000800 */
[----:B-1----:R-:W-:Y:S03]  /*8220*/  LEA R53, R144, UR4, 0x1 ;  /* 0x0000000490357c11 */ /* 0x002fe6000f8e08ff */
[----:B------:R-:W-:Y:S01]  /*8230*/  STS [R155+0xc400], R180 ;  /* 0x00c400b49b007388 */ /* 0x000fe20000000800 */
[----:B------:R-:W-:Y:S06]  /*8240*/  BAR.SYNC.DEFER_BLOCKING 0x0 ;  /* 0x0000000000007b1d */ /* 0x000fec0000010000 */
        /* <DEDUP_REMOVED lines=67> */
[----:B-1----:R-:W-:Y:S05]  /*8680*/  IMAD.U32 R9, R7, -0x80, RZ ;  /* 0xffffff8007097824 */ /* 0x002fea00078e00ff */
[C---:B------:R-:W-:Y:S04]  /*8690*/  LEA R174, P1, R9.reuse, R174, 0x1 ;  /* 0x000000ae09ae7211 */ /* 0x040fe800078208ff */
[----:B------:R-:W-:Y:S02]  /*86a0*/  LEA.HI.X.SX32 R175, R9, R175, 0x1, P1 ;  /* 0x000000af09af7211 */ /* 0x000fe400008f0eff */
[C---:B------:R-:W-:Y:S03]  /*86b0*/  @!P2 LEA R4, P1, R7.reuse, R174, 0x7 ;  /* 0x000000ae0704a211 */ /* 0x040fe600078238ff */
        /* <DEDUP_REMOVED lines=11> */
.L_x_450:
        /* <DEDUP_REMOVED lines=9> */
[----:B------:R-:W-:Y:S01]  /*8800*/  IMAD.U32 R57, RZ, RZ, UR32 ;  /* 0x00000020ff397e24 */ /* 0x000fe2000f8e00ff */
[----:B------:R-:W-:Y:S01]  /*8810*/  UISETP.NE.U32.AND UP0, UPT, UR5, 0x1, UPT ;  /* 0x000000010500788c */ /* 0x000fe2000bf05070 */
[----:B------:R-:W-:Y:S01]  /*8820*/  IMAD.U32 R109, RZ, RZ, UR37 ;  /* 0x00000025ff6d7e24 */ /* 0x000fe2000f8e00ff */
[----:B------:R-:W-:Y:S01]  /*8830*/  LDSM.16.M88.4 R24, [R133] ;  /* 0x000000008518783b */ /* 0x000fe20000000200 */
[----:B------:R-:W-:Y:S01]  /*8840*/  IMAD.U32 R105, RZ, RZ, UR36 ;  /* 0x00000024ff697e24 */ /* 0x000fe2000f8e00ff */
[----:B------:R-:W-:Y:S01]  /*8850*/  UISETP.GT.AND UP2, UPT, UR10, UR40, UPT ;  /* 0x000000280a00728c */ /* 0x000fe2000bf44270 */
[----:B------:R-:W-:Y:S01]  /*8860*/  IMAD.U32 R107, RZ, RZ, UR37 ;  /* 0x00000025ff6b7e24 */ /* 0x000fe2000f8e00ff */
[----:B------:R-:W3:Y:S01]  /*8870*/  LDSM.16.MT88.4 R28, [R52+0x6400] ;  /* 0x00640000341c783b */ /* 0x000ee20000004200 */
[----:B------:R-:W-:Y:S01]  /*8880*/  IMAD.U32 R101, RZ, RZ, UR35 ;  /* 0x00000023ff657e24 */ /* 0x000fe2000f8e00ff */
[----:B------:R-:W-:Y:S01]  /*8890*/  @UP3 UIADD3 UR6, UP1, UR16, -0x200, URZ ;  /* 0xfffffe0010063890 */ /* 0x000fe2000ff3e03f */
[----:B------:R-:W-:Y:S01]  /*88a0*/  IMAD.U32 R103, RZ, RZ, UR36 ;  /* 0x00000024ff677e24 */ /* 0x000fe2000f8e00ff */
[----:B------:R-:W4:Y:S01]  /*88b0*/  LDSM.16.M88.4 R32, [R129] ;  /* 0x000000008120783b */ /* 0x000f220000000200 */
[----:B------:R-:W-:Y:S01]  /*88c0*/  IMAD.U32 R65, RZ, RZ, UR34 ;  /* 0x00000022ff417e24 */ /* 0x000fe2000f8e00ff */
[----:B------:R-:W-:Y:S01]  /*88d0*/  @UP3 UIADD3.X UR5, UR17, -0x1, URZ, UP1, !UPT ;  /* 0xffffffff11053890 */ /* 0x000fe20008ffe43f */
[----:B------:R-:W-:Y:S01]  /*88e0*/  IMAD.U32 R67, RZ, RZ, UR35 ;  /* 0x00000023ff437e24 */ /* 0x000fe2000f8e00ff */
[----:B------:R-:W-:Y:S01]  /*88f0*/  LDSM.16.M88.4 R36, [R132] ;  /* 0x000000008424783b */ /* 0x000fe20000000200 */
[----:B------:R-:W-:Y:S01]  /*8900*/  IMAD.U32 R63, RZ, RZ, UR34 ;  /* 0x00000022ff3f7e24 */ /* 0x000fe2000f8e00ff */
[----:B------:R-:W-:Y:S01]  /*8910*/  UIADD3 UR10, UR10, -0x1, URZ ;  /* 0xffffffff0a0a7890 */ /* 0x000fe2000fffe03f */
[----:B------:R-:W-:Y:S01]  /*8920*/  IMAD.U32 R59, RZ, RZ, UR33 ;  /* 0x00000021ff3b7e24 */ /* 0x000fe2000f8e00ff */
[----:B------:R-:W4:Y:S01]  /*8930*/  LDSM.16.MT88.4 R40, [R52+0x6800] ;  /* 0x006800003428783b */ /* 0x000f220000004200 */
[----:B------:R-:W-:Y:S03]  /*8940*/  IMAD.U32 R55, RZ, RZ, UR32 ;  /* 0x00000020ff377e24 */ /* 0x000fe6000f8e00ff */
        /* <DEDUP_REMOVED lines=38> */
[----:B------:R-:W1:Y:S01]  /*8bb0*/  LDSM.16.M88.4 R32, [R128+0x6000] ;  /* 0x006000008020783b */ /* 0x000e620000000200 */
[----:B------:R-:W-:Y:S04]  /*8bc0*/  IMAD.U32 R41, RZ, RZ, UR29 ;  /* 0x0000001dff297e24 */ /* 0x000fe8000f8e00ff */
[----:B------:R-:W-:Y:S06]  /*8bd0*/  HMMA.16816.F32.BF16 R16, R36, R42, R16 ;  /* 0x0000002a2410723c */ /* 0x000fec0000041810 */
[-C--:B--2---:R-:W-:Y:S01]  /*8be0*/  HMMA.16816.F32.BF16 R4, R20, R48.reuse, R4 ;  /* 0x000000301404723c */ /* 0x084fe20000041804 */
[----:B------:R-:W-:Y:S04]  /*8bf0*/  IMAD.U32 R37, RZ, RZ, UR25 ;  /* 0x00000019ff257e24 */ /* 0x000fe8000f8e00ff */
[----:B------:R-:W-:Y:S01]  /*8c00*/  @P0 VIADD R36, R141, 0xffffff80 ;  /* 0xffffff808d240836 */ /* 0x000fe20000000000 */
[C---:B---3--:R-:W-:Y:S01]  /*8c10*/  HMMA.16816.F32.BF16 R8, R44.reuse, R48, R8 ;  /* 0x000000302c08723c */ /* 0x048fe20000041808 */
[----:B------:R-:W-:Y:S04]  /*8c20*/  IMAD.U32 R43, RZ, RZ, UR29 ;  /* 0x0000001dff2b7e24 */ /* 0x000fe8000f8e00ff */
[----:B------:R-:W-:Y:S01]  /*8c30*/  @P0 IMAD.WIDE R38, R36, R161, UR16 ;  /* 0x0000001024260e25 */ /* 0x000fe2000f8e02a1 */
[-C--:B------:R-:W-:Y:S01]  /*8c40*/  HMMA.16816.F32.BF16 R12, R44, R50.reuse, R12 ;  /* 0x000000322c0c723c */ /* 0x080fe2000004180c */
[----:B------:R-:W-:Y:S01]  /*8c50*/  @UP3 UMOV UR16, UR6 ;  /* 0x0000000600103c82 */ /* 0x000fe20008000000 */
[----:B------:R-:W-:Y:S02]  /*8c60*/  @UP3 UMOV UR17, UR5 ;  /* 0x0000000500113c82 */ /* 0x000fe40008000000 */
[----:B------:R-:W5:Y:S01]  /*8c70*/  @P0 LDG.E R169, desc[UR14][R38.64] ;  /* 0x0000000e26a90981 */ /* 0x000f62000c1e1900 */
[----:B------:R-:W-:Y:S01]  /*8c80*/  LEA R178, P1, R37, R178, 0x2 ;  /* 0x000000b225b27211 */ /* 0x000fe200078210ff */
[----:B------:R-:W-:Y:S01]  /*8c90*/  HMMA.16816.F32.BF16 R16, R20, R50, R16 ;  /* 0x000000321410723c */ /* 0x000fe20000041810 */
[----:B------:R-:W-:Y:S01]  /*8ca0*/  IMAD.U32 R47, RZ, RZ, UR30 ;  /* 0x0000001eff2f7e24 */ /* 0x000fe2000f8e00ff */
[----:B------:R-:W-:Y:S03]  /*8cb0*/  LDSM.16.MT88.4 R20, [R130] ;  /* 0x000000008214783b */ /* 0x000fe60000004200 */
[-C--:B------:R-:W-:Y:S01]  /*8cc0*/  LEA R56, P6, R113, R178.reuse, 0x2 ;  /* 0x000000b271387211 */ /* 0x080fe200078c10ff */
[-C--:B----4-:R-:W-:Y:S01]  /*8cd0*/  HMMA.16816.F32.BF16 R4, R24, R28.reuse, R4 ;  /* 0x0000001c1804723c */ /* 0x090fe20000041804 */
[----:B------:R-:W5:Y:S01]  /*8ce0*/  @P0 LDG.E R170, desc[UR14][R38.64+0x20] ;  /* 0x0000200e26aa0981 */ /* 0x000f62000c1e1900 */
[----:B------:R-:W-:Y:S03]  /*8cf0*/  IMAD.U32 R51, RZ, RZ, UR31 ;  /* 0x0000001fff337e24 */ /* 0x000fe6000f8e00ff */
[----:B------:R-:W5:Y:S01]  /*8d00*/  @P0 LDG.E R167, desc[UR14][R38.64+0x100] ;  /* 0x0001000e26a70981 */ /* 0x000f62000c1e1900 */
[C---:B-1----:R-:W-:Y:S01]  /*8d10*/  HMMA.16816.F32.BF16 R8, R32.reuse, R28, R8 ;  /* 0x0000001c2008723c */ /* 0x042fe20000041808 */
[----:B------:R-:W-:Y:S01]  /*8d20*/  IMAD.U32 R49, RZ, RZ, UR31 ;  /* 0x0000001fff317e24 */ /* 0x000fe2000f8e00ff */
[----:B------:R-:W-:Y:S01]  /*8d30*/  MOV R37, UR28 ;  /* 0x0000001c00257c02 */ /* 0x000fe20008000f00 */
[----:B------:R1:W5:Y:S02]  /*8d40*/  @P0 LDG.E R168, desc[UR14][R38.64+0x120] ;  /* 0x0001200e26a80981 */ /* 0x000364000c1e1900 */
[-C--:B------:R-:W-:Y:S01]  /*8d50*/  LEA R60, P0, R117, R178.reuse, 0x2 ;  /* 0x000000b2753c7211 */ /* 0x080fe200078010ff */
[-C--:B------:R-:W-:Y:S01]  /*8d60*/  HMMA.16816.F32.BF16 R12, R32, R30.reuse, R12 ;  /* 0x0000001e200c723c */ /* 0x080fe2000004180c */
[----:B------:R-:W-:Y:S04]  /*8d70*/  IMAD.U32 R29, RZ, RZ, UR25 ;  /* 0x00000019ff1d7e24 */ /* 0x000fe8000f8e00ff */
[-C--:B------:R-:W-:Y:S01]  /*8d80*/  LEA R50, P5, R109, R178.reuse, 0x2 ;  /* 0x000000b26d327211 */ /* 0x080fe200078a10ff */
[----:B------:R-:W-:Y:S01]  /*8d90*/  HMMA.16816.F32.BF16 R16, R24, R30, R16 ;  /* 0x0000001e1810723c */ /* 0x000fe20000041810 */
[----:B------:R-:W-:Y:S01]  /*8da0*/  MOV R35, UR27 ;  /* 0x0000001b00237c02 */ /* 0x000fe20008000f00 */
[----:B------:R-:W-:Y:S03]  /*8db0*/  IMAD.U32 R45, RZ, RZ, UR30 ;  /* 0x0000001eff2d7e24 */ /* 0x000fe6000f8e00ff */
[----:B------:R-:W-:Y:S01]  /*8dc0*/  LEA.HI.X.SX32 R179, R29, R179, 0x2, P1 ;  /* 0x000000b31db37211 */ /* 0x000fe200008f16ff */
[----:B------:R-:W-:Y:S01]  /*8dd0*/  IMAD.U32 R33, RZ, RZ, UR27 ;  /* 0x0000001bff217e24 */ /* 0x000fe2000f8e00ff */
[-C--:B------:R-:W-:Y:S01]  /*8de0*/  LEA R34, P1, R61, R178.reuse, 0x2 ;  /* 0x000000b23d227211 */ /* 0x080fe200078210ff */
[----:B------:R-:W-:Y:S02]  /*8df0*/  IMAD.U32 R31, RZ, RZ, UR26 ;  /* 0x0000001aff1f7e24 */ /* 0x000fe4000f8e00ff */
[----:B------:R-:W-:Y:S01]  /*8e00*/  REDG.E.ADD.F32.FTZ.RN.STRONG.GPU desc[UR14][R178.64], R4 ;  /* 0x00000004b20079a6 */ /* 0x000fe2000c10f38e */
[-C--:B------:R-:W-:Y:S01]  /*8e10*/  LEA.HI.X.SX32 R61, R115, R179.reuse, 0x2, P0 ;  /* 0x000000b3733d7211 */ /* 0x080fe200000f16ff */
[----:B------:R-:W-:Y:S01]  /*8e20*/  IMAD.U32 R27, RZ, RZ, UR24 ;  /* 0x00000018ff1b7e24 */ /* 0x000fe2000f8e00ff */
[-C--:B------:R-:W-:Y:S01]  /*8e30*/  LEA R30, P0, R57, R178.reuse, 0x2 ;  /* 0x000000b2391e7211 */ /* 0x080fe200078010ff */
[----:B------:R-:W-:Y:S01]  /*8e40*/  IMAD.U32 R29, RZ, RZ, UR26 ;  /* 0x0000001aff1d7e24 */ /* 0x000fe2000f8e00ff */
[-C--:B------:R-:W-:Y:S01]  /*8e50*/  LEA.HI.X.SX32 R57, R111, R179.reuse, 0x2, P6 ;  /* 0x000000b36f397211 */ /* 0x080fe200030f16ff */
[----:B------:R-:W-:Y:S01]  /*8e60*/  REDG.E.ADD.F32.FTZ.RN.STRONG.GPU desc[UR14][R60.64], R5 ;  /* 0x000000053c0079a6 */ /* 0x000fe2000c10f38e */
[-C--:B------:R-:W-:Y:S01]  /*8e70*/  LEA R48, P6, R51, R178.reuse, 0x2 ;  /* 0x000000b233307211 */ /* 0x080fe200078c10ff */
[----:B-1----:R-:W-:Y:S01]  /*8e80*/  IMAD.U32 R39, RZ, RZ, UR28 ;  /* 0x0000001cff277e24 */ /* 0x002fe2000f8e00ff */
[-C--:B------:R-:W-:Y:S01]  /*8e90*/  LEA R46, P4, R105, R178.reuse, 0x2 ;  /* 0x000000b2692e7211 */ /* 0x080fe200078810ff */
[----:B------:R-:W-:Y:S01]  /*8ea0*/  REDG.E.ADD.F32.FTZ.RN.STRONG.GPU desc[UR14][R56.64], R6 ;  /* 0x00000006380079a6 */ /* 0x000fe2000c10f38e */
[-C--:B------:R-:W-:Y:S01]  /*8eb0*/  LEA.HI.X.SX32 R51, R107, R179.reuse, 0x2, P5 ;  /* 0x000000b36b337211 */ /* 0x080fe200028f16ff */
[----:B------:R-:W-:Y:S01]  /*8ec0*/  IMAD.U32 R25, RZ, RZ, UR24 ;  /* 0x00000018ff197e24 */ /* 0x000fe2000f8e00ff */
[-C--:B------:R-:W-:Y:S02]  /*8ed0*/  LEA R44, P5, R47, R178.reuse, 0x2 ;  /* 0x000000b22f2c7211 */ /* 0x080fe400078a10ff */
[-C--:B------:R-:W-:Y:S01]  /*8ee0*/  LEA R42, P3, R101, R178.reuse, 0x2 ;  /* 0x000000b2652a7211 */ /* 0x080fe200078610ff */
[----:B------:R-:W-:Y:S01]  /*8ef0*/  REDG.E.ADD.F32.FTZ.RN.STRONG.GPU desc[UR14][R50.64], R7 ;  /* 0x00000007320079a6 */ /* 0x000fe2000c10f38e */
[-C--:B------:R-:W-:Y:S02]  /*8f00*/  LEA.HI.X.SX32 R47, R103, R179.reuse, 0x2, P4 ;  /* 0x000000b3672f7211 */ /* 0x080fe400020f16ff */
[-C--:B------:R-:W-:Y:S01]  /*8f10*/  LEA R40, P4, R43, R178.reuse, 0x2 ;  /* 0x000000b22b287211 */ /* 0x080fe200078810ff */
[----:B------:R-:W1:Y:S01]  /*8f20*/  LDSM.16.MT88.4 R4, [R135+0xa000] ;  /* 0x00a000008704783b */ /* 0x000e620000004200 */
        /* <DEDUP_REMOVED lines=13> */
[-C--:B------:R-:W-:Y:S01]  /*9000*/  LEA.HI.X.SX32 R45, R45, R179.reuse, 0x2, P5 ;  /* 0x000000b32d2d7211 */ /* 0x080fe200028f16ff */
[----:B------:R-:W-:Y:S01]  /*9010*/  REDG.E.ADD.F32.FTZ.RN.STRONG.GPU desc[UR14][R30.64], R16 ;  /* 0x000000101e0079a6 */ /* 0x000fe2000c10f38e */
[-C--:B------:R-:W-:Y:S02]  /*9020*/  LEA.HI.X.SX32 R41, R41, R179.reuse, 0x2, P4 ;  /* 0x000000b329297211 */ /* 0x080fe400020f16ff */
[-C--:B------:R-:W-:Y:S01]  /*9030*/  LEA.HI.X.SX32 R37, R37, R179.reuse, 0x2, P3 ;  /* 0x000000b325257211 */ /* 0x080fe200018f16ff */
[----:B------:R-:W-:Y:S01]  /*9040*/  REDG.E.ADD.F32.FTZ.RN.STRONG.GPU desc[UR14][R48.64], R17 ;  /* 0x00000011300079a6 */ /* 0x000fe2000c10f38e */
[-C--:B------:R-:W-:Y:S02]  /*9050*/  LEA.HI.X.SX32 R55, R33, R179.reuse, 0x2, P2 ;  /* 0x000000b321377211 */ /* 0x080fe400010f16ff */
[----:B------:R-:W-:Y:S01]  /*9060*/  LEA R62, P0, R27, R178, 0x2 ;  /* 0x000000b21b3e7211 */ /* 0x000fe200078010ff */
[----:B------:R-:W-:Y:S01]  /*9070*/  REDG.E.ADD.F32.FTZ.RN.STRONG.GPU desc[UR14][R44.64], R18 ;  /* 0x000000122c0079a6 */ /* 0x000fe2000c10f38e */
[-C--:B------:R-:W-:Y:S02]  /*9080*/  LEA.HI.X.SX32 R59, R29, R179.reuse, 0x2, P1 ;  /* 0x000000b31d3b7211 */ /* 0x080fe400008f16ff */
[----:B------:R-:W-:Y:S01]  /*9090*/  LEA.HI.X.SX32 R63, R25, R179, 0x2, P0 ;  /* 0x000000b3193f7211 */ /* 0x000fe200000f16ff */
[----:B------:R-:W-:Y:S01]  /*90a0*/  REDG.E.ADD.F32.FTZ.RN.STRONG.GPU desc[UR14][R40.64], R19 ;  /* 0x00000013280079a6 */ /* 0x000fe2000c10f38e */
[----:B------:R-:W-:Y:S01]  /*90b0*/  PLOP3.LUT P1, PT, PT, PT, UP0, 0x80, 0x0 ;  /* 0x000000000000781c */ /* 0x000fe20003f2f008 */
[----:B------:R-:W-:Y:S01]  /*90c0*/  @UP3 UIADD3 UR22, UP0, UR22, -0x200, URZ ;  /* 0xfffffe0016163890 */ /* 0x000fe2000ff1e03f */
[----:B------:R-:W-:Y:S01]  /*90d0*/  PLOP3.LUT P0, PT, PT, PT, UP2, 0x80, 0x0 ;  /* 0x000000000000781c */ /* 0x000fe20003f0f028 */
[----:B------:R-:W-:Y:S02]  /*90e0*/  REDG.E.ADD.F32.FTZ.RN.STRONG.GPU desc[UR14][R36.64], R12 ;  /* 0x0000000c240079a6 */ /* 0x000fe4000c10f38e */
[----:B------:R-:W-:Y:S01]  /*90f0*/  @UP3 UIADD3.X UR21, UR21, -0x1, URZ, UP0, !UPT ;  /* 0xffffffff15153890 */ /* 0x000fe200087fe43f */
[-C--:B-1----:R-:W-:Y:S01]  /*9100*/  HMMA.16816.F32.BF16 R84, R4, R20.reuse, R84 ;  /* 0x000000140454723c */ /* 0x082fe20000041854 */
[----:B------:R-:W-:Y:S04]  /*9110*/  REDG.E.ADD.F32.FTZ.RN.STRONG.GPU desc[UR14][R54.64], R13 ;  /* 0x0000000d360079a6 */ /* 0x000fe8000c10f38e */
[----:B------:R-:W-:Y:S04]  /*9120*/  REDG.E.ADD.F32.FTZ.RN.STRONG.GPU desc[UR14][R58.64], R14 ;  /* 0x0000000e3a0079a6 */ /* 0x000fe8000c10f38e */
[----:B------:R-:W-:Y:S04]  /*9130*/  REDG.E.ADD.F32.FTZ.RN.STRONG.GPU desc[UR14][R62.64], R15 ;  /* 0x0000000f3e0079a6 */ /* 0x000fe8000c10f38e */
[----:B------:R-:W1:Y:S04]  /*9140*/  LDSM.16.MT88.4 R8, [R135+0xe000] ;  /* 0x00e000008708783b */ /* 0x000e680000004200 */
[----:B------:R-:W-:Y:S04]  /*9150*/  LDSM.16.MT88.4 R24, [R135+0xa800] ;  /* 0x00a800008718783b */ /* 0x000fe80000004200 */
[----:B------:R-:W2:Y:S04]  /*9160*/  LDSM.16.MT88.4 R28, [R130+0x400] ;  /* 0x00040000821c783b */ /* 0x000ea80000004200 */
[----:B------:R-:W3:Y:S04]  /*9170*/  LDSM.16.MT88.4 R32, [R135+0xe800] ;  /* 0x00e800008720783b */ /* 0x000ee80000004200 */
[----:B------:R-:W-:Y:S04]  /*9180*/  LDSM.16.MT88.4 R12, [R130+0x800] ;  /* 0x00080000820c783b */ /* 0x000fe80000004200 */
[----:B------:R-:W-:Y:S01]  /*9190*/  LDSM.16.MT88.4 R16, [R135+0xb800] ;  /* 0x00b800008710783b */ /* 0x000fe20000004200 */
[C---:B-1----:R-:W-:Y:S06]  /*91a0*/  HMMA.16816.F32.BF16 R88, R8.reuse, R20, R88 ;  /* 0x000000140858723c */ /* 0x042fec0000041858 */
[-C--:B------:R-:W-:Y:S01]  /*91b0*/  HMMA.16816.F32.BF16 R92, R8, R22.reuse, R92 ;  /* 0x00000016085c723c */ /* 0x080fe2000004185c */
[----:B------:R-:W1:Y:S05]  /*91c0*/  LDSM.16.MT88.4 R8, [R135+0xb000] ;  /* 0x00b000008708783b */ /* 0x000e6a0000004200 */
[----:B------:R-:W-:Y:S01]  /*91d0*/  HMMA.16816.F32.BF16 R96, R4, R22, R96 ;  /* 0x000000160460723c */ /* 0x000fe20000041860 */
[----:B------:R-:W4:Y:S04]  /*91e0*/  LDSM.16.MT88.4 R4, [R135+0xf000] ;  /* 0x00f000008704783b */ /* 0x000f280000004200 */
[----:B------:R-:W4:Y:S01]  /*91f0*/  LDSM.16.MT88.4 R20, [R130+0xc00] ;  /* 0x000c00008214783b */ /* 0x000f220000004200 */
[-C--:B--2---:R-:W-:Y:S06]  /*9200*/  HMMA.16816.F32.BF16 R84, R24, R28.reuse, R84 ;  /* 0x0000001c1854723c */ /* 0x084fec0000041854 */
[C---:B---3--:R-:W-:Y:S06]  /*9210*/  HMMA.16816.F32.BF16 R88, R32.reuse, R28, R88 ;  /* 0x0000001c2058723c */ /* 0x048fec0000041858 */
[-C--:B------:R-:W-:Y:S06]  /*9220*/  HMMA.16816.F32.BF16 R92, R32, R30.reuse, R92 ;  /* 0x0000001e205c723c */ /* 0x080fec000004185c */
[----:B------:R-:W-:Y:S01]  /*9230*/  HMMA.16816.F32.BF16 R96, R24, R30, R96 ;  /* 0x0000001e1860723c */ /* 0x000fe20000041860 */
[----:B------:R-:W2:Y:S04]  /*9240*/  LDSM.16.MT88.4 R24, [R135+0xf800] ;  /* 0x00f800008718783b */ /* 0x000ea80000004200 */
[----:B------:R-:W-:Y:S01]  /*9250*/  LDSM.16.MT88.4 R28, [R130+0x1000] ;  /* 0x00100000821c783b */ /* 0x000fe20000004200 */
[-C--:B-1----:R-:W-:Y:S06]  /*9260*/  HMMA.16816.F32.BF16 R84, R8, R12.reuse, R84 ;  /* 0x0000000c0854723c */ /* 0x082fec0000041854 */
[C---:B----4-:R-:W-:Y:S06]  /*9270*/  HMMA.16816.F32.BF16 R88, R4.reuse, R12, R88 ;  /* 0x0000000c0458723c */ /* 0x050fec0000041858 */
[-C--:B------:R-:W-:Y:S01]  /*9280*/  HMMA.16816.F32.BF16 R92, R4, R14.reuse, R92 ;  /* 0x0000000e045c723c */ /* 0x080fe2000004185c */
[----:B------:R-:W1:Y:S05]  /*9290*/  LDSM.16.MT88.4 R4, [R135+0xc000] ;  /* 0x00c000008704783b */ /* 0x000e6a0000004200 */
[----:B------:R-:W-:Y:S01]  /*92a0*/  HMMA.16816.F32.BF16 R96, R8, R14, R96 ;  /* 0x0000000e0860723c */ /* 0x000fe20000041860 */
[----:B------:R-:W3:Y:S04]  /*92b0*/  LDSM.16.MT88.4 R8, [R135+0x10000] ;  /* 0x010000008708783b */ /* 0x000ee80000004200 */
[----:B------:R-:W-:Y:S01]  /*92c0*/  LDSM.16.MT88.4 R12, [R135+0xc800] ;  /* 0x00c80000870c783b */ /* 0x000fe20000004200 */
[-C--:B------:R-:W-:Y:S06]  /*92d0*/  HMMA.16816.F32.BF16 R84, R16, R20.reuse, R84 ;  /* 0x000000141054723c */ /* 0x080fec0000041854 */
[C---:B--2---:R-:W-:Y:S06]  /*92e0*/  HMMA.16816.F32.BF16 R88, R24.reuse, R20, R88 ;  /* 0x000000141858723c */ /* 0x044fec0000041858 */
[-C--:B------:R-:W-:Y:S01]  /*92f0*/  HMMA.16816.F32.BF16 R92, R24, R22.reuse, R92 ;  /* 0x00000016185c723c */ /* 0x080fe2000004185c */
[----:B------:R-:W2:Y:S05]  /*9300*/  LDSM.16.MT88.4 R24, [R130+0x1400] ;  /* 0x001400008218783b */ /* 0x000eaa0000004200 */
[----:B------:R-:W-:Y:S01]  /*9310*/  HMMA.16816.F32.BF16 R96, R16, R22, R96 ;  /* 0x000000161060723c */ /* 0x000fe20000041860 */
[----:B------:R-:W4:Y:S04]  /*9320*/  LDSM.16.MT88.4 R16, [R135+0x10800] ;  /* 0x010800008710783b */ /* 0x000f280000004200 */
[----:B------:R-:W-:Y:S01]  /*9330*/  LDSM.16.MT88.4 R20, [R130+0x1800] ;  /* 0x001800008214783b */ /* 0x000fe20000004200 */
[-C--:B-1----:R-:W-:Y:S06]  /*9340*/  HMMA.16816.F32.BF16 R84, R4, R28.reuse, R84 ;  /* 0x0000001c0454723c */ /* 0x082fec0000041854 */
[C---:B---3--:R-:W-:Y:S06]  /*9350*/  HMMA.16816.F32.BF16 R88, R8.reuse, R28, R88 ;  /* 0x0000001c0858723c */ /* 0x048fec0000041858 */
[-C--:B------:R-:W-:Y:S01]  /*9360*/  HMMA.16816.F32.BF16 R92, R8, R30.reuse, R92 ;  /* 0x0000001e085c723c */ /* 0x080fe2000004185c */
[----:B------:R-:W1:Y:S05]  /*9370*/  LDSM.16.MT88.4 R8, [R135+0xd000] ;  /* 0x00d000008708783b */ /* 0x000e6a0000004200 */
[----:B------:R-:W-:Y:S01]  /*9380*/  HMMA.16816.F32.BF16 R96, R4, R30, R96 ;  /* 0x0000001e0460723c */ /* 0x000fe20000041860 */
[----:B------:R-:W3:Y:S04]  /*9390*/  LDSM.16.MT88.4 R4, [R135+0x11000] ;  /* 0x011000008704783b */ /* 0x000ee80000004200 */
[----:B------:R-:W-:Y:S01]  /*93a0*/  LDSM.16.MT88.4 R28, [R130+0x1c00] ;  /* 0x001c0000821c783b */ /* 0x000fe20000004200 */
[-C--:B--2---:R-:W-:Y:S06]  /*93b0*/  HMMA.16816.F32.BF16 R84, R12, R24.reuse, R84 ;  /* 0x000000180c54723c */ /* 0x084fec0000041854 */
[C---:B----4-:R-:W-:Y:S06]  /*93c0*/  HMMA.16816.F32.BF16 R88, R16.reuse, R24, R88 ;  /* 0x000000181058723c */ /* 0x050fec0000041858 */
[-C--:B------:R-:W-:Y:S01]  /*93d0*/  HMMA.16816.F32.BF16 R92, R16, R26.reuse, R92 ;  /* 0x0000001a105c723c */ /* 0x080fe2000004185c */
[----:B------:R-:W2:Y:S05]  /*93e0*/  LDSM.16.MT88.4 R16, [R135+0xd800] ;  /* 0x00d800008710783b */ /* 0x000eaa0000004200 */
[----:B------:R-:W-:Y:S01]  /*93f0*/  HMMA.16816.F32.BF16 R96, R12, R26, R96 ;  /* 0x0000001a0c60723c */ /* 0x000fe20000041860 */
[----:B------:R-:W4:Y:S05]  /*9400*/  LDSM.16.MT88.4 R12, [R135+0x11800] ;  /* 0x01180000870c783b */ /* 0x000f2a0000004200 */
[-C--:B-1----:R-:W-:Y:S06]  /*9410*/  HMMA.16816.F32.BF16 R84, R8, R20.reuse, R84 ;  /* 0x000000140854723c */ /* 0x082fec0000041854 */
[C---:B---3--:R-:W-:Y:S06]  /*9420*/  HMMA.16816.F32.BF16 R88, R4.reuse, R20, R88 ;  /* 0x000000140458723c */ /* 0x048fec0000041858 */
[-C--:B------:R-:W-:Y:S06]  /*9430*/  HMMA.16816.F32.BF16 R92, R4, R22.reuse, R92 ;  /* 0x00000016045c723c */ /* 0x080fec000004185c */
[----:B------:R-:W-:Y:S05]  /*9440*/  HMMA.16816.F32.BF16 R96, R8, R22, R96 ;  /* 0x000000160860723c */ /* 0x000fea0000041860 */
[C---:B------:R-:W-:Y:S01]  /*9450*/  VIADD R4, R130.reuse, 0xffffe000 ;  /* 0xffffe00082047836 */ /* 0x040fe20000000000 */
[-C--:B--2---:R-:W-:Y:S05]  /*9460*/  HMMA.16816.F32.BF16 R84, R16, R28.reuse, R84 ;  /* 0x0000001c1054723c */ /* 0x084fea0000041854 */
        /* <DEDUP_REMOVED lines=50> */
[----:B------:R1:W-:Y:S01]  /*9790*/  STS [R159], R84 ;  /* 0x000000549f007388 */ /* 0x0003e20000000800 */
[----:B------:R-:W-:Y:S01]  /*97a0*/  F2FP.BF16.F32.PACK_AB R90, R91, R90 ;  /* 0x0000005a5b5a723e */ /* 0x000fe200000010ff */
[----:B------:R-:W-:Y:S01]  /*97b0*/  @UP0 UIADD3 UR5, UR41, UR43, URZ ;  /* 0x0000002b29050290 */ /* 0x000fe2000fffe03f */
[----:B------:R-:W-:Y:S01]  /*97c0*/  F2FP.BF16.F32.PACK_AB R93, R93, R92 ;  /* 0x0000005c5d5d723e */ /* 0x000fe200000010ff */
[----:B------:R1:W-:Y:S01]  /*97d0*/  STS [R159+0x200], R86 ;  /* 0x000200569f007388 */ /* 0x0003e20000000800 */
[----:B------:R-:W-:Y:S01]  /*97e0*/  F2FP.BF16.F32.PACK_AB R95, R95, R94 ;  /* 0x0000005e5f5f723e */ /* 0x000fe200000010ff */
[----:B------:R-:W-:Y:S01]  /*97f0*/  @UP0 ULDC.64 UR6, c[0x0][0x450] ;  /* 0x0001140000060ab9 */ /* 0x000fe20000000a00 */
[----:B------:R-:W-:Y:S01]  /*9800*/  F2FP.BF16.F32.PACK_AB R68, R69, R68 ;  /* 0x000000444544723e */ /* 0x000fe200000010ff */
[----:B------:R1:W-:Y:S01]  /*9810*/  STS [R158], R97 ;  /* 0x000000619e007388 */ /* 0x0003e20000000800 */
[----:B------:R-:W-:Y:S01]  /*9820*/  F2FP.BF16.F32.PACK_AB R70, R71, R70 ;  /* 0x000000464746723e */ /* 0x000fe200000010ff */
[----:B------:R-:W-:Y:S01]  /*9830*/  @UP0 UIMAD.WIDE.U32 UR8, UR5, UR6, URZ ;  /* 0x00000006050802a5 */ /* 0x000fe2000f8e003f */
[----:B------:R-:W-:Y:S01]  /*9840*/  F2FP.BF16.F32.PACK_AB R81, R81, R80 ;  /* 0x000000505151723e */ /* 0x000fe200000010ff */
[----:B------:R1:W-:Y:S01]  /*9850*/  STS [R158+0x200], R99 ;  /* 0x000200639e007388 */ /* 0x0003e20000000800 */
[----:B------:R-:W-:Y:S01]  /*9860*/  F2FP.BF16.F32.PACK_AB R83, R83, R82 ;  /* 0x000000525353723e */ /* 0x000fe200000010ff */
[----:B------:R-:W-:Y:S01]  /*9870*/  @UP0 UIMAD UR5, UR5, UR7, URZ ;  /* 0x00000007050502a4 */ /* 0x000fe2000f8e023f */
[----:B------:R-:W-:Y:S01]  /*9880*/  F2FP.BF16.F32.PACK_AB R72, R73, R72 ;  /* 0x000000484948723e */ /* 0x000fe200000010ff */
[----:B------:R1:W-:Y:S01]  /*9890*/  STS [R159+0x1000], R88 ;  /* 0x001000589f007388 */ /* 0x0003e20000000800 */
[----:B------:R-:W-:Y:S01]  /*98a0*/  F2FP.BF16.F32.PACK_AB R74, R75, R74 ;  /* 0x0000004a4b4a723e */ /* 0x000fe200000010ff */
[----:B------:R-:W-:Y:S01]  /*98b0*/  @UP0 UIADD3 UR21, UR9, UR5, URZ ;  /* 0x0000000509150290 */ /* 0x000fe2000fffe03f */
[----:B------:R-:W-:Y:S01]  /*98c0*/  F2FP.BF16.F32.PACK_AB R77, R77, R76 ;  /* 0x0000004c4d4d723e */ /* 0x000fe200000010ff */
[----:B------:R1:W-:Y:S01]  /*98d0*/  STS [R159+0x1200], R90 ;  /* 0x0012005a9f007388 */ /* 0x0003e20000000800 */
[----:B------:R-:W-:Y:S01]  /*98e0*/  F2FP.BF16.F32.PACK_AB R79, R79, R78 ;  /* 0x0000004e4f4f723e */ /* 0x000fe200000010ff */
[----:B------:R-:W-:Y:S01]  /*98f0*/  @UP0 UMOV UR19, UR8 ;  /* 0x0000000800130c82 */ /* 0x000fe20008000000 */
[----:B------:R-:W-:Y:S01]  /*9900*/  PLOP3.LUT P0, PT, PT, PT, UP0, 0x80, 0x0 ;  /* 0x000000000000781c */ /* 0x000fe20003f0f008 */
        /* <DEDUP_REMOVED lines=8> */
[----:B------:R-:W2:Y:S03]  /*9990*/  S2R R0, SR_TID.X ;  /* 0x0000000000007919 */ /* 0x000ea60000002100 */
        /* <DEDUP_REMOVED lines=16> */
.L_x_452:
        /* <DEDUP_REMOVED lines=21> */
.L_x_453:
[----:B------:R-:W-:Y:S01]  /*9bf0*/  BAR.SYNC.DEFER_BLOCKING 0x0 ;  /* 0x0000000000007b1d */ /* 0x000fe20000010000 */
[----:B------:R-:W-:Y:S01]  /*9c00*/  USHF.R.S32.HI UR10, URZ, 0x1f, UR5 ;  /* 0x0000001f3f0a7899 */ /* 0x000fe20008011405 */
[----:B--2---:R-:W-:Y:S01]  /*9c10*/  SHF.R.S32.HI R5, RZ, 0x1f, R0 ;  /* 0x0000001fff057819 */ /* 0x004fe20000011400 */
        /* <DEDUP_REMOVED lines=17> */
[----:B------:R-:W-:Y:S01]  /*9d30*/  IADD3 R6, P0, R6, UR19, RZ ;  /* 0x0000001306067c10 */ /* 0x000fe2000ff1e0ff */
[----:B------:R-:W-:Y:S01]  /*9d40*/  IMAD.U32 R22, RZ, RZ, UR16 ;  /* 0x00000010ff167e24 */ /* 0x000fe2000f8e00ff */
[----:B------:R-:W-:Y:S01]  /*9d50*/  ISETP.GE.OR P1, PT, R0, UR12, P2 ;  /* 0x0000000c00007c0c */ /* 0x000fe20009726670 */
[----:B------:R2:W3:Y:S01]  /*9d60*/  LDS.128 R12, [R53+0x7000] ;  /* 0x00700000350c7984 */ /* 0x0004e20000000c00 */
[----:B------:R-:W-:Y:S01]  /*9d70*/  ISETP.GE.OR P2, PT, R16, UR12, P2 ;  /* 0x0000000c10007c0c */ /* 0x000fe20009746670 */
[----:B------:R-:W-:Y:S01]  /*9d80*/  UIMAD UR17, UR57, UR17, UR13 ;  /* 0x00000011391172a4 */ /* 0x000fe2000f8e020d */
[----:B------:R-:W-:Y:S01]  /*9d90*/  IADD3.X R7, R7, UR21, R4, P0, !PT ;  /* 0x0000001507077c10 */ /* 0x000fe200087fe404 */
[----:B------:R2:W4:Y:S01]  /*9da0*/  LDS.128 R8, [R53+0x9000] ;  /* 0x0090000035087984 */ /* 0x0005220000000c00 */
[----:B------:R-:W-:Y:S01]  /*9db0*/  SHF.R.S32.HI R0, RZ, 0x1f, R16 ;  /* 0x0000001fff007819 */ /* 0x000fe20000011410 */
[----:B------:R-:W-:-:S04]  /*9dc0*/  IMAD.WIDE.U32 R22, R22, UR57, R6 ;  /* 0x0000003916167c25 */ /* 0x000fc8000f8e0006 */
[----:B------:R-:W-:-:S04]  /*9dd0*/  VIADD R19, R23, UR17 ;  /* 0x0000001117137c36 */ /* 0x000fc80008000000 */
[----:B------:R-:W-:Y:S05]  /*9de0*/  @P2 BRA `(.L_x_455) ;  /* 0x0000000000282947 */ /* 0x000fea0003800000 */
[----:B------:R-:W1:Y:S01]  /*9df0*/  LDS.128 R4, [R53+0x6000] ;  /* 0x0060000035047984 */ /* 0x000e620000000c00 */
        /* <DEDUP_REMOVED lines=8> */
[----:B-1----:R1:W-:Y:S02]  /*9e80*/  STG.E.128 desc[UR14][R26.64], R4 ;  /* 0x000000041a007986 */ /* 0x0023e4000c101d0e */
.L_x_455:
[----:B------:R-:W-:Y:S05]  /*9e90*/  BSYNC B0 ;  /* 0x0000000000007941 */ /* 0x000fea0003800000 */
.L_x_454:
[----:B------:R-:W-:Y:S04]  /*9ea0*/  BSSY B0, `(.L_x_456) ;  /* 0x000000d000007945 */ /* 0x000fe80003800000 */
[----:B------:R-:W-:Y:S05]  /*9eb0*/  @P1 BRA `(.L_x_457) ;  /* 0x00000000002c1947 */ /* 0x000fea0003800000 */
[----:B-1----:R-:W-:Y:S01]  /*9ec0*/  IADD3 R5, P0, R16, 0x40, RZ ;  /* 0x0000004010057810 */ /* 0x002fe20007f1e0ff */
        /* <DEDUP_REMOVED lines=9> */
[----:B---3--:R1:W-:Y:S02]  /*9f60*/  STG.E.128 desc[UR14][R18.64], R12 ;  /* 0x0000000c12007986 */ /* 0x0083e4000c101d0e */
.L_x_457:
[----:B------:R-:W-:Y:S05]  /*9f70*/  BSYNC B0 ;  /* 0x0000000000007941 */ /* 0x000fea0003800000 */
.L_x_456:
[----:B-1----:R1:W1:Y:S01]  /*9f80*/  LDS.128 R4, [R53+0x8000] ;  /* 0x0080000035047984 */ /* 0x0022620000000c00 */
[----:B---3--:R-:W-:Y:S01]  /*9f90*/  IMAD.U32 R13, RZ, RZ, UR8 ;  /* 0x00000008ff0d7e24 */ /* 0x008fe2000f8e00ff */
        /* <DEDUP_REMOVED lines=24> */
.L_x_459:
[----:B------:R-:W-:Y:S05]  /*a120*/  BSYNC B0 ;  /* 0x0000000000007941 */ /* 0x000fea0003800000 */
.L_x_458:
[----:B------:R-:W-:Y:S05]  /*a130*/  @P1 BRA `(.L_x_432) ;  /* 0x00000000002c1947 */ /* 0x000fea0003800000 */
[----:B------:R-:W-:Y:S01]  /*a140*/  IADD3 R16, P0, R16, 0x40, RZ ;  /* 0x0000004010107810 */ /* 0x000fe20007f1e0ff */
[----:B------:R-:W-:Y:S01]  /*a150*/  ULDC.64 UR6, c[0x0][0x3f8] ;  /* 0x0000fe0000067ab9 */ /* 0x000fe20000000a00 */
[----:B------:R-:W-:Y:S02]  /*a160*/  MOV R12, R18 ;  /* 0x00000012000c7202 */ /* 0x000fe40000000f00 */
[----:B-1-3--:R-:W-:-:S03]  /*a170*/  IADD3.X R5, RZ, R0, RZ, P0, !PT ;  /* 0x00000000ff057210 */ /* 0x00afc600007fe4ff */
[----:B------:R-:W-:-:S04]  /*a180*/  IMAD.WIDE.U32 R6, R16, UR8, R12 ;  /* 0x0000000810067c25 */ /* 0x000fc8000f8e000c */
[----:B------:R-:W-:Y:S01]  /*a190*/  IMAD R5, R5, UR8, RZ ;  /* 0x0000000805057c24 */ /* 0x000fe2000f8e02ff */
[----:B------:R-:W-:-:S03]  /*a1a0*/  LEA R4, P0, R6, UR6, 0x1 ;  /* 0x0000000606047c11 */ /* 0x000fc6000f8008ff */
[----:B------:R-:W-:-:S05]  /*a1b0*/  IMAD R5, R16, UR9, R5 ;  /* 0x0000000910057c24 */ /* 0x000fca000f8e0205 */
[----:B------:R-:W-:-:S04]  /*a1c0*/  IADD3 R5, R5, R7, RZ ;  /* 0x0000000705057210 */ /* 0x000fc80007ffe0ff */
[----:B------:R-:W-:-:S05]  /*a1d0*/  LEA.HI.X R5, R6, UR7, R5, 0x1, P0 ;  /* 0x0000000706057c11 */ /* 0x000fca00080f0c05 */
[----:B----4-:R1:W-:Y:S02]  /*a1e0*/  STG.E.128 desc[UR14][R4.64], R8 ;  /* 0x0000000804007986 */ /* 0x0103e4000c101d0e */
.L_x_432:
[----:B------:R-:W-:Y:S05]  /*a1f0*/  BSYNC B1 ;  /* 0x0000000000017941 */ /* 0x000fea0003800000 */
.L_x_418:
        /* <DEDUP_REMOVED lines=11> */
.L_x_460:
[----:B------:R-:W-:Y:S05]  /*a2b0*/  EXIT ;  /* 0x000000000000794d */ /* 0x000fea0003800000 */
.L_x_462:
        /* <DEDUP_REMOVED lines=12> */
.L_x_704:


//--------------------- .text._ZN5flash44flash_bwd_dq_dk_dv_loop_seqk_parallel_kernelI23Flash_bwd_kernel_traitsILi32ELi128ELi128ELi8ELi4ELi4ELi4ELb0ELb0EN7cutlass10bfloat16_tE19Flash_kernel_traitsILi32ELi128ELi128ELi8ES3_EELb0ELb1ELb0ELb0ELb0ELb0ELb1EEEvNS_16Flash_bwd_paramsE --------------------------
	.section	.text._ZN5flash44flash_bwd_dq_dk_dv_loop_seqk_parallel_kernelI23Flash_bwd_kernel_traitsILi32ELi128ELi128ELi8ELi4ELi4ELi4ELb0ELb0EN7cutlass10bfloat16_tE19Flash_kernel_traitsILi32ELi128ELi128ELi8ES3_EELb0ELb1ELb0ELb0ELb0ELb0ELb1EEEvNS_16Flash_bwd_paramsE,"ax",@progbits
	.align	128
        .global         _ZN5flash44flash_bwd_dq_dk_dv_loop_seqk_parallel_kernelI23Flash_bwd_kernel_traitsILi32ELi128ELi128ELi8ELi4ELi4ELi4ELb0ELb0EN7cutlass10bfloat16_tE19Flash_kernel_traitsILi32ELi128ELi128ELi8ES3_EELb0ELb1ELb0ELb0ELb0ELb0ELb1EEEvNS_16Flash_bwd_paramsE
        .type           _ZN5flash44flash_bwd_dq_dk_dv_loop_seqk_parallel_kernelI23Flash_bwd_kernel_traitsILi32ELi128ELi128ELi8ELi4ELi4ELi4ELb0ELb0EN7cutlass10bfloat16_tE19Flash_kernel_traitsILi32ELi128ELi128ELi8ES3_EELb0ELb1ELb0ELb0ELb0ELb0ELb1EEEvNS_16Flash_bwd_paramsE,@function
        .size           _ZN5flash44flash_bwd_dq_dk_dv_loop_seqk_parallel_kernelI23Flash_bwd_kernel_traitsILi32ELi128ELi128ELi8ELi4ELi4ELi4ELb0ELb0EN7cutlass10bfloat16_tE19Flash_kernel_traitsILi32ELi128ELi128ELi8ES3_EELb0ELb1ELb0ELb0ELb0ELb0ELb1EEEvNS_16Flash_bwd_paramsE,(.L_x_705 - _ZN5flash44flash_bwd_dq_dk_dv_loop_seqk_parallel_kernelI23Flash_bwd_kernel_traitsILi32ELi128ELi128ELi8ELi4ELi4ELi4ELb0ELb0EN7cutlass10bfloat16_tE19Flash_kernel_traitsILi32ELi128ELi128ELi8ES3_EELb0ELb1ELb0ELb0ELb0ELb0ELb1EEEvNS_16Flash_bwd_paramsE)
        .other          _ZN5flash44flash_bwd_dq_dk_dv_loop_seqk_parallel_kernelI23Flash_bwd_kernel_traitsILi32ELi128ELi128ELi8ELi4ELi4ELi4ELb0ELb0EN7cutlass10bfloat16_tE19Flash_kernel_traitsILi32ELi128ELi128ELi8ES3_EELb0ELb1ELb0ELb0ELb0ELb0ELb1EEEvNS_16Flash_bwd_paramsE,@"STO_CUDA_ENTRY STV_DEFAULT"
_ZN5flash44flash_bwd_dq_dk_dv_loop_seqk_parallel_kernelI23Flash_bwd_kernel_traitsILi32ELi128ELi128ELi8ELi4ELi4ELi4ELb0ELb0EN7cutlass10bfloat16_tE19Flash_kernel_traitsILi32ELi128ELi128ELi8ES3_EELb0ELb1ELb0ELb0ELb0ELb0ELb1EEEvNS_16Flash_bwd_paramsE:
.text._ZN5flash44flash_bwd_dq_dk_dv_loop_seqk_parallel_kernelI23Flash_bwd_kernel_traitsILi32ELi128ELi128ELi8ELi4ELi4ELi4ELb0ELb0EN7cutlass10bfloat16_tE19Flash_kernel_traitsILi32ELi128ELi128ELi8ES3_EELb0ELb1ELb0ELb0ELb0ELb0ELb1EEEvNS_16Flash_bwd_paramsE:
        /* <DEDUP_REMOVED lines=12> */
[----:B------:R-:W2:Y:S01]  /*00c0*/  S2UR UR57, SR_CTAID.Z ;  /* 0x00000000003979c3 */ /* 0x000ea20000002700 */
[----:B------:R-:W-:Y:S01]  /*00d0*/  UMOV UR5, 0x400 ;  /* 0x0000040000057882 */ /* 0x000fe20000000000 */
[----:B------:R-:W-:Y:S01]  /*00e0*/  IMAD.MOV.U32 R211, RZ, RZ, -0x10 ;  /* 0xfffffff0ffd37424 */ /* 0x000fe200078e00ff */
[----:B------:R-:W-:Y:S01]  /*00f0*/  ULDC.64 UR8, c[0x0][0x208] ;  /* 0x0000820000087ab9 */ /* 0x000fe20000000a00 */
[----:B------:R-:W-:Y:S01]  /*0100*/  IMAD.MOV.U32 R123, RZ, RZ, 0x20 ;  /* 0x00000020ff7b7424 */ /* 0x000fe200078e00ff */
[----:B------:R-:W-:Y:S01]  /*0110*/  UMOV UR60, 0xffffe000 ;  /* 0xffffe000003c7882 */ /* 0x000fe20000000000 */
[----:B------:R-:W-:Y:S02]  /*0120*/  IMAD.MOV.U32 R120, RZ, RZ, 0x40 ;  /* 0x00000040ff787424 */ /* 0x000fe400078e00ff */
[----:B------:R-:W-:Y:S08]  /*0130*/  S2UR UR47, SR_CTAID.Y ;  /* 0x00000000002f79c3 */ /* 0x000ff00000002600 */
[----:B------:R-:W3:Y:S01]  /*0140*/  S2UR UR4, SR_CgaCtaId ;  /* 0x00000000000479c3 */ /* 0x000ee20000008800 */
[----:B--2---:R-:W-:Y:S01]  /*0150*/  USHF.R.S32.HI UR6, URZ, 0x1f, UR57 ;  /* 0x0000001f3f067899 */ /* 0x004fe20008011439 */
[----:B-1----:R-:W-:-:S04]  /*0160*/  SHF.R.S32.HI R10, RZ, 0x1f, R20 ;  /* 0x0000001fff0a7819 */ /* 0x002fc80000011414 */
[CC--:B------:R-:W-:Y:S02]  /*0170*/  LEA.HI R8, R10.reuse, R20.reuse, RZ, 0x5 ;  /* 0x000000140a087211 */ /* 0x0c0fe400078f28ff */
[-C--:B------:R-:W-:Y:S02]  /*0180*/  LEA.HI R11, R10, R20.reuse, RZ, 0x4 ;  /* 0x000000140a0b7211 */ /* 0x080fe400078f20ff */
[----:B------:R-:W-:Y:S01]  /*0190*/  LOP3.LUT R0, R8, 0xffffffe0, RZ, 0xc0, !PT ;  /* 0xffffffe008007812 */ /* 0x000fe200078ec0ff */
[----:B---3--:R-:W-:Y:S01]  /*01a0*/  ULEA UR4, UR4, UR5, 0x18 ;  /* 0x0000000504047291 */ /* 0x008fe2000f8ec03f */
[----:B------:R-:W-:Y:S01]  /*01b0*/  SHF.R.S32.HI R7, RZ, 0x4, R11 ;  /* 0x00000004ff077819 */ /* 0x000fe2000001140b */
[----:B------:R-:W-:Y:S01]  /*01c0*/  USHF.L.U32 UR5, UR47, 0x7, URZ ;  /* 0x000000072f057899 */ /* 0x000fe2000800063f */
        /* <DEDUP_REMOVED lines=110> */
[----:B------:R-:W-:Y:S01]  /*08b0*/  @P4 VIADD R210, R215, 0xffffffc0 ;  /* 0xffffffc0d7d24836 */ /* 0x000fe20000000000 */
        /* <DEDUP_REMOVED lines=16> */
[----:B------:R-:W-:Y:S01]  /*09c0*/  IMAD.IADD R8, R8, 0x1, R12 ;  /* 0x0000000108087824 */ /* 0x000fe200078e020c */
[----:B------:R-:W-:Y:S01]  /*09d0*/  SEL R120, R120, 0xffffffc0, !P2 ;  /* 0xffffffc078787807 */ /* 0x000fe20005000000 */
[----:B------:R-:W-:Y:S01]  /*09e0*/  IMAD R129, R129, 0x200, R0 ;  /* 0x0000020081817824 */ /* 0x000fe200078e0200 */
[----:B------:R-:W-:Y:S01]  /*09f0*/  LEA R116, R116, UR4, 0x1 ;  /* 0x0000000474747c11 */ /* 0x000fe2000f8e08ff */
[----:B------:R-:W-:Y:S01]  /*0a00*/  IMAD.IADD R119, R11, 0x1, R119 ;  /* 0x000000010b777824 */ /* 0x000fe200078e0277 */
[----:B------:R-:W-:Y:S01]  /*0a10*/  LOP3.LUT P0, RZ, R14, 0x2, RZ, 0xc0, !PT ;  /* 0x000000020eff7812 */ /* 0x000fe2000780c0ff */
[----:B------:R-:W-:-:S02]  /*0a20*/  IMAD.IADD R214, R216, 0x1, R212 ;  /* 0x00000001d8d67824 */ /* 0x000fc400078e02d4 */
[C---:B------:R-:W-:Y:S01]  /*0a30*/  IMAD.IADD R213, R212.reuse, 0x1, R210 ;  /* 0x00000001d4d57824 */ /* 0x040fe200078e02d2 */
        /* <DEDUP_REMOVED lines=11> */
[----:B------:R-:W-:Y:S01]  /*0af0*/  UIADD3 UR6, UR4, 0x6000, URZ ;  /* 0x0000600004067890 */ /* 0x000fe2000fffe03f */
[----:B------:R-:W-:Y:S01]  /*0b00*/  IMAD.U32 R0, RZ, RZ, UR5 ;  /* 0x00000005ff007e24 */ /* 0x000fe2000f8e00ff */
[----:B------:R-:W-:Y:S01]  /*0b10*/  USHF.R.S32.HI UR5, URZ, 0x1f, UR57 ;  /* 0x0000001f3f057899 */ /* 0x000fe20008011439 */
[----:B------:R-:W-:-:S03]  /*0b20*/  LEA R2, R3, UR4, 0x1 ;  /* 0x0000000403027c11 */ /* 0x000fc6000f8e08ff */
[----:B------:R-:W-:Y:S02]  /*0b30*/  LEA R4, R8, UR6, 0x1 ;  /* 0x0000000608047c11 */ /* 0x000fe4000f8e08ff */
[----:B------:R-:W-:Y:S01]  /*0b40*/  IMAD.U32 R0, RZ, RZ, UR5 ;  /* 0x00000005ff007e24 */ /* 0x000fe2000f8e00ff */
[----:B------:R-:W-:Y:S02]  /*0b50*/  UIADD3 UR5, UR4, 0xa000, URZ ;  /* 0x0000a00004057890 */ /* 0x000fe4000fffe03f */
[C---:B------:R-:W-:Y:S01]  /*0b60*/  VIADD R0, R4.reuse, 0x20 ;  /* 0x0000002004007836 */ /* 0x040fe20000000000 */
[----:B------:R1:W-:Y:S01]  /*0b70*/  STL [R1+0x48], R4 ;  /* 0x0000480401007387 */ /* 0x0003e20000100800 */
[----:B------:R-:W-:Y:S02]  /*0b80*/  @P3 VIADD R0, R4, 0xffffffe0 ;  /* 0xffffffe004003836 */ /* 0x000fe40000000000 */
[----:B------:R-:W-:-:S03]  /*0b90*/  LEA R119, R119, UR5, 0x1 ;  /* 0x0000000577777c11 */ /* 0x000fc6000f8e08ff */
[----:B------:R1:W-:Y:S02]  /*0ba0*/  STL [R1+0x4c], R0 ;  /* 0x00004c0001007387 */ /* 0x0003e40000100800 */
[C---:B------:R-:W-:Y:S02]  /*0bb0*/  VIADD R125, R119.reuse, 0x20 ;  /* 0x00000020777d7836 */ /* 0x040fe40000000000 */
[C---:B------:R-:W-:Y:S02]  /*0bc0*/  @P1 VIADD R125, R119.reuse, 0xffffffe0 ;  /* 0xffffffe0777d1836 */ /* 0x040fe40000000000 */
[----:B------:R-:W-:Y:S02]  /*0bd0*/  IMAD.IADD R121, R119, 0x1, R120 ;  /* 0x0000000177797824 */ /* 0x000fe400078e0278 */
[----:B------:R-:W-:Y:S02]  /*0be0*/  IMAD.IADD R120, R120, 0x1, R125 ;  /* 0x0000000178787824 */ /* 0x000fe400078e027d */
[----:B------:R-:W-:-:S02]  /*0bf0*/  VIADD R128, R125, 0x2000 ;  /* 0x000020007d807836 */ /* 0x000fc40000000000 */
[C---:B------:R-:W-:Y:S02]  /*0c00*/  VIADD R127, R125.reuse, 0x4000 ;  /* 0x000040007d7f7836 */ /* 0x040fe40000000000 */
[----:B------:R-:W-:-:S07]  /*0c10*/  VIADD R126, R125, 0x6000 ;  /* 0x000060007d7e7836 */ /* 0x000fce0000000000 */
.L_x_507:
        /* <DEDUP_REMOVED lines=67> */
.L_x_463:
        /* <DEDUP_REMOVED lines=21> */
[----:B------:R-:W-:Y:S01]  /*11a0*/  ULDC.U8 UR23, c[0x0][0x480] ;  /* 0x0001200000177ab9 */ /* 0x000fe20000000000 */
[----:B------:R-:W-:Y:S01]  /*11b0*/  ULDC.U8 UR22, c[0x0][0x3d8] ;  /* 0x0000f60000167ab9 */ /* 0x000fe20000000000 */
[----:B------:R-:W-:Y:S01]  /*11c0*/  UIMAD.WIDE.U32 UR14, UR11, UR30, URZ ;  /* 0x0000001e0b0e72a5 */ /* 0x000fe2000f8e003f */
[----:B-1----:R-:W-:Y:S01]  /*11d0*/  IABS R6, R7 ;  /* 0x0000000700067213 */ /* 0x002fe20000000000 */
[----:B------:R-:W-:Y:S01]  /*11e0*/  USHF.R.S32.HI UR44, URZ, 0x1f, UR59 ;  /* 0x0000001f3f2c7899 */ /* 0x000fe2000801143b */
[----:B------:R-:W-:Y:S01]  /*11f0*/  ISETP.NE.AND P3, PT, R7, RZ, PT ;  /* 0x000000ff0700720c */ /* 0x000fe20003f65270 */
[----:B------:R-:W-:Y:S01]  /*1200*/  UISETP.NE.AND UP4, UPT, UR23, URZ, UPT ;  /* 0x0000003f1700728c */ /* 0x000fe2000bf85270 */
[----:B------:R-:W1:Y:S01]  /*1210*/  I2F.RP R4, R6 ;  /* 0x0000000600047306 */ /* 0x000e620000209400 */
[----:B------:R-:W-:-:S02]  /*1220*/  UISETP.NE.AND UP3, UPT, UR22, URZ, UPT ;  /* 0x0000003f1600728c */ /* 0x000fc4000bf65270 */
[----:B------:R-:W-:Y:S02]  /*1230*/  USEL UR56, UR18, UR14, !UP1 ;  /* 0x0000000e12387287 */ /* 0x000fe4000c800000 */
[----:B--2---:R-:W-:Y:S01]  /*1240*/  UIMAD.WIDE.U32 UR26, UR5, UR12, URZ ;  /* 0x0000000c051a72a5 */ /* 0x004fe2000f8e003f */
[----:B------:R-:W-:Y:S01]  /*1250*/  @UP0 ULDC.64 UR22, c[0x0][0x248] ;  /* 0x0000920000160ab9 */ /* 0x000fe20000000a00 */
[----:B------:R-:W-:Y:S02]  /*1260*/  UIADD3 UR49, UR19, UR28, URZ ;  /* 0x0000001c13317290 */ /* 0x000fe4000fffe03f */
[----:B------:R-:W-:Y:S02]  /*1270*/  UIMAD UR50, UR5, UR13, UR27 ;  /* 0x0000000d053272a4 */ /* 0x000fe4000f8e021b */
[----:B------:R-:W-:Y:S01]  /*1280*/  @!UP1 UIMAD UR5, UR58, UR6, URZ ;  /* 0x000000063a0592a4 */ /* 0x000fe2000f8e023f */
[----:B------:R-:W-:Y:S01]  /*1290*/  @UP1 ULDC.64 UR12, c[0x0][0x420] ;  /* 0x00010800000c1ab9 */ /* 0x000fe20000000a00 */
[----:B-1----:R-:W1:Y:S02]  /*12a0*/  MUFU.RCP R4, R4 ;  /* 0x0000000400047308 */ /* 0x002e640000001000 */
[----:B------:R-:W-:-:S02]  /*12b0*/  @!UP1 UIMAD UR33, UR47, UR7, UR5 ;  /* 0x000000072f2192a4 */ /* 0x000fc4000f8e0205 */
[----:B------:R-:W-:Y:S02]  /*12c0*/  @UP0 UIADD3 UR5, UR36, UR39, URZ ;  /* 0x0000002724050290 */ /* 0x000fe4000fffe03f */
[----:B------:R-:W-:Y:S02]  /*12d0*/  @UP1 UIMAD.WIDE.U32 UR42, UR11, UR12, URZ ;  /* 0x0000000c0b2a12a5 */ /* 0x000fe4000f8e003f */
[----:B------:R-:W-:Y:S02]  /*12e0*/  UIADD3 UR16, UR38, 0x7f, URZ ;  /* 0x0000007f26107890 */ /* 0x000fe4000fffe03f */
[----:B------:R-:W-:Y:S02]  /*12f0*/  @UP0 UIMAD.WIDE.U32 UR18, UR5, UR22, URZ ;  /* 0x00000016051202a5 */ /* 0x000fe4000f8e003f */
[----:B------:R-:W-:Y:S02]  /*1300*/  @UP0 UIMAD UR28, UR5, UR23, URZ ;  /* 0x00000017051c02a4 */ /* 0x000fe4000f8e023f */
[----:B------:R-:W-:Y:S01]  /*1310*/  UIMAD UR5, UR44, UR47, URZ ;  /* 0x0000002f2c0572a4 */ /* 0x000fe2000f8e023f */
[----:B------:R-:W-:Y:S01]  /*1320*/  ULDC UR24, c[0x0][0x2dc] ;  /* 0x0000b70000187ab9 */ /* 0x000fe20000000800 */
[----:B------:R-:W-:Y:S01]  /*1330*/  ULDC UR61, c[0x0][0x270] ;  /* 0x00009c00003d7ab9 */ /* 0x000fe20000000800 */
[----:B-1----:R-:W-:Y:S01]  /*1340*/  VIADD R4, R4, 0xffffffe ;  /* 0x0ffffffe04047836 */ /* 0x002fe20000000000 */
[----:B------:R-:W-:-:S02]  /*1350*/  @UP1 UIMAD UR51, UR11, UR13, UR43 ;  /* 0x0000000d0b3312a4 */ /* 0x000fc4000f8e022b */
[----:B------:R-:W-:Y:S01]  /*1360*/  @!UP1 UIMAD.WIDE.U32 UR40, UR47, UR6, URZ ;  /* 0x000000062f2892a5 */ /* 0x000fe2000f8e003f */
[----:B------:R-:W1:Y:S01]  /*1370*/  F2I.FTZ.U32.TRUNC.NTZ R5, R4 ;  /* 0x0000000400057305 */ /* 0x000e62000021f000 */
[----:B------:R-:W-:Y:S02]  /*1380*/  USHF.R.S32.HI UR20, URZ, 0x1f, UR16 ;  /* 0x0000001f3f147899 */ /* 0x000fe40008011410 */
[----:B------:R-:W-:Y:S02]  /*1390*/  UIMAD.WIDE UR6, UR24, UR61, URZ ;  /* 0x0000003d180672a5 */ /* 0x000fe4000f8e023f */
[----:B------:R-:W-:Y:S02]  /*13a0*/  UIMAD.WIDE.U32 UR12, UR47, UR59, URZ ;  /* 0x0000003b2f0c72a5 */ /* 0x000fe4000f8e003f */
[----:B------:R-:W-:Y:S02]  /*13b0*/  UIMAD UR5, UR58, UR59, UR5 ;  /* 0x0000003b3a0572a4 */ /* 0x000fe4000f8e0205 */
[----:B------:R-:W-:-:S02]  /*13c0*/  UIMAD UR27, UR11, UR31, URZ ;  /* 0x0000001f0b1b72a4 */ /* 0x000fc4000f8e023f */
[----:B------:R-:W-:Y:S02]  /*13d0*/  ULEA.HI UR20, UR20, UR16, URZ, 0x7 ;  /* 0x0000001014147291 */ /* 0x000fe4000f8f383f */
[----:B------:R-:W-:Y:S01]  /*13e0*/  UIMAD UR16, UR7, UR12, URZ ;  /* 0x0000000c071072a4 */ /* 0x000fe2000f8e023f */
[--C-:B-1----:R-:W-:Y:S01]  /*13f0*/  IMAD.MOV R0, RZ, RZ, -R5.reuse ;  /* 0x000000ffff007224 */ /* 0x102fe200078e0a05 */
[----:B------:R-:W-:Y:S01]  /*1400*/  UIADD3 UR5, UR13, UR5, URZ ;  /* 0x000000050d057290 */ /* 0x000fe2000fffe03f */
[----:B------:R-:W-:Y:S01]  /*1410*/  IMAD.MOV.U32 R4, RZ, RZ, RZ ;  /* 0x000000ffff047224 */ /* 0x000fe200078e00ff */
[----:B------:R-:W-:Y:S01]  /*1420*/  @UP1 UIADD3 UR49, UR15, UR27, URZ ;  /* 0x0000001b0f311290 */ /* 0x000fe2000fffe03f */
[----:B------:R-:W-:Y:S01]  /*1430*/  IMAD R0, R0, R6, RZ ;  /* 0x0000000600007224 */ /* 0x000fe200078e02ff */
[----:B------:R-:W-:Y:S02]  /*1440*/  UIMAD.WIDE.U32 UR14, UR6, UR12, URZ ;  /* 0x0000000c060e72a5 */ /* 0x000fe4000f8e003f */
[----:B------:R-:W-:Y:S01]  /*1450*/  UIMAD UR5, UR6, UR5, UR16 ;  /* 0x00000005060572a4 */ /* 0x000fe2000f8e0210 */
[----:B------:R-:W-:Y:S01]  /*1460*/  IMAD.HI.U32 R0, R5, R0, R4 ;  /* 0x0000000005007227 */ /* 0x000fe200078e0004 */
[----:B------:R-:W-:-:S02]  /*1470*/  ULOP3.LUT UR16, UR20, 0xffffff80, URZ, 0xc0, !UPT ;  /* 0xffffff8014107892 */ /* 0x000fc4000f8ec03f */
[----:B------:R-:W-:Y:S02]  /*1480*/  UIADD3 UR46, UR15, UR5, URZ ;  /* 0x000000050f2e7290 */ /* 0x000fe4000fffe03f */
[----:B------:R-:W-:Y:S01]  /*1490*/  USHF.L.U64.HI UR17, UR47, 0x7, UR58 ;  /* 0x000000072f117899 */ /* 0x000fe2000801023a */
[----:B------:R-:W-:Y:S01]  /*14a0*/  IMAD.HI.U32 R0, R0, R3, RZ ;  /* 0x0000000300007227 */ /* 0x000fe200078e00ff */
[----:B------:R-:W-:Y:S02]  /*14b0*/  UIMAD.WIDE.U32 UR12, UR6, UR11, URZ ;  /* 0x0000000b060c72a5 */ /* 0x000fe4000f8e003f */
[----:B------:R-:W-:Y:S02]  /*14c0*/  UIMAD UR5, UR7, UR11, URZ ;  /* 0x0000000b070572a4 */ /* 0x000fe4000f8e023f */
[----:B------:R-:W-:Y:S01]  /*14d0*/  IADD3 R4, -R0, RZ, RZ ;  /* 0x000000ff00047210 */ /* 0x000fe20007ffe1ff */
[----:B------:R-:W-:Y:S02]  /*14e0*/  UIADD3 UR16, UR16, -0x80, URZ ;  /* 0xffffff8010107890 */ /* 0x000fe4000fffe03f */
[----:B------:R-:W-:-:S02]  /*14f0*/  USEL UR32, UR17, URZ, UP2 ;  /* 0x0000003f11207287 */ /* 0x000fc40009000000 */
[C---:B------:R-:W-:Y:S01]  /*1500*/  IMAD R3, R6.reuse, R4, R3 ;  /* 0x0000000406037224 */ /* 0x040fe200078e0203 */
[----:B------:R-:W-:Y:S02]  /*1510*/  @UP1 UIADD3 UR46, UR13, UR5, URZ ;  /* 0x000000050d2e1290 */ /* 0x000fe4000fffe03f */
[----:B------:R-:W-:Y:S02]  /*1520*/  USHF.R.S32.HI UR17, URZ, 0x1f, UR16 ;  /* 0x0000001f3f117899 */ /* 0x000fe40008011410 */
[----:B------:R-:W-:Y:S01]  /*1530*/  ISETP.GT.U32.AND P1, PT, R6, R3, PT ;  /* 0x000000030600720c */ /* 0x000fe20003f24070 */
[----:B------:R-:W-:Y:S02]  /*1540*/  UIADD3 UR5, UP2, UR16, UR29, URZ ;  /* 0x0000001d10057290 */ /* 0x000fe4000ff5e03f */
[----:B------:R-:W-:Y:S02]  /*1550*/  USEL UR55, UR14, UR12, !UP1 ;  /* 0x0000000c0e377287 */ /* 0x000fe4000c800000 */
[----:B------:R-:W-:-:S02]  /*1560*/  UIADD3.X UR14, UR17, UR32, URZ, UP2, !UPT ;  /* 0x00000020110e7290 */ /* 0x000fc400097fe43f */
[----:B------:R-:W-:Y:S02]  /*1570*/  UIMAD UR7, UR7, UR5, URZ ;  /* 0x00000005070772a4 */ /* 0x000fe4000f8e023f */
[----:B------:R-:W-:Y:S01]  /*1580*/  @UP0 UIADD3 UR21, UR36, UR39, URZ ;  /* 0x0000002724150290 */ /* 0x000fe2000fffe03f */
[----:B------:R-:W-:Y:S01]  /*1590*/  ULDC UR15, c[0x0][0x2c4] ;  /* 0x0000b100000f7ab9 */ /* 0x000fe20000000800 */
[----:B------:R-:W-:Y:S02]  /*15a0*/  UIMAD UR48, UR57, UR24, URZ ;  /* 0x00000018393072a4 */ /* 0x000fe4000f8e023f */
        /* <DEDUP_REMOVED lines=8> */
[----:B------:R-:W-:-:S02]  /*1630*/  @UP0 UIMAD.WIDE.U32 UR12, UR21, UR24, URZ ;  /* 0x00000018150c02a5 */ /* 0x000fc4000f8e003f */
[----:B------:R-:W-:Y:S01]  /*1640*/  @!UP1 UIADD3 UR51, UR41, UR33, URZ ;  /* 0x0000002129339290 */ /* 0x000fe2000fffe03f */
[----:B------:R-:W-:Y:S01]  /*1650*/  ISETP.GE.AND P2, PT, R3, RZ, PT ;  /* 0x000000ff0300720c */ /* 0x000fe20003f46270 */
[----:B------:R-:W-:Y:S02]  /*1660*/  UIMAD.WIDE.U32 UR32, UR6, UR5, URZ ;  /* 0x00000005062072a5 */ /* 0x000fe4000f8e003f */
[----:B------:R-:W-:Y:S02]  /*1670*/  @UP3 USEL UR7, UR7, UR11, !UP1 ;  /* 0x0000000b07073287 */ /* 0x000fe4000c800000 */
[----:B------:R-:W-:Y:S02]  /*1680*/  @UP0 UIMAD UR21, UR21, UR25, URZ ;  /* 0x00000019151502a4 */ /* 0x000fe4000f8e023f */
[----:B------:R-:W-:Y:S01]  /*1690*/  @P0 IADD3 R0, R0, 0x1, RZ ;  /* 0x0000000100000810 */ /* 0x000fe20007ffe0ff */
[----:B------:R-:W-:Y:S01]  /*16a0*/  @!UP3 UIMAD UR6, UR47, UR61, UR57 ;  /* 0x0000003d2f06b2a4 */ /* 0x000fe2000f8e0239 */
[----:B------:R-:W-:Y:S01]  /*16b0*/  PLOP3.LUT P0, PT, PT, PT, UP3, 0x80, 0x0 ;  /* 0x000000000000781c */ /* 0x000fe20003f0f038 */
[----:B------:R-:W-:Y:S01]  /*16c0*/  @UP3 ULDC UR5, c[0x0][0x2e4] ;  /* 0x0000b90000053ab9 */ /* 0x000fe20000000800 */
[----:B------:R-:W-:Y:S01]  /*16d0*/  USEL UR54, UR26, URZ, UP4 ;  /* 0x0000003f1a367287 */ /* 0x000fe2000a000000 */
[----:B------:R-:W-:Y:S01]  /*16e0*/  IMAD.MOV.U32 R10, RZ, RZ, R0 ;  /* 0x000000ffff0a7224 */ /* 0x000fe200078e0000 */
[----:B------:R-:W-:-:S02]  /*16f0*/  @UP3 UIMAD UR44, UR57, UR5, UR7 ;  /* 0x00000005392c32a4 */ /* 0x000fc4000f8e0207 */
[----:B------:R-:W-:Y:S02]  /*1700*/  USEL UR52, UR50, URZ, UP4 ;  /* 0x0000003f32347287 */ /* 0x000fe4000a000000 */
[----:B------:R-:W-:Y:S01]  /*1710*/  @UP0 UIADD3 UR27, UR19, UR28, URZ ;  /* 0x0000001c131b0290 */ /* 0x000fe2000fffe03f */
[----:B------:R-:W-:Y:S01]  /*1720*/  @!P2 IADD3 R10, -R10, RZ, RZ ;  /* 0x000000ff0a0aa210 */ /* 0x000fe20007ffe1ff */
[----:B------:R-:W-:Y:S01]  /*1730*/  USHF.R.S32.HI UR37, URZ, 0x1f, UR34 ;  /* 0x0000001f3f257899 */ /* 0x000fe20008011422 */
[----:B------:R-:W-:Y:S01]  /*1740*/  @!P3 LOP3.LUT R10, RZ, R7, RZ, 0x33, !PT ;  /* 0x00000007ff0ab212 */ /* 0x000fe200078e33ff */
[----:B------:R-:W-:Y:S02]  /*1750*/  USHF.R.S32.HI UR53, URZ, 0x1f, UR48 ;  /* 0x0000001f3f357899 */ /* 0x000fe40008011430 */
[----:B------:R-:W-:Y:S02]  /*1760*/  USHF.R.S32.HI UR45, URZ, 0x7, UR20 ;  /* 0x000000073f2d7899 */ /* 0x000fe40008011414 */
[----:B------:R-:W-:-:S02]  /*1770*/  @UP0 UIADD3 UR29, UR13, UR21, URZ ;  /* 0x000000150d1d0290 */ /* 0x000fc4000fffe03f */
[----:B------:R-:W-:Y:S02]  /*1780*/  @!UP3 UIMAD UR44, UR6, UR15, URZ ;  /* 0x0000000f062cb2a4 */ /* 0x000fe4000f8e023f */
[----:B------:R-:W-:Y:S01]  /*1790*/  UIADD3 UR50, UR33, UR14, URZ ;  /* 0x0000000e21327290 */ /* 0x000fe2000fffe03f */
        /* <DEDUP_REMOVED lines=15> */
.L_x_465:
        /* <DEDUP_REMOVED lines=13> */
.L_x_466:
        /* <DEDUP_REMOVED lines=11> */
.L_x_467:
[----:B------:R-:W-:-:S04]  /*1a10*/  UIMAD UR5, UR47, UR61, UR57 ;  /* 0x0000003d2f0572a4 */ /* 0x000fc8000f8e0239 */
[----:B------:R-:W-:-:S12]  /*1a20*/  UIMAD UR5, UR5, UR59, URZ ;  /* 0x0000003b050572a4 */ /* 0x000fd8000f8e023f */
.L_x_468:
[----:B------:R-:W2:Y:S01]  /*1a30*/  LDL.64 R6, [R1+0x10] ;  /* 0x0000100001067983 */ /* 0x000ea20000100a00 */
[----:B------:R-:W1:Y:S01]  /*1a40*/  LDC.64 R8, c[0x0][0x420] ;  /* 0x00010800ff087b82 */ /* 0x000e620000000a00 */
[----:B------:R-:W-:Y:S02]  /*1a50*/  ULDC UR7, c[0x0][0x2dc] ;  /* 0x0000b70000077ab9 */ /* 0x000fe40000000800 */
[----:B------:R3:W2:Y:S01]  /*1a60*/  LDL.64 R22, [R1+0x10] ;  /* 0x0000100001167983 */ /* 0x0006a20000100a00 */
[----:B------:R-:W-:Y:S01]  /*1a70*/  UIMAD UR19, UR7, UR61, URZ ;  /* 0x0000003d071372a4 */ /* 0x000fe2000f8e023f */
[----:B------:R-:W-:Y:S01]  /*1a80*/  BSSY B1, `(.L_x_464) ;  /* 0x0000864000017945 */ /* 0x000fe20003800000 */
[----:B------:R-:W-:Y:S01]  /*1a90*/  UIADD3 UR33, UR16, UR5, URZ ;  /* 0x0000000510217290 */ /* 0x000fe2000fffe03f */
[----:B------:R-:W4:Y:S01]  /*1aa0*/  S2R R4, SR_TID.X ;  /* 0x0000000000047919 */ /* 0x000f220000002100 */
        /* <DEDUP_REMOVED lines=10> */
[----:B-1----:R-:W-:-:S03]  /*1b50*/  IMAD R12, R8, UR17, RZ ;  /* 0x00000011080c7c24 */ /* 0x002fc6000f8e02ff */
[----:B------:R-:W-:Y:S01]  /*1b60*/  UIMAD UR13, UR57, UR13, UR11 ;  /* 0x0000000d390d72a4 */ /* 0x000fe2000f8e020b */
        /* <DEDUP_REMOVED lines=24> */
[----:B------:R-:W-:Y:S01]  /*1cf0*/  USHF.R.S32.HI UR17, URZ, 0x7, UR17 ;  /* 0x000000073f117899 */ /* 0x000fe20008011411 */
[----:B------:R-:W-:Y:S01]  /*1d00*/  STL [R1+0x14], R23 ;  /* 0x0000141701007387 */ /* 0x000fe20000100800 */
[----:B------:R-:W-:Y:S01]  /*1d10*/  UIADD3.X UR6, UR52, UR6, UR46, UP2, UP1 ;  /* 0x0000000634067290 */ /* 0x000fe200097e242e */
[C---:B------:R-:W-:Y:S01]  /*1d20*/  IADD3 R0, P0, R11.reuse, UR7, RZ ;  /* 0x000000070b007c10 */ /* 0x040fe2000ff1e0ff */
[----:B------:R-:W-:Y:S01]  /*1d30*/  UIMAD UR7, UR40, UR14, URZ ;  /* 0x0000000e280772a4 */ /* 0x000fe2000f8e023f */
[----:B------:R-:W-:Y:S01]  /*1d40*/  IADD3 R6, P2, R6, UR56, RZ ;  /* 0x0000003806067c10 */ /* 0x000fe2000ff5e0ff */
[----:B------:R-:W-:Y:S01]  /*1d50*/  IMAD.WIDE.U32 R4, R8, UR16, R4 ;  /* 0x0000001008047c25 */ /* 0x000fe2000f8e0004 */
[----:B------:R-:W-:Y:S01]  /*1d60*/  UISETP.LT.AND UP1, UPT, URZ, UR17, UPT ;  /* 0x000000113f00728c */ /* 0x000fe2000bf21270 */
[----:B------:R-:W-:Y:S01]  /*1d70*/  LEA.HI.X.SX32 R11, R11, UR6, 0x1, P0 ;  /* 0x000000060b0b7c11 */ /* 0x000fe200080f0eff */
[----:B------:R-:W-:Y:S01]  /*1d80*/  UIMAD UR11, UR57, UR15, UR7 ;  /* 0x0000000f390b72a4 */ /* 0x000fe2000f8e0207 */
[C---:B------:R-:W-:Y:S01]  /*1d90*/  LEA R14, P0, R0.reuse, UR20, 0x2 ;  /* 0x00000014000e7c11 */ /* 0x040fe2000f8010ff */
[----:B------:R-:W-:Y:S01]  /*1da0*/  IMAD.IADD R5, R5, 0x1, R12 ;  /* 0x0000000105057824 */ /* 0x000fe200078e020c */
[----:B------:R-:W-:Y:S01]  /*1db0*/  IADD3.X R7, R7, UR49, R13, P2, !PT ;  /* 0x0000003107077c10 */ /* 0x000fe200097fe40d */
[----:B------:R-:W-:Y:S01]  /*1dc0*/  USEL UR17, URZ, UR17, !UP1 ;  /* 0x000000113f117287 */ /* 0x000fe2000c800000 */
[----:B------:R-:W-:Y:S01]  /*1dd0*/  LEA.HI.X R0, R0, UR21, R11, 0x2, P0 ;  /* 0x0000001500007c11 */ /* 0x000fe200080f140b */
[----:B------:R-:W-:Y:S01]  /*1de0*/  IMAD.U32 R11, RZ, RZ, UR14 ;  /* 0x0000000eff0b7e24 */ /* 0x000fe2000f8e00ff */
[----:B------:R-:W-:Y:S01]  /*1df0*/  STL [R1+0x4], R14 ;  /* 0x0000040e01007387 */ /* 0x000fe20000100800 */
[----:B------:R-:W-:Y:S01]  /*1e00*/  ULDC.64 UR6, c[0x0][0x210] ;  /* 0x0000840000067ab9 */ /* 0x000fe20000000a00 */
[----:B------:R-:W-:Y:S01]  /*1e10*/  UISETP.GT.AND UP1, UPT, UR45, UR17, UPT ;  /* 0x000000112d00728c */ /* 0x000fe2000bf24270 */
[----:B------:R-:W-:Y:S01]  /*1e20*/  IMAD.WIDE.U32 R6, R11, UR57, R6 ;  /* 0x000000390b067c25 */ /* 0x000fe2000f8e0006 */
[----:B------:R1:W-:Y:S01]  /*1e30*/  STL [R1], R0 ;  /* 0x0000000001007387 */ /* 0x0003e20000100800 */
[----:B------:R-:W-:-:S02]  /*1e40*/  UIADD3 UR14, UR16, UR44, URZ ;  /* 0x0000002c100e7290 */ /* 0x000fc4000fffe03f */
[----:B------:R-:W-:Y:S01]  /*1e50*/  VIADD R7, R7, UR11 ;  /* 0x0000000b07077c36 */ /* 0x000fe20008000000 */
[C---:B------:R-:W-:Y:S01]  /*1e60*/  LEA R230, P0, R6.reuse, UR6, 0x1 ;  /* 0x0000000606e67c11 */ /* 0x040fe2000f8008ff */
[----:B------:R-:W-:Y:S01]  /*1e70*/  ULDC.64 UR40, c[0x0][0x2b0] ;  /* 0x0000ac0000287ab9 */ /* 0x000fe20000000a00 */
[----:B------:R-:W-:Y:S01]  /*1e80*/  ULDC.64 UR20, c[0x0][0x478] ;  /* 0x00011e0000147ab9 */ /* 0x000fe20000000a00 */
[----:B------:R-:W-:Y:S01]  /*1e90*/  UIMAD.WIDE UR14, UR14, 0x4, UR40 ;  /* 0x000000040e0e78a5 */ /* 0x000fe2000f8e0228 */
[----:B------:R-:W-:Y:S01]  /*1ea0*/  LEA.HI.X R231, R6, UR7, R7, 0x1, P0 ;  /* 0x0000000706e77c11 */ /* 0x000fe200080f0c07 */
[----:B------:R-:W-:Y:S01]  /*1eb0*/  UIMAD.WIDE UR20, UR33, 0x4, UR20 ;  /* 0x00000004211478a5 */ /* 0x000fe2000f8e0214 */
[----:B------:R-:W-:Y:S01]  /*1ec0*/  PLOP3.LUT P0, PT, PT, PT, UP1, 0x80, 0x0 ;  /* 0x000000000000781c */ /* 0x000fe20003f0f018 */
[----:B------:R-:W-:Y:S01]  /*1ed0*/  UIADD3 UR7, UR45, -0x1, URZ ;  /* 0xffffffff2d077890 */ /* 0x000fe2000fffe03f */
[----:B-1----:R-:W-:-:S04]  /*1ee0*/  IMAD.U32 R0, RZ, RZ, UR12 ;  /* 0x0000000cff007e24 */ /* 0x002fc8000f8e00ff */
[----:B------:R-:W-:-:S04]  /*1ef0*/  IMAD.WIDE.U32 R4, R0, UR57, R4 ;  /* 0x0000003900047c25 */ /* 0x000fc8000f8e0004 */
[----:B------:R-:W-:Y:S01]  /*1f00*/  VIADD R5, R5, UR13 ;  /* 0x0000000d05057c36 */ /* 0x000fe20008000000 */
[----:B------:R-:W-:Y:S01]  /*1f10*/  ULDC.64 UR12, c[0x0][0x3e0] ;  /* 0x0000f800000c7ab9 */ /* 0x000fe20000000a00 */
[-C--:B------:R-:W-:Y:S02]  /*1f20*/  IMAD R0, R20, R8.reuse, RZ ;  /* 0x0000000814007224 */ /* 0x080fe400078e02ff */
[----:B------:R-:W-:-:S04]  /*1f30*/  IMAD.WIDE.U32 R4, R3, R8, R4 ;  /* 0x0000000803047225 */ /* 0x000fc800078e0004 */
[----:B------:R-:W-:Y:S01]  /*1f40*/  IMAD R0, R3, R9, R0 ;  /* 0x0000000903007224 */ /* 0x000fe200078e0200 */
[----:B------:R-:W-:Y:S01]  /*1f50*/  LEA R228, P2, R4, UR12, 0x1 ;  /* 0x0000000c04e47c11 */ /* 0x000fe2000f8408ff */
[----:B------:R-:W-:Y:S01]  /*1f60*/  UMOV UR12, UR15 ;  /* 0x0000000f000c7c82 */ /* 0x000fe20008000000 */
[----:B------:R-:W-:Y:S01]  /*1f70*/  UMOV UR15, UR20 ;  /* 0x00000014000f7c82 */ /* 0x000fe20008000000 */
[----:B------:R-:W-:-:S05]  /*1f80*/  IMAD.IADD R0, R5, 0x1, R0 ;  /* 0x0000000105007824 */ /* 0x000fca00078e0200 */
[----:B------:R-:W-:Y:S01]  /*1f90*/  LEA.HI.X R229, R4, UR13, R0, 0x1, P2 ;  /* 0x0000000d04e57c11 */ /* 0x000fe200090f0c00 */
        /* <DEDUP_REMOVED lines=22> */
.L_x_470:
        /* <DEDUP_REMOVED lines=19> */
.L_x_471:
        /* <DEDUP_REMOVED lines=32> */
.L_x_473:
[----:B------:R-:W-:Y:S05]  /*2430*/  BSYNC B0 ;  /* 0x0000000000007941 */ /* 0x000fea0003800000 */
.L_x_472:
        /* <DEDUP_REMOVED lines=14> */
.L_x_475:
[----:B------:R-:W-:Y:S05]  /*2520*/  BSYNC B0 ;  /* 0x0000000000007941 */ /* 0x000fea0003800000 */
.L_x_474:
        /* <DEDUP_REMOVED lines=26> */
.L_x_477:
[----:B------:R-:W-:Y:S05]  /*26d0*/  BSYNC B0 ;  /* 0x0000000000007941 */ /* 0x000fea0003800000 */
.L_x_476:
        /* <DEDUP_REMOVED lines=14> */
.L_x_469:
[----:B------:R-:W2:Y:S01]  /*27c0*/  LDL R5, [R1+0x3c] ;  /* 0x00003c0001057983 */ /* 0x000ea20000100800 */
[----:B------:R-:W-:Y:S01]  /*27d0*/  PLOP3.LUT P1, PT, PT, PT, UP4, 0x80, 0x0 ;  /* 0x000000000000781c */ /* 0x000fe20003f2f048 */
[----:B------:R-:W-:Y:S01]  /*27e0*/  UIMAD UR5, UR7, -0x80, UR38 ;  /* 0xffffff80070578a4 */ /* 0x000fe2000f8e0226 */
[----:B------:R-:W-:Y:S01]  /*27f0*/  VIADD R19, R3, 0x40 ;  /* 0x0000004003137836 */ /* 0x000fe20000000000 */
[----:B------:R-:W-:Y:S01]  /*2800*/  ULEA.HI UR6, UR7, UR7, URZ, 0x1 ;  /* 0x0000000707067291 */ /* 0x000fe2000f8f083f */
[----:B------:R-:W-:Y:S01]  /*2810*/  BSSY B0, `(.L_x_479) ;  /* 0x000001a000007945 */ /* 0x000fe20003800000 */
[----:B------:R-:W-:-:S08]  /*2820*/  IMAD.U32 R6, RZ, RZ, UR22 ;  /* 0x00000016ff067e24 */ /* 0x000fd0000f8e00ff */
[----:B------:R-:W-:Y:S01]  /*2830*/  @P1 BAR.SYNC.DEFER_BLOCKING 0x0 ;  /* 0x0000000000001b1d */ /* 0x000fe20000010000 */
[----:B------:R-:W-:Y:S01]  /*2840*/  ISETP.GE.AND P3, PT, R3, UR5, PT ;  /* 0x0000000503007c0c */ /* 0x000fe2000bf66270 */
[----:B------:R-:W-:Y:S01]  /*2850*/  ULOP3.LUT UR6, UR6, 0xfffffffe, URZ, 0xc0, !UPT ;  /* 0xfffffffe06067892 */ /* 0x000fe2000f8ec03f */
[----:B------:R-:W-:-:S03]  /*2860*/  ISETP.GE.AND P2, PT, R19, UR5, PT ;  /* 0x0000000513007c0c */ /* 0x000fc6000bf46270 */
[----:B------:R-:W-:-:S04]  /*2870*/  UIADD3 UR6, UR7, -UR6, URZ ;  /* 0x8000000607067290 */ /* 0x000fc8000fffe03f */
[----:B------:R-:W-:-:S06]  /*2880*/  UISETP.NE.AND UP0, UPT, UR6, 0x1, UPT ;  /* 0x000000010600788c */ /* 0x000fcc000bf05270 */
[----:B------:R-:W-:Y:S02]  /*2890*/  PLOP3.LUT P0, PT, PT, PT, UP0, 0x80, 0x0 ;  /* 0x000000000000781c */ /* 0x000fe40003f0f008 */
        /* <DEDUP_REMOVED lines=17> */
.L_x_480:
[----:B------:R-:W-:Y:S05]  /*29b0*/  BSYNC B0 ;  /* 0x0000000000007941 */ /* 0x000fea0003800000 */
.L_x_479:
        /* <DEDUP_REMOVED lines=14> */
.L_x_482:
[----:B------:R-:W-:Y:S05]  /*2aa0*/  BSYNC B0 ;  /* 0x0000000000007941 */ /* 0x000fea0003800000 */
.L_x_481:
        /* <DEDUP_REMOVED lines=17> */
.L_x_484:
[----:B------:R-:W-:Y:S05]  /*2bc0*/  BSYNC B0 ;  /* 0x0000000000007941 */ /* 0x000fea0003800000 */
.L_x_483:
        /* <DEDUP_REMOVED lines=21> */
.L_x_486:
[----:B------:R-:W-:Y:S05]  /*2d20*/  BSYNC B0 ;  /* 0x0000000000007941 */ /* 0x000fea0003800000 */
.L_x_485:
[----:B------:R-:W1:Y:S01]  /*2d30*/  LDL R21, [R1+0x44] ;  /* 0x0000440001157983 */ /* 0x000e620000100800 */
[----:B------:R-:W-:Y:S01]  /*2d40*/  UIMAD UR6, UR37, UR22, URZ ;  /* 0x00000016250672a4 */ /* 0x000fe2000f8e023f */
[----:B------:R-:W-:Y:S01]  /*2d50*/  IMAD.WIDE.U32 R6, R6, UR34, R22 ;  /* 0x0000002206067c25 */ /* 0x000fe2000f8e0016 */
[----:B------:R-:W-:Y:S01]  /*2d60*/  ULDC.64 UR20, c[0x0][0x260] ;  /* 0x0000980000147ab9 */ /* 0x000fe20000000a00 */
[----:B------:R-:W-:Y:S01]  /*2d70*/  BSSY B0, `(.L_x_487) ;  /* 0x0000032000007945 */ /* 0x000fe20003800000 */
[----:B------:R-:W-:Y:S01]  /*2d80*/  UIMAD UR11, UR34, UR23, UR6 ;  /* 0x00000017220b72a4 */ /* 0x000fe2000f8e0206 */
[----:B------:R-:W-:Y:S01]  /*2d90*/  IMAD R11, R16, UR20, RZ ;  /* 0x00000014100b7c24 */ /* 0x000fe2000f8e02ff */
[----:B------:R-:W-:Y:S01]  /*2da0*/  UIMAD UR6, UR35, -0x80, UR10 ;  /* 0xffffff80230678a4 */ /* 0x000fe2000f8e020a */
[----:B------:R-:W-:Y:S02]  /*2db0*/  IADD3 R6, P1, R6, UR26, RZ ;  /* 0x0000001a06067c10 */ /* 0x000fe4000ff3e0ff */
[----:B------:R-:W-:-:S02]  /*2dc0*/  IMAD R11, R10, UR21, R11 ;  /* 0x000000150a0b7c24 */ /* 0x000fc4000f8e020b */
[----:B------:R-:W-:Y:S01]  /*2dd0*/  IMAD.U32 R9, RZ, RZ, UR11 ;  /* 0x0000000bff097e24 */ /* 0x000fe2000f8e00ff */
[----:B------:R-:W-:-:S04]  /*2de0*/  ISETP.GE.AND P3, PT, R3, UR6, PT ;  /* 0x0000000603007c0c */ /* 0x000fc8000bf66270 */
[----:B------:R-:W-:-:S03]  /*2df0*/  IADD3.X R7, R7, UR27, R9, P1, !PT ;  /* 0x0000001b07077c10 */ /* 0x000fc60008ffe409 */
[----:B------:R-:W-:-:S06]  /*2e00*/  IMAD.WIDE.U32 R6, R10, UR20, R6 ;  /* 0x000000140a067c25 */ /* 0x000fcc000f8e0006 */
[----:B------:R1:W-:Y:S01]  /*2e10*/  @P3 STS [R0+0x6000], RZ ;  /* 0x006000ff00003388 */ /* 0x0003e20000000800 */
[----:B------:R-:W-:-:S03]  /*2e20*/  IMAD.IADD R11, R7, 0x1, R11 ;  /* 0x00000001070b7824 */ /* 0x000fc600078e020b */
[----:B------:R1:W-:Y:S04]  /*2e30*/  @P3 STS [R0+0x6004], RZ ;  /* 0x006004ff00003388 */ /* 0x0003e80000000800 */
[----:B------:R1:W-:Y:S02]  /*2e40*/  @P3 STS.64 [R0+0x6008], RZ ;  /* 0x006008ff00003388 */ /* 0x0003e40000000a00 */
[C---:B-1----:R-:W-:Y:S01]  /*2e50*/  VIADD R4, R21.reuse, 0x48 ;  /* 0x0000004815047836 */ /* 0x042fe20000000000 */
[----:B------:R-:W-:Y:S01]  /*2e60*/  SHF.R.S32.HI R18, RZ, 0x1f, R21 ;  /* 0x0000001fff127819 */ /* 0x000fe20000011415 */
[C---:B------:R-:W-:Y:S02]  /*2e70*/  VIADD R8, R21.reuse, 0x8 ;  /* 0x0000000815087836 */ /* 0x040fe40000000000 */
[----:B------:R-:W-:Y:S01]  /*2e80*/  VIADD R5, R21, 0x40 ;  /* 0x0000004015057836 */ /* 0x000fe20000000000 */
[----:B------:R-:W-:-:S02]  /*2e90*/  ISETP.GE.AND P4, PT, R4, UR5, PT ;  /* 0x0000000504007c0c */ /* 0x000fc4000bf86270 */
[----:B------:R-:W-:Y:S01]  /*2ea0*/  ISETP.GE.AND P6, PT, R8, UR5, PT ;  /* 0x0000000508007c0c */ /* 0x000fe2000bfc6270 */
[----:B------:R-:W-:Y:S01]  /*2eb0*/  IMAD.SHL.U32 R8, R21, 0x4, RZ ;  /* 0x0000000415087824 */ /* 0x000fe200078e00ff */
[----:B------:R-:W-:Y:S02]  /*2ec0*/  ISETP.GE.AND P5, PT, R5, UR5, PT ;  /* 0x0000000505007c0c */ /* 0x000fe4000bfa6270 */
[----:B------:R-:W-:-:S07]  /*2ed0*/  SHF.R.S32.HI R5, RZ, 0x1f, R4 ;  /* 0x0000001fff057819 */ /* 0x000fce0000011404 */
[----:B------:R-:W-:-:S04]  /*2ee0*/  @!P4 LEA R14, P1, R4, UR13, 0x2 ;  /* 0x0000000d040ecc11 */ /* 0x000fc8000f8210ff */
[----:B------:R-:W-:Y:S02]  /*2ef0*/  @!P4 LEA.HI.X R15, R4, UR12, R5, 0x2, P1 ;  /* 0x0000000c040fcc11 */ /* 0x000fe400088f1405 */
[----:B------:R-:W-:Y:S02]  /*2f00*/  IADD3 R4, P1, R8, UR13, RZ ;  /* 0x0000000d08047c10 */ /* 0x000fe4000ff3e0ff */
[----:B------:R-:W-:-:S04]  /*2f10*/  SHF.L.U64.HI R5, R21, 0x2, R18 ;  /* 0x0000000215057819 */ /* 0x000fc80000010212 */
[----:B------:R-:W-:Y:S02]  /*2f20*/  IADD3.X R5, R5, UR12, RZ, P1, !PT ;  /* 0x0000000c05057c10 */ /* 0x000fe40008ffe4ff */
[----:B------:R-:W-:-:S04]  /*2f30*/  ISETP.GE.AND P1, PT, R21, UR5, PT ;  /* 0x0000000515007c0c */ /* 0x000fc8000bf26270 */
[----:B------:R-:W-:Y:S01]  /*2f40*/  P2R R17, PR, RZ, 0x2 ;  /* 0x00000002ff117803 */ /* 0x000fe20000000000 */
[----:B------:R-:W-:Y:S08]  /*2f50*/  @P3 BRA `(.L_x_488) ;  /* 0x00000000004c3947 */ /* 0x000ff00003800000 */
        /* <DEDUP_REMOVED lines=19> */
.L_x_488:
[----:B------:R-:W-:Y:S05]  /*3090*/  BSYNC B0 ;  /* 0x0000000000007941 */ /* 0x000fea0003800000 */
.L_x_487:
        /* <DEDUP_REMOVED lines=12> */
[----:B-1----:R-:W-:Y:S02]  /*3160*/  IMAD R12, R8, UR22, RZ ;  /* 0x00000016080c7c24 */ /* 0x002fe4000f8e02ff */
        /* <DEDUP_REMOVED lines=10> */
.L_x_490:
[----:B------:R-:W-:Y:S05]  /*3210*/  BSYNC B0 ;  /* 0x0000000000007941 */ /* 0x000fea0003800000 */
.L_x_489:
[----:B------:R-:W-:Y:S01]  /*3220*/  UIMAD UR5, UR37, UR24, URZ ;  /* 0x00000018250572a4 */ /* 0x000fe2000f8e023f */
[----:B-1----:R-:W-:Y:S01]  /*3230*/  MOV R6, UR24 ;  /* 0x0000001800067c02 */ /* 0x002fe20008000f00 */
[----:B------:R1:W-:Y:S01]  /*3240*/  @P3 STS [R0+0x8000], RZ ;  /* 0x008000ff00003388 */ /* 0x0003e20000000800 */
[----:B------:R-:W-:Y:S01]  /*3250*/  ULDC.64 UR20, c[0x0][0x268] ;  /* 0x00009a0000147ab9 */ /* 0x000fe20000000a00 */
[----:B------:R-:W-:Y:S01]  /*3260*/  UIMAD UR5, UR34, UR25, UR5 ;  /* 0x00000019220572a4 */ /* 0x000fe2000f8e0205 */
[----:B------:R-:W-:Y:S01]  /*3270*/  BSSY B0, `(.L_x_491) ;  /* 0x000001f000007945 */ /* 0x000fe20003800000 */
[----:B------:R1:W-:Y:S01]  /*3280*/  @P3 STS [R0+0x8004], RZ ;  /* 0x008004ff00003388 */ /* 0x0003e20000000800 */
[----:B------:R-:W-:-:S03]  /*3290*/  IMAD.WIDE.U32 R6, R6, UR34, R22 ;  /* 0x0000002206067c25 */ /* 0x000fc6000f8e0016 */
[----:B------:R1:W-:Y:S01]  /*32a0*/  @P3 STS.64 [R0+0x8008], RZ ;  /* 0x008008ff00003388 */ /* 0x0003e20000000a00 */
[----:B------:R-:W-:Y:S02]  /*32b0*/  MOV R8, UR5 ;  /* 0x0000000500087c02 */ /* 0x000fe40008000f00 */
[----:B------:R-:W-:-:S04]  /*32c0*/  IADD3 R6, P1, R6, UR28, RZ ;  /* 0x0000001c06067c10 */ /* 0x000fc8000ff3e0ff */
[----:B------:R-:W-:Y:S01]  /*32d0*/  IADD3.X R7, R7, UR29, R8, P1, !PT ;  /* 0x0000001d07077c10 */ /* 0x000fe20008ffe408 */
[----:B------:R-:W-:-:S04]  /*32e0*/  IMAD R8, R16, UR20, RZ ;  /* 0x0000001410087c24 */ /* 0x000fc8000f8e02ff */
        /* <DEDUP_REMOVED lines=23> */
.L_x_492:
[----:B------:R-:W-:Y:S05]  /*3460*/  BSYNC B0 ;  /* 0x0000000000007941 */ /* 0x000fea0003800000 */
.L_x_491:
        /* <DEDUP_REMOVED lines=22> */
.L_x_494:
[----:B------:R-:W-:Y:S05]  /*35d0*/  BSYNC B0 ;  /* 0x0000000000007941 */ /* 0x000fea0003800000 */
.L_x_493:
[----:B------:R-:W-:Y:S01]  /*35e0*/  IMAD.MOV.U32 R3, RZ, RZ, 0x7f800000 ;  /* 0x7f800000ff037424 */ /* 0x000fe200078e00ff */
[----:B------:R-:W-:Y:S01]  /*35f0*/  ISETP.NE.AND P1, PT, R17, RZ, PT ;  /* 0x000000ff1100720c */ /* 0x000fe20003f25270 */
[----:B-1234-:R-:W-:Y:S01]  /*3600*/  IMAD.MOV.U32 R0, RZ, RZ, 0x7f800000 ;  /* 0x7f800000ff007424 */ /* 0x01efe200078e00ff */
[----:B------:R-:W0:Y:S01]  /*3610*/  LDGDEPBAR ;  /* 0x00000000000079af */ /* 0x000e220000000000 */
[----:B------:R-:W-:Y:S01]  /*3620*/  IMAD.MOV.U32 R7, RZ, RZ, 0x7f800000 ;  /* 0x7f800000ff077424 */ /* 0x000fe200078e00ff */
[----:B------:R-:W-:Y:S01]  /*3630*/  ULDC UR37, c[0x0][0x2d0] ;  /* 0x0000b40000257ab9 */ /* 0x000fe20000000800 */
        /* <DEDUP_REMOVED lines=13> */
[----:B------:R-:W-:Y:S02]  /*3710*/  SEL R118, R118, R129, !P0 ;  /* 0x0000008176767207 */ /* 0x000fe40004000000 */
        /* <DEDUP_REMOVED lines=10> */
[----:B------:R-:W-:Y:S01]  /*37c0*/  CS2R R68, SRZ ;  /* 0x0000000000447805 */ /* 0x000fe2000001ff00 */
[----:B------:R-:W-:Y:S02]  /*37d0*/  USHF.L.U32 UR33, UR19, 0x3, URZ ;  /* 0x0000000313217899 */ /* 0x000fe4000800063f */
[----:B------:R-:W-:Y:S02]  /*37e0*/  USHF.L.U32 UR32, UR19, 0x4, URZ ;  /* 0x0000000413207899 */ /* 0x000fe4000800063f */
[----:B------:R-:W-:-:S02]  /*37f0*/  UIMAD UR31, UR19, 0x18, URZ ;  /* 0x00000018131f78a4 */ /* 0x000fc4000f8e023f */
[----:B------:R-:W-:Y:S02]  /*3800*/  USHF.L.U32 UR30, UR19, 0x5, URZ ;  /* 0x00000005131e7899 */ /* 0x000fe4000800063f */
[----:B------:R-:W-:Y:S02]  /*3810*/  UIMAD UR29, UR19, 0x28, URZ ;  /* 0x00000028131d78a4 */ /* 0x000fe4000f8e023f */
[----:B------:R-:W-:Y:S01]  /*3820*/  UIMAD UR28, UR19, 0x30, URZ ;  /* 0x00000030131c78a4 */ /* 0x000fe2000f8e023f */
[----:B-1----:R-:W-:Y:S01]  /*3830*/  SHF.L.U64.HI R5, R21, 0x2, R18 ;  /* 0x0000000215057819 */ /* 0x002fe20000010212 */
[----:B------:R-:W-:Y:S01]  /*3840*/  VIADD R4, R124, 0x1000 ;  /* 0x000010007c047836 */ /* 0x000fe20000000000 */
[----:B------:R-:W-:Y:S01]  /*3850*/  LEA R118, R118, UR4, 0x1 ;  /* 0x0000000476767c11 */ /* 0x000fe2000f8e08ff */
        /* <DEDUP_REMOVED lines=8> */
[----:B------:R-:W-:Y:S02]  /*38e0*/  UIADD3 UR18, -UR18, URZ, URZ ;  /* 0x0000003f12127290 */ /* 0x000fe4000fffe13f */
[----:B------:R-:W-:Y:S02]  /*38f0*/  UIMAD UR19, UR19, 0x78, URZ ;  /* 0x00000078131378a4 */ /* 0x000fe4000f8e023f */
[----:B------:R-:W-:Y:S01]  /*3900*/  UIADD3 UR34, UR34, -UR10, URZ ;  /* 0x8000000a22227290 */ /* 0x000fe2000fffe03f */
[----:B------:R-:W-:Y:S01]  /*3910*/  ULDC UR5, c[0x0][0x39c] ;  /* 0x0000e70000057ab9 */ /* 0x000fe20000000800 */
[----:B------:R-:W-:Y:S01]  /*3920*/  ULDC UR6, c[0x0][0x2ec] ;  /* 0x0000bb0000067ab9 */ /* 0x000fe20000000800 */
[----:B--2---:R1:W-:Y:S04]  /*3930*/  STL [R1+0x18], R3 ;  /* 0x0000180301007387 */ /* 0x0043e80000100800 */
[----:B---3--:R2:W-:Y:S01]  /*3940*/  STL [R1+0x1c], R0 ;  /* 0x00001c0001007387 */ /* 0x0085e20000100800 */
[----:B-1----:R-:W-:-:S02]  /*3950*/  VIADD R3, R21, 0x1 ;  /* 0x0000000115037836 */ /* 0x002fc40000000000 */
[----:B--2---:R-:W-:-:S05]  /*3960*/  IMAD.U32 R0, RZ, RZ, UR38 ;  /* 0x00000026ff007e24 */ /* 0x004fca000f8e00ff */
[----:B------:R-:W-:Y:S01]  /*3970*/  IADD3 R0, R3, UR10, -R0 ;  /* 0x0000000a03007c10 */ /* 0x000fe2000fffe800 */
[----:B------:R-:W-:-:S04]  /*3980*/  IMAD.SHL.U32 R3, R21, 0x4, RZ ;  /* 0x0000000415037824 */ /* 0x000fc800078e00ff */
[----:B------:R1:W-:Y:S04]  /*3990*/  STL [R1+0x38], R0 ;  /* 0x0000380001007387 */ /* 0x0003e80000100800 */
[----:B------:R2:W-:Y:S04]  /*39a0*/  STL [R1+0x34], R3 ;  /* 0x0000340301007387 */ /* 0x0005e80000100800 */
[----:B----4-:R-:W-:Y:S04]  /*39b0*/  STL [R1+0x20], R7 ;  /* 0x0000200701007387 */ /* 0x010fe80000100800 */
[----:B-----5:R-:W-:Y:S01]  /*39c0*/  STL [R1+0x24], R6 ;  /* 0x0000240601007387 */ /* 0x020fe20000100800 */
[----:B-1----:R-:W-:-:S05]  /*39d0*/  VIADD R0, R21, 0xffffff80 ;  /* 0xffffff8015007836 */ /* 0x002fca0000000000 */
[----:B--2---:R-:W-:-:S04]  /*39e0*/  SHF.R.S32.HI R3, RZ, 0x1f, R0 ;  /* 0x0000001fff037819 */ /* 0x004fc80000011400 */
[C---:B------:R-:W-:Y:S01]  /*39f0*/  SHF.L.U64.HI R3, R0.reuse, 0x2, R3 ;  /* 0x0000000200037819 */ /* 0x040fe20000010203 */
[----:B------:R-:W-:Y:S01]  /*3a00*/  IMAD.SHL.U32 R0, R0, 0x4, RZ ;  /* 0x0000000400007824 */ /* 0x000fe200078e00ff */
[----:B------:R-:W-:Y:S04]  /*3a10*/  STL [R1+0x30], R5 ;  /* 0x0000300501007387 */ /* 0x000fe80000100800 */
[----:B------:R1:W-:Y:S04]  /*3a20*/  STL [R1+0x2c], R3 ;  /* 0x00002c0301007387 */ /* 0x0003e80000100800 */
[----:B------:R2:W-:Y:S04]  /*3a30*/  STL [R1+0x28], R0 ;  /* 0x0000280001007387 */ /* 0x0005e80000100800 */
[----:B------:R2:W-:Y:S01]  /*3a40*/  STL [R1+0x8], R145 ;  /* 0x0000089101007387 */ /* 0x0005e20000100800 */
[----:B-1----:R-:W-:-:S04]  /*3a50*/  SEL R3, R4, R124, !P0 ;  /* 0x0000007c04037207 */ /* 0x002fc80004000000 */
[----:B------:R-:W-:-:S07]  /*3a60*/  LEA R3, R3, UR4, 0x1 ;  /* 0x0000000403037c11 */ /* 0x000fce000f8e08ff */
.L_x_497:
[----:B------:R-:W0:Y:S01]  /*3a70*/  LDGDEPBAR ;  /* 0x00000000000079af */ /* 0x000e220000000000 */
[----:B------:R-:W-:Y:S01]  /*3a80*/  IADD3 R112, R123, R118, RZ ;  /* 0x000000767b707210 */ /* 0x000fe20007ffe0ff */
[----:B------:R-:W-:Y:S01]  /*3a90*/  USHF.L.U32 UR11, UR7, 0x7, URZ ;  /* 0x00000007070b7899 */ /* 0x000fe2000800063f */
[----:B--2---:R-:W-:Y:S05]  /*3aa0*/  MOV R0, UR35 ;  /* 0x0000002300007c02 */ /* 0x004fea0008000f00 */
[----:B------:R-:W2:Y:S01]  /*3ab0*/  LDL R133, [R1+0x38] ;  /* 0x0000380001857983 */ /* 0x000ea20000100800 */
[----:B------:R-:W-:Y:S02]  /*3ac0*/  USHF.L.U32 UR16, UR35, 0x7, URZ ;  /* 0x0000000723107899 */ /* 0x000fe4000800063f */
[----:B------:R-:W-:Y:S01]  /*3ad0*/  UISETP.GE.AND UP0, UPT, UR11, UR34, UPT ;  /* 0x000000220b00728c */ /* 0x000fe2000bf06270 */
[----:B------:R-:W3:Y:S01]  /*3ae0*/  LDL R132, [R1+0x40] ;  /* 0x0000400001847983 */ /* 0x000ee20000100800 */
[----:B------:R-:W-:Y:S02]  /*3af0*/  UIADD3 UR16, UR16, 0x80, URZ ;  /* 0x0000008010107890 */ /* 0x000fe4000fffe03f */
        /* <DEDUP_REMOVED lines=25> */
[----:B---3--:R-:W-:Y:S02]  /*3c90*/  @!P0 LEA R0, R0, R132, 0x7 ;  /* 0x0000008400008211 */ /* 0x008fe400078e38ff */
        /* <DEDUP_REMOVED lines=28> */
[-C--:B------:R-:W-:Y:S01]  /*3e60*/  HMMA.16816.F32.BF16 R12, R112, R110.reuse, R12 ;  /* 0x0000006e700c723c */ /* 0x080fe2000004180c */
[----:B------:R-:W-:Y:S04]  /*3e70*/  MOV R108, UR4 ;  /* 0x00000004006c7c02 */ /* 0x000fe80008000f00 */
[----:B------:R-:W-:Y:S01]  /*3e80*/  IADD3 R108, R122, 0x4000, R108 ;  /* 0x000040007a6c7810 */ /* 0x000fe20007ffe06c */
[C---:B------:R-:W-:Y:S05]  /*3e90*/  HMMA.16816.F32.BF16 R16, R104.reuse, R110, R16 ;  /* 0x0000006e6810723c */ /* 0x040fea0000041810 */
[----:B------:R-:W-:Y:S01]  /*3ea0*/  IADD3 R108, R108, R123, RZ ;  /* 0x0000007b6c6c7210 */ /* 0x000fe20007ffe0ff */
        /* <DEDUP_REMOVED lines=19> */
[----:B------:R2:W-:Y:S10]  /*3fe0*/  MUFU.TANH R74, R16 ;  /* 0x00000010004a7308 */ /* 0x0005f40000002400 */
[----:B------:R3:W-:Y:S10]  /*3ff0*/  MUFU.TANH R252, R17 ;  /* 0x0000001100fc7308 */ /* 0x0007f40000002400 */
[----:B------:R4:W1:Y:S01]  /*4000*/  MUFU.TANH R68, R7 ;  /* 0x0000000700447308 */ /* 0x0008620000002400 */
[----:B--2---:R-:W2:Y:S09]  /*4010*/  LDL R16, [R1+0x18] ;  /* 0x0000180001107983 */ /* 0x004eb20000100800 */
[----:B------:R1:W-:Y:S01]  /*4020*/  MUFU.TANH R203, R10 ;  /* 0x0000000a00cb7308 */ /* 0x0003e20000002400 */
[----:B---3--:R-:W3:Y:S09]  /*4030*/  LDL R17, [R1+0x1c] ;  /* 0x00001c0001117983 */ /* 0x008ef20000100800 */
[----:B------:R1:W-:Y:S01]  /*4040*/  MUFU.TANH R200, R15 ;  /* 0x0000000f00c87308 */ /* 0x0003e20000002400 */
[----:B----4-:R-:W4:Y:S09]  /*4050*/  LDSM.16.M88.4 R4, [R117+0x6400] ;  /* 0x006400007504783b */ /* 0x010f320000000200 */
[----:B------:R4:W-:Y:S01]  /*4060*/  MUFU.TANH R182, R13 ;  /* 0x0000000d00b67308 */ /* 0x0009e20000002400 */
[----:B-1----:R-:W-:Y:S09]  /*4070*/  @!P0 VIADD R10, R133, UR11 ;  /* 0x0000000b850a8c36 */ /* 0x002ff20008000000 */
[----:B------:R1:W-:Y:S01]  /*4080*/  MUFU.TANH R183, R12 ;  /* 0x0000000c00b77308 */ /* 0x0003e20000002400 */
[----:B------:R-:W-:Y:S04]  /*4090*/  @!P0 VIMNMX R15, R10, UR10, PT ;  /* 0x0000000a0a0f8c48 */ /* 0x000fe8000bfe0100 */
[----:B------:R-:W-:Y:S05]  /*40a0*/  @!P0 ISETP.GE.AND P3, PT, R0, R15, PT ;  /* 0x0000000f0000820c */ /* 0x000fea0003f66270 */
[----:B------:R1:W1:Y:S01]  /*40b0*/  MUFU.TANH R201, R14 ;  /* 0x0000000e00c97308 */ /* 0x0002620000002400 */
[----:B----4-:R-:W-:Y:S05]  /*40c0*/  FMUL.FTZ R13, R131, 1.4426950216293334961 ;  /* 0x3fb8aa3b830d7820 */ /* 0x010fea0000410000 */
[----:B------:R-:W-:Y:S04]  /*40d0*/  FSEL R13, R13, RZ, P2 ;  /* 0x000000ff0d0d7208 */ /* 0x000fe80001000000 */
[----:B------:R4:W-:Y:S01]  /*40e0*/  MUFU.TANH R185, R9 ;  /* 0x0000000900b97308 */ /* 0x0009e20000002400 */
[----:B-1----:R-:W-:Y:S01]  /*40f0*/  FMUL.FTZ R12, R130, 1.4426950216293334961 ;  /* 0x3fb8aa3b820c7820 */ /* 0x002fe20000410000 */
[----:B------:R-:W-:Y:S04]  /*4100*/  IMAD.MOV.U32 R130, RZ, RZ, 0x8 ;  /* 0x00000008ff827424 */ /* 0x000fe800078e00ff */
[----:B------:R-:W-:Y:S04]  /*4110*/  FSEL R12, R12, RZ, P1 ;  /* 0x000000ff0c0c7208 */ /* 0x000fe80000800000 */
[----:B------:R1:W1:Y:S01]  /*4120*/  MUFU.TANH R187, R8 ;  /* 0x0000000800bb7308 */ /* 0x0002620000002400 */
[-C--:B------:R-:W-:Y:S03]  /*4130*/  HMMA.16816.F32.BF16 R20, R104, R4.reuse, R20 ;  /* 0x000000046814723c */ /* 0x080fe60000041814 */
[----:B------:R-:W-:Y:S03]  /*4140*/  @!P0 VIADDMNMX R14, R10, R130, UR10, PT ;  /* 0x0000000a0a0e8e46 */ /* 0x000fe6000b800182 */
[C---:B------:R-:W-:Y:S03]  /*4150*/  HMMA.16816.F32.BF16 R24, R112.reuse, R4, R24 ;  /* 0x000000047018723c */ /* 0x040fe60000041818 */
[----:B------:R1:W3:Y:S01]  /*4160*/  MUFU.TANH R202, R11 ;  /* 0x0000000b00ca7308 */ /* 0x0002e20000002400 */
[----:B------:R-:W-:Y:S02]  /*4170*/  @!P0 ISETP.GE.AND P1, PT, R0, R14, PT ;  /* 0x0000000e0000820c */ /* 0x000fe40003f26270 */
[----:B----4-:R-:W-:Y:S01]  /*4180*/  MOV R9, R81 ;  /* 0x0000005100097202 */ /* 0x010fe20000000f00 */
[-C--:B------:R-:W-:Y:S06]  /*4190*/  HMMA.16816.F32.BF16 R28, R112, R6.reuse, R28 ;  /* 0x00000006701c723c */ /* 0x080fec000004181c */
[----:B------:R4:W3:Y:S01]  /*41a0*/  MUFU.TANH R157, R18 ;  /* 0x00000012009d7308 */ /* 0x0008e20000002400 */
[----:B------:R-:W-:Y:S04]  /*41b0*/  MOV R5, R82 ;  /* 0x0000005200057202 */ /* 0x000fe80000000f00 */
[----:B------:R-:W-:Y:S01]  /*41c0*/  @!P0 FSEL R5, R82, -INF , !P3 ;  /* 0xff80000052058808 */ /* 0x000fe20005800000 */
[C---:B------:R-:W-:Y:S04]  /*41d0*/  HMMA.16816.F32.BF16 R32, R104.reuse, R6, R32 ;  /* 0x000000066820723c */ /* 0x040fe80000041820 */
[----:B------:R-:W3:Y:S01]  /*41e0*/  MUFU.TANH R156, R19 ;  /* 0x00000013009c7308 */ /* 0x000ee20000002400 */
[----:B------:R-:W-:Y:S01]  /*41f0*/  FFMA.FTZ R5, R5, UR6, -R13 ;  /* 0x0000000605057c23 */ /* 0x000fe2000801080d */
[----:B------:R-:W-:Y:S01]  /*4200*/  FMUL.FTZ R21, R21, UR5 ;  /* 0x0000000515157c20 */ /* 0x000fe20008410000 */
[----:B-1----:R-:W-:Y:S01]  /*4210*/  MOV R8, R68 ;  /* 0x0000004400087202 */ /* 0x002fe20000000f00 */
[----:B------:R-:W-:Y:S03]  /*4220*/  FMUL.FTZ R22, R22, UR5 ;  /* 0x0000000516167c20 */ /* 0x000fe60008410000 */
[----:B------:R-:W-:Y:S03]  /*4230*/  FMUL.FTZ R20, R20, UR5 ;  /* 0x0000000514147c20 */ /* 0x000fe60008410000 */
[----:B------:R1:W3:Y:S01]  /*4240*/  MUFU.TANH R250, R21 ;  /* 0x0000001500fa7308 */ /* 0x0002e20000002400 */
[----:B------:R-:W-:Y:S01]  /*4250*/  @!P0 IADD3 R4, R0, 0x1, RZ ;  /* 0x0000000100048810 */ /* 0x000fe20007ffe0ff */
[----:B------:R-:W-:Y:S01]  /*4260*/  FMUL.FTZ R23, R23, UR5 ;  /* 0x0000000517177c20 */ /* 0x000fe20008410000 */
[----:B------:R-:W-:Y:S01]  /*4270*/  MOV R11, 0x40 ;  /* 0x00000040000b7802 */ /* 0x000fe20000000f00 */
[----:B------:R-:W-:Y:S01]  /*4280*/  FMUL.FTZ R24, R24, UR5 ;  /* 0x0000000518187c20 */ /* 0x000fe20008410000 */
[----:B------:R-:W-:Y:S01]  /*4290*/  @!P0 ISETP.GE.AND P2, PT, R4, R15, PT ;  /* 0x0000000f0400820c */ /* 0x000fe20003f46270 */
[----:B------:R-:W-:Y:S01]  /*42a0*/  FMUL.FTZ R25, R25, UR5 ;  /* 0x0000000519197c20 */ /* 0x000fe20008410000 */
[----:B------:R-:W-:Y:S03]  /*42b0*/  @!P0 VIADDMNMX R11, R10, R11, UR10, PT ;  /* 0x0000000a0a0b8e46 */ /* 0x000fe6000b80010b */
[----:B------:R1:W-:Y:S01]  /*42c0*/  MUFU.EX2 R80, R5 ;  /* 0x0000000500507308 */ /* 0x0003e20000000800 */
[----:B------:R-:W-:Y:S01]  /*42d0*/  @!P0 FSEL R9, R81, -INF , !P2 ;  /* 0xff80000051098808 */ /* 0x000fe20005000000 */
[----:B----4-:R-:W-:Y:S01]  /*42e0*/  IMAD.MOV.U32 R18, RZ, RZ, R201 ;  /* 0x000000ffff127224 */ /* 0x010fe200078e00c9 */
[----:B------:R-:W-:Y:S01]  /*42f0*/  @!P0 ISETP.GE.AND P2, PT, R4, R14, PT ;  /* 0x0000000e0400820c */ /* 0x000fe20003f46270 */
[----:B------:R-:W-:Y:S01]  /*4300*/  FMUL.FTZ R26, R26, UR5 ;  /* 0x000000051a1a7c20 */ /* 0x000fe20008410000 */
[-C--:B------:R-:W-:Y:S01]  /*4310*/  @!P0 ISETP.GE.AND P4, PT, R4, R11.reuse, PT ;  /* 0x0000000b0400820c */ /* 0x080fe20003f86270 */
[----:B------:R-:W-:Y:S01]  /*4320*/  FFMA.FTZ R9, R9, UR6, -R13 ;  /* 0x0000000609097c23 */ /* 0x000fe2000801080d */
[----:B------:R-:W-:Y:S03]  /*4330*/  @!P0 FSEL R8, R68, -INF , !P2 ;  /* 0xff80000044088808 */ /* 0x000fe60005000000 */
[----:B------:R4:W-:Y:S01]  /*4340*/  MUFU.TANH R153, R22 ;  /* 0x0000001600997308 */ /* 0x0009e20000002400 */
[----:B-1----:R-:W3:Y:S01]  /*4350*/  LDL R21, [R1+0x30] ;  /* 0x0000300001157983 */ /* 0x002ee20000100800 */
[----:B------:R-:W-:Y:S01]  /*4360*/  FMUL.FTZ R32, R32, UR5 ;  /* 0x0000000520207c20 */ /* 0x000fe20008410000 */
[----:B------:R-:W-:Y:S01]  /*4370*/  FMUL.FTZ R34, R34, UR5 ;  /* 0x0000000522227c20 */ /* 0x000fe20008410000 */
[----:B------:R-:W-:Y:S01]  /*4380*/  FMUL.FTZ R33, R33, UR5 ;  /* 0x0000000521217c20 */ /* 0x000fe20008410000 */
[----:B------:R-:W-:Y:S01]  /*4390*/  FMUL.FTZ R35, R35, UR5 ;  /* 0x0000000523237c20 */ /* 0x000fe20008410000 */
[----:B------:R-:W-:Y:S01]  /*43a0*/  FMUL.FTZ R27, R27, UR5 ;  /* 0x000000051b1b7c20 */ /* 0x000fe20008410000 */
[----:B------:R-:W-:Y:S03]  /*43b0*/  FMUL.FTZ R30, R30, UR5 ;  /* 0x000000051e1e7c20 */ /* 0x000fe60008410000 */
[----:B------:R-:W-:Y:S01]  /*43c0*/  MUFU.EX2 R79, R9 ;  /* 0x00000009004f7308 */ /* 0x000fe20000000800 */
[----:B------:R-:W-:Y:S01]  /*43d0*/  IMAD.MOV.U32 R5, RZ, RZ, R69 ;  /* 0x000000ffff057224 */ /* 0x000fe200078e0045 */
[----:B------:R-:W-:Y:S01]  /*43e0*/  @!P0 FSEL R5, R69, -INF , !P1 ;  /* 0xff80000045058808 */ /* 0x000fe20004800000 */
[----:B------:R-:W-:Y:S01]  /*43f0*/  FMUL.FTZ R28, R28, UR5 ;  /* 0x000000051c1c7c20 */ /* 0x000fe20008410000 */
[----:B------:R-:W-:Y:S01]  /*4400*/  @!P0 ISETP.GE.AND P1, PT, R0, R11, PT ;  /* 0x0000000b0000820c */ /* 0x000fe20003f26270 */
[----:B------:R-:W-:Y:S01]  /*4410*/  FMUL.FTZ R29, R29, UR5 ;  /* 0x000000051d1d7c20 */ /* 0x000fe20008410000 */
[----:B------:R-:W-:Y:S01]  /*4420*/  MOV R19, R200 ;  /* 0x000000c800137202 */ /* 0x000fe20000000f00 */
[--C-:B------:R-:W-:Y:S03]  /*4430*/  FFMA.FTZ R5, R5, UR6, -R12.reuse ;  /* 0x0000000605057c23 */ /* 0x100fe6000801080c */
[----:B------:R-:W-:Y:S01]  /*4440*/  MUFU.TANH R251, R20 ;  /* 0x0000001400fb7308 */ /* 0x000fe20000002400 */
[----:B----4-:R-:W4:Y:S01]  /*4450*/  LDL R22, [R1+0x34] ;  /* 0x0000340001167983 */ /* 0x010f220000100800 */
[----:B------:R-:W-:Y:S08]  /*4460*/  FMUL.FTZ R31, R31, UR5 ;  /* 0x000000051f1f7c20 */ /* 0x000ff00008410000 */
        /* <DEDUP_REMOVED lines=13> */
[----:B------:R-:W1:Y:S10]  /*4540*/  MUFU.TANH R191, R31 ;  /* 0x0000001f00bf7308 */ /* 0x000e740000002400 */
[----:B------:R-:W-:Y:S10]  /*4550*/  MUFU.TANH R245, R32 ;  /* 0x0000002000f57308 */ /* 0x000ff40000002400 */
[----:B------:R-:W4:Y:S10]  /*4560*/  MUFU.TANH R149, R34 ;  /* 0x0000002200957308 */ /* 0x000f340000002400 */
[----:B------:R-:W4:Y:S10]  /*4570*/  MUFU.TANH R244, R33 ;  /* 0x0000002100f47308 */ /* 0x000f340000002400 */
[----:B------:R-:W4:Y:S01]  /*4580*/  MUFU.TANH R148, R35 ;  /* 0x0000002300947308 */ /* 0x000f220000002400 */
[C---:B--2---:R-:W-:Y:S01]  /*4590*/  FSETP.NEU.FTZ.AND P2, PT, R16.reuse, -INF , PT ;  /* 0xff8000001000780b */ /* 0x044fe20003f5d000 */
[----:B------:R-:W-:Y:S01]  /*45a0*/  FMUL.FTZ R9, R16, 1.4426950216293334961 ;  /* 0x3fb8aa3b10097820 */ /* 0x000fe20000410000 */
[----:B------:R-:W-:Y:S04]  /*45b0*/  IMAD.MOV.U32 R16, RZ, RZ, 0x48 ;  /* 0x00000048ff107424 */ /* 0x000fe800078e00ff */
[----:B------:R-:W-:Y:S02]  /*45c0*/  FSEL R9, R9, RZ, P2 ;  /* 0x000000ff09097208 */ /* 0x000fe40001000000 */
[----:B------:R-:W-:Y:S01]  /*45d0*/  @!P0 VIADDMNMX R10, R10, R16, UR10, PT ;  /* 0x0000000a0a0a8e46 */ /* 0x000fe2000b800110 */
[C---:B---3--:R-:W-:Y:S01]  /*45e0*/  FMUL.FTZ R8, R17.reuse, 1.4426950216293334961 ;  /* 0x3fb8aa3b11087820 */ /* 0x048fe20000410000 */
        /* <DEDUP_REMOVED lines=15> */
[----:B--2---:R-:W-:Y:S01]  /*46e0*/  IMAD.MOV.U32 R4, RZ, RZ, R203 ;  /* 0x000000ffff047224 */ /* 0x004fe200078e00cb */
[----:B------:R-:W-:Y:S02]  /*46f0*/  @!P0 FSEL R4, R203, -INF , !P3 ;  /* 0xff800000cb048808 */ /* 0x000fe40005800000 */
[----:B------:R-:W-:Y:S02]  /*4700*/  @!P0 FSEL R18, R201, -INF , !P2 ;  /* 0xff800000c9128808 */ /* 0x000fe40005000000 */
[----:B------:R-:W-:Y:S01]  /*4710*/  @!P0 ISETP.GE.AND P2, PT, R17, R14, PT ;  /* 0x0000000e1100820c */ /* 0x000fe20003f46270 */
[--C-:B------:R-:W-:Y:S02]  /*4720*/  FFMA.FTZ R4, R4, UR6, -R8.reuse ;  /* 0x0000000604047c23 */ /* 0x100fe40008010808 */
[--C-:B------:R-:W-:Y:S02]  /*4730*/  FFMA.FTZ R18, R18, UR6, -R8.reuse ;  /* 0x0000000612127c23 */ /* 0x100fe40008010808 */
[----:B------:R2:W-:Y:S01]  /*4740*/  MUFU.EX2 R235, R4 ;  /* 0x0000000400eb7308 */ /* 0x0005e20000000800 */
[----:B---3--:R-:W-:Y:S09]  /*4750*/  @!P0 IADD3 R16, R0, 0x9, RZ ;  /* 0x0000000900108810 */ /* 0x008ff20007ffe0ff */
[----:B------:R-:W-:Y:S01]  /*4760*/  MUFU.EX2 R233, R18 ;  /* 0x0000001200e97308 */ /* 0x000fe20000000800 */
[--C-:B--2---:R-:W-:Y:S01]  /*4770*/  FFMA.FTZ R4, R5, UR6, -R8.reuse ;  /* 0x0000000605047c23 */ /* 0x104fe20008010808 */
[----:B------:R-:W-:Y:S01]  /*4780*/  IMAD.MOV.U32 R5, RZ, RZ, R183 ;  /* 0x000000ffff057224 */ /* 0x000fe200078e00b7 */
[----:B------:R-:W-:Y:S07]  /*4790*/  @!P0 FSEL R5, R183, -INF , !P1 ;  /* 0xff800000b7058808 */ /* 0x000fee0004800000 */
[----:B------:R2:W-:Y:S01]  /*47a0*/  MUFU.EX2 R234, R4 ;  /* 0x0000000400ea7308 */ /* 0x0005e20000000800 */
[----:B------:R-:W-:Y:S01]  /*47b0*/  @!P0 ISETP.GE.AND P1, PT, R16, R11, PT ;  /* 0x0000000b1000820c */ /* 0x000fe20003f26270 */
[--C-:B------:R-:W-:Y:S08]  /*47c0*/  FFMA.FTZ R5, R5, UR6, -R9.reuse ;  /* 0x0000000605057c23 */ /* 0x100ff00008010809 */
[----:B------:R3:W-:Y:S01]  /*47d0*/  MUFU.EX2 R219, R5 ;  /* 0x0000000500db7308 */ /* 0x0007e20000000800 */
[----:B--2---:R-:W-:Y:S02]  /*47e0*/  MOV R4, R182 ;  /* 0x000000b600047202 */ /* 0x004fe40000000f00 */
[----:B------:R-:W-:Y:S02]  /*47f0*/  @!P0 FSEL R4, R182, -INF , !P1 ;  /* 0xff800000b6048808 */ /* 0x000fe40004800000 */
[----:B------:R-:W-:Y:S03]  /*4800*/  @!P0 ISETP.GE.AND P1, PT, R16, R10, PT ;  /* 0x0000000a1000820c */ /* 0x000fe60003f26270 */
[----:B------:R-:W-:Y:S01]  /*4810*/  FFMA.FTZ R20, R4, UR6, -R9 ;  /* 0x0000000604147c23 */ /* 0x000fe20008010809 */
[----:B------:R-:W-:Y:S01]  /*4820*/  @!P0 FSEL R19, R200, -INF , !P1 ;  /* 0xff800000c8138808 */ /* 0x000fe20004800000 */
[----:B---3--:R-:W2:Y:S01]  /*4830*/  LDSM.16.M88.4 R4, [R117+0x6800] ;  /* 0x006800007504783b */ /* 0x008ea20000000200 */
[----:B------:R-:W-:Y:S01]  /*4840*/  @!P0 ISETP.GE.AND P1, PT, R17, R15, PT ;  /* 0x0000000f1100820c */ /* 0x000fe20003f26270 */
[----:B------:R-:W-:Y:S01]  /*4850*/  MUFU.EX2 R218, R20 ;  /* 0x0000001400da7308 */ /* 0x000fe20000000800 */
[----:B------:R-:W-:Y:S01]  /*4860*/  MOV R17, R157 ;  /* 0x0000009d00117202 */ /* 0x000fe20000000f00 */
[----:B------:R-:W-:Y:S01]  /*4870*/  FFMA.FTZ R18, R19, UR6, -R8 ;  /* 0x0000000613127c23 */ /* 0x000fe20008010808 */
[----:B------:R-:W-:Y:S01]  /*4880*/  @!P0 FSEL R17, R157, -INF , !P2 ;  /* 0xff8000009d118808 */ /* 0x000fe20005000000 */
[----:B------:R-:W-:Y:S06]  /*4890*/  IMAD.MOV.U32 R19, RZ, RZ, R252 ;  /* 0x000000ffff137224 */ /* 0x000fec00078e00fc */
[----:B------:R3:W-:Y:S01]  /*48a0*/  MUFU.EX2 R232, R18 ;  /* 0x0000001200e87308 */ /* 0x0007e20000000800 */
[--C-:B------:R-:W-:Y:S09]  /*48b0*/  FFMA.FTZ R17, R17, UR6, -R12.reuse ;  /* 0x0000000611117c23 */ /* 0x100ff2000801080c */
[----:B------:R1:W-:Y:S01]  /*48c0*/  MUFU.EX2 R190, R17 ;  /* 0x0000001100be7308 */ /* 0x0003e20000000800 */
[----:B---3--:R-:W-:Y:S02]  /*48d0*/  MOV R18, R74 ;  /* 0x0000004a00127202 */ /* 0x008fe40000000f00 */
        /* <DEDUP_REMOVED lines=8> */
[-C--:B--2---:R-:W-:Y:S03]  /*4960*/  HMMA.16816.F32.BF16 R36, R104, R4.reuse, R36 ;  /* 0x000000046824723c */ /* 0x084fe60000041824 */
        /* <DEDUP_REMOVED lines=8> */
[C---:B------:R-:W-:Y:S07]  /*49f0*/  HMMA.16816.F32.BF16 R48, R104.reuse, R6, R48 ;  /* 0x000000066830723c */ /* 0x040fee0000041830 */
[----:B------:R1:W-:Y:S01]  /*4a00*/  MUFU.EX2 R77, R18 ;  /* 0x00000012004d7308 */ /* 0x0003e20000000800 */
[----:B------:R-:W-:Y:S03]  /*4a10*/  IMAD.MOV.U32 R4, RZ, RZ, R250 ;  /* 0x000000ffff047224 */ /* 0x000fe600078e00fa */
[----:B------:R-:W-:Y:S01]  /*4a20*/  FMUL.FTZ R36, R36, UR5 ;  /* 0x0000000524247c20 */ /* 0x000fe20008410000 */
[----:B------:R-:W-:Y:S02]  /*4a30*/  IMAD.MOV.U32 R19, RZ, RZ, R191 ;  /* 0x000000ffff137224 */ /* 0x000fe400078e00bf */
[----:B------:R-:W-:Y:S01]  /*4a40*/  FMUL.FTZ R37, R37, UR5 ;  /* 0x0000000525257c20 */ /* 0x000fe20008410000 */
[----:B------:R-:W-:Y:S02]  /*4a50*/  FMUL.FTZ R38, R38, UR5 ;  /* 0x0000000526267c20 */ /* 0x000fe40008410000 */
[----:B------:R-:W-:Y:S01]  /*4a60*/  MUFU.TANH R243, R36 ;  /* 0x0000002400f37308 */ /* 0x000fe20000002400 */
[----:B--2---:R-:W-:Y:S01]  /*4a70*/  @!P0 IADD3 R16, R0, 0x11, RZ ;  /* 0x0000001100108810 */ /* 0x004fe20007ffe0ff */
[----:B------:R-:W-:Y:S01]  /*4a80*/  FMUL.FTZ R39, R39, UR5 ;  /* 0x0000000527277c20 */ /* 0x000fe20008410000 */
[----:B------:R-:W-:Y:S01]  /*4a90*/  FMUL.FTZ R40, R40, UR5 ;  /* 0x0000000528287c20 */ /* 0x000fe20008410000 */
[----:B------:R-:W-:Y:S01]  /*4aa0*/  FMUL.FTZ R42, R42, UR5 ;  /* 0x000000052a2a7c20 */ /* 0x000fe20008410000 */
[----:B------:R-:W-:Y:S01]  /*4ab0*/  FMUL.FTZ R41, R41, UR5 ;  /* 0x0000000529297c20 */ /* 0x000fe20008410000 */
[----:B------:R-:W-:Y:S01]  /*4ac0*/  FMUL.FTZ R43, R43, UR5 ;  /* 0x000000052b2b7c20 */ /* 0x000fe20008410000 */
[----:B------:R-:W-:Y:S03]  /*4ad0*/  FMUL.FTZ R44, R44, UR5 ;  /* 0x000000052c2c7c20 */ /* 0x000fe60008410000 */
[----:B------:R-:W2:Y:S01]  /*4ae0*/  MUFU.TANH R242, R37 ;  /* 0x0000002500f27308 */ /* 0x000ea20000002400 */
        /* <DEDUP_REMOVED lines=13> */
[----:B------:R-:W-:Y:S01]  /*4bc0*/  FMUL.FTZ R47, R47, UR5 ;  /* 0x000000052f2f7c20 */ /* 0x000fe20008410000 */
[----:B------:R-:W-:Y:S03]  /*4bd0*/  FFMA.FTZ R4, R4, UR6, -R13 ;  /* 0x0000000604047c23 */ /* 0x000fe6000801080d */
[----:B------:R1:W-:Y:S01]  /*4be0*/  MUFU.EX2 R76, R5 ;  /* 0x00000005004c7308 */ /* 0x0003e20000000800 */
[----:B------:R-:W-:Y:S02]  /*4bf0*/  MOV R18, R152 ;  /* 0x0000009800127202 */ /* 0x000fe40000000f00 */
[----:B------:R-:W-:Y:S02]  /*4c00*/  @!P0 FSEL R18, R152, -INF , !P1 ;  /* 0xff80000098128808 */ /* 0x000fe40004800000 */
[----:B------:R-:W-:Y:S05]  /*4c10*/  @!P0 ISETP.GE.AND P1, PT, R17, R11, PT ;  /* 0x0000000b1100820c */ /* 0x000fea0003f26270 */
[----:B------:R3:W-:Y:S10]  /*4c20*/  MUFU.EX2 R75, R4 ;  /* 0x00000004004b7308 */ /* 0x0007f40000000800 */
[----:B------:R-:W-:Y:S01]  /*4c30*/  MUFU.TANH R143, R39 ;  /* 0x00000027008f7308 */ /* 0x000fe20000002400 */
[----:B-1----:R-:W-:Y:S02]  /*4c40*/  MOV R5, R153 ;  /* 0x0000009900057202 */ /* 0x002fe40000000f00 */
[----:B------:R-:W-:Y:S02]  /*4c50*/  @!P0 FSEL R5, R153, -INF , !P2 ;  /* 0xff80000099058808 */ /* 0x000fe40005000000 */
[-C--:B------:R-:W-:Y:S02]  /*4c60*/  @!P0 ISETP.GE.AND P2, PT, R17, R10.reuse, PT ;  /* 0x0000000a1100820c */ /* 0x080fe40003f46270 */
[----:B------:R-:W-:Y:S03]  /*4c70*/  @!P0 IADD3 R17, R0, 0x18, RZ ;  /* 0x0000001800118810 */ /* 0x000fe60007ffe0ff */
[----:B------:R-:W-:Y:S01]  /*4c80*/  MUFU.TANH R160, R40 ;  /* 0x0000002800a07308 */ /* 0x000fe20000002400 */
[----:B---3--:R-:W-:Y:S01]  /*4c90*/  FFMA.FTZ R4, R5, UR6, -R12 ;  /* 0x0000000605047c23 */ /* 0x008fe2000801080c */
[----:B------:R-:W-:Y:S02]  /*4ca0*/  MOV R5, R195 ;  /* 0x000000c300057202 */ /* 0x000fe40000000f00 */
[----:B------:R-:W-:Y:S02]  /*4cb0*/  @!P0 FSEL R5, R195, -INF , !P2 ;  /* 0xff800000c3058808 */ /* 0x000fe40005000000 */
[----:B------:R-:W-:Y:S04]  /*4cc0*/  @!P0 ISETP.GE.AND P2, PT, R17, R10, PT ;  /* 0x0000000a1100820c */ /* 0x000fe80003f46270 */
[----:B------:R1:W-:Y:S01]  /*4cd0*/  MUFU.EX2 R181, R4 ;  /* 0x0000000400b57308 */ /* 0x0003e20000000800 */
[----:B------:R-:W-:Y:S09]  /*4ce0*/  FFMA.FTZ R5, R5, UR6, -R8 ;  /* 0x0000000605057c23 */ /* 0x000ff20008010808 */
[----:B------:R3:W-:Y:S10]  /*4cf0*/  MUFU.EX2 R227, R5 ;  /* 0x0000000500e37308 */ /* 0x0007f40000000800 */
[----:B------:R-:W-:Y:S01]  /*4d00*/  MUFU.TANH R179, R42 ;  /* 0x0000002a00b37308 */ /* 0x000fe20000002400 */
[----:B-1----:R-:W-:Y:S01]  /*4d10*/  FFMA.FTZ R4, R18, UR6, -R12 ;  /* 0x0000000612047c23 */ /* 0x002fe2000801080c */
[----:B------:R-:W-:Y:S08]  /*4d20*/  MOV R18, R174 ;  /* 0x000000ae00127202 */ /* 0x000ff00000000f00 */
[----:B------:R1:W-:Y:S01]  /*4d30*/  MUFU.EX2 R180, R4 ;  /* 0x0000000400b47308 */ /* 0x0003e20000000800 */
[----:B---3--:R-:W-:Y:S09]  /*4d40*/  MOV R5, R171 ;  /* 0x000000ab00057202 */ /* 0x008ff20000000f00 */
        /* <DEDUP_REMOVED lines=21> */
[----:B------:R-:W1:Y:S01]  /*4ea0*/  MUFU.TANH R150, R45 ;  /* 0x0000002d00967308 */ /* 0x000e620000002400 */
[----:B------:R-:W-:Y:S01]  /*4eb0*/  @!P0 FSEL R5, R171, -INF , !P1 ;  /* 0xff800000ab058808 */ /* 0x000fe20004800000 */
[----:B---3--:R-:W-:Y:S04]  /*4ec0*/  @!P0 VIADD R16, R0, 0x19 ;  /* 0x0000001900108836 */ /* 0x008fe80000000000 */
[--C-:B------:R-:W-:Y:S01]  /*4ed0*/  FFMA.FTZ R5, R5, UR6, -R9.reuse ;  /* 0x0000000605057c23 */ /* 0x100fe20008010809 */
[----:B------:R-:W-:Y:S03]  /*4ee0*/  @!P0 ISETP.GE.AND P1, PT, R16, R11, PT ;  /* 0x0000000b1000820c */ /* 0x000fe60003f26270 */
[----:B------:R3:W-:Y:S10]  /*4ef0*/  MUFU.EX2 R226, R4 ;  /* 0x0000000400e27308 */ /* 0x0007f40000000800 */
[----:B------:R4:W-:Y:S10]  /*4f00*/  MUFU.EX2 R199, R5 ;  /* 0x0000000500c77308 */ /* 0x0009f40000000800 */
[----:B------:R-:W-:Y:S01]  /*4f10*/  MUFU.TANH R173, R46 ;  /* 0x0000002e00ad7308 */ /* 0x000fe20000002400 */
[----:B---3--:R-:W-:Y:S02]  /*4f20*/  MOV R4, R170 ;  /* 0x000000aa00047202 */ /* 0x008fe40000000f00 */
[----:B------:R-:W-:Y:S02]  /*4f30*/  @!P0 FSEL R4, R170, -INF , !P1 ;  /* 0xff800000aa048808 */ /* 0x000fe40004800000 */
[----:B------:R-:W-:Y:S05]  /*4f40*/  @!P0 ISETP.GE.AND P1, PT, R16, R10, PT ;  /* 0x0000000a1000820c */ /* 0x000fea0003f26270 */
[----:B------:R-:W3:Y:S01]  /*4f50*/  MUFU.TANH R172, R47 ;  /* 0x0000002f00ac7308 */ /* 0x000ee20000002400 */
[----:B------:R-:W-:Y:S01]  /*4f60*/  @!P0 FSEL R19, R191, -INF , !P1 ;  /* 0xff800000bf138808 */ /* 0x000fe20004800000 */
[----:B------:R-:W-:Y:S01]  /*4f70*/  FFMA.FTZ R20, R4, UR6, -R9 ;  /* 0x0000000604147c23 */ /* 0x000fe20008010809 */
[----:B------:R-:W-:Y:S01]  /*4f80*/  @!P0 ISETP.GE.AND P1, PT, R17, R15, PT ;  /* 0x0000000f1100820c */ /* 0x000fe20003f26270 */
[----:B----4-:R-:W4:Y:S01]  /*4f90*/  LDSM.16.M88.4 R4, [R117+0x6c00] ;  /* 0x006c00007504783b */ /* 0x010f220000000200 */
        /* <DEDUP_REMOVED lines=8> */
[----:B------:R-:W3:Y:S01]  /*5020*/  MUFU.TANH R238, R49 ;  /* 0x0000003100ee7308 */ /* 0x000ee20000002400 */
[----:B--2---:R-:W-:Y:S02]  /*5030*/  MOV R18, R245 ;  /* 0x000000f500127202 */ /* 0x004fe40000000f00 */
[----:B------:R-:W-:Y:S02]  /*5040*/  @!P0 FSEL R18, R245, -INF , !P1 ;  /* 0xff800000f5128808 */ /* 0x000fe40004800000 */
[-C--:B------:R-:W-:Y:S05]  /*5050*/  @!P0 ISETP.GE.AND P1, PT, R16, R15.reuse, PT ;  /* 0x0000000f1000820c */ /* 0x080fea0003f26270 */
[----:B------:R-:W-:Y:S01]  /*5060*/  MUFU.TANH R136, R50 ;  /* 0x0000003200887308 */ /* 0x000fe20000002400 */
[--C-:B------:R-:W-:Y:S01]  /*5070*/  FFMA.FTZ R18, R18, UR6, -R13.reuse ;  /* 0x0000000612127c23 */ /* 0x100fe2000801080d */
[----:B------:R-:W-:Y:S01]  /*5080*/  @!P0 FSEL R19, R244, -INF , !P1 ;  /* 0xff800000f4138808 */ /* 0x000fe20004800000 */
[-C--:B----4-:R-:W-:Y:S03]  /*5090*/  HMMA.16816.F32.BF16 R52, R104, R4.reuse, R52 ;  /* 0x000000046834723c */ /* 0x090fe60000041834 */
[----:B-1----:R-:W-:Y:S04]  /*50a0*/  @!P0 IADD3 R17, R0, 0x20, RZ ;  /* 0x0000002000118810 */ /* 0x002fe80007ffe0ff */
[----:B------:R1:W-:Y:S01]  /*50b0*/  MUFU.EX2 R73, R18 ;  /* 0x0000001200497308 */ /* 0x0003e20000000800 */
[-C--:B------:R-:W-:Y:S01]  /*50c0*/  @!P0 ISETP.GE.AND P1, PT, R16, R14.reuse, PT ;  /* 0x0000000e1000820c */ /* 0x080fe20003f26270 */
[C---:B------:R-:W-:Y:S04]  /*50d0*/  HMMA.16816.F32.BF16 R56, R112.reuse, R4, R56 ;  /* 0x000000047038723c */ /* 0x040fe80000041838 */
[C---:B------:R-:W-:Y:S04]  /*50e0*/  @!P0 ISETP.GE.AND P2, PT, R17.reuse, R14, PT ;  /* 0x0000000e1100820c */ /* 0x040fe80003f46270 */
[----:B------:R-:W-:Y:S03]  /*50f0*/  MUFU.TANH R135, R51 ;  /* 0x0000003300877308 */ /* 0x000fe60000002400 */
[----:B------:R-:W-:Y:S01]  /*5100*/  MOV R16, R148 ;  /* 0x0000009400107202 */ /* 0x000fe20000000f00 */
[-C--:B------:R-:W-:Y:S03]  /*5110*/  HMMA.16816.F32.BF16 R60, R112, R6.reuse, R60 ;  /* 0x00000006703c723c */ /* 0x080fe6000004183c */
[----:B------:R-:W-:Y:S02]  /*5120*/  @!P0 FSEL R16, R148, -INF , !P1 ;  /* 0xff80000094108808 */ /* 0x000fe40004800000 */
[-C--:B------:R-:W-:Y:S01]  /*5130*/  @!P0 ISETP.GE.AND P1, PT, R17, R15.reuse, PT ;  /* 0x0000000f1100820c */ /* 0x080fe20003f26270 */
[----:B------:R-:W-:Y:S01]  /*5140*/  MUFU.EX2 R198, R20 ;  /* 0x0000001400c67308 */ /* 0x000fe20000000800 */
[----:B-1----:R-:W-:Y:S01]  /*5150*/  FFMA.FTZ R18, R19, UR6, -R13 ;  /* 0x0000000613127c23 */ /* 0x002fe2000801080d */
[----:B------:R-:W-:Y:S01]  /*5160*/  FFMA.FTZ R16, R16, UR6, -R12 ;  /* 0x0000000610107c23 */ /* 0x000fe2000801080c */
[----:B------:R-:W-:Y:S04]  /*5170*/  HMMA.16816.F32.BF16 R64, R104, R6, R64 ;  /* 0x000000066840723c */ /* 0x000fe80000041840 */
[----:B------:R-:W-:Y:S03]  /*5180*/  FMUL.FTZ R52, R52, UR5 ;  /* 0x0000000534347c20 */ /* 0x000fe60008410000 */
[----:B------:R1:W-:Y:S01]  /*5190*/  MUFU.EX2 R166, R16 ;  /* 0x0000001000a67308 */ /* 0x0003e20000000800 */
[----:B------:R-:W-:Y:S03]  /*51a0*/  FMUL.FTZ R54, R54, UR5 ;  /* 0x0000000536367c20 */ /* 0x000fe60008410000 */
[----:B------:R-:W-:Y:S01]  /*51b0*/  FMUL.FTZ R53, R53, UR5 ;  /* 0x0000000535357c20 */ /* 0x000fe20008410000 */
[----:B------:R-:W-:Y:S01]  /*51c0*/  FMUL.FTZ R55, R55, UR5 ;  /* 0x0000000537377c20 */ /* 0x000fe20008410000 */
[----:B------:R-:W-:Y:S01]  /*51d0*/  FMUL.FTZ R56, R56, UR5 ;  /* 0x0000000538387c20 */ /* 0x000fe20008410000 */
[----:B------:R-:W-:Y:S03]  /*51e0*/  FMUL.FTZ R57, R57, UR5 ;  /* 0x0000000539397c20 */ /* 0x000fe60008410000 */
[----:B------:R-:W-:Y:S01]  /*51f0*/  MUFU.TANH R237, R52 ;  /* 0x0000003400ed7308 */ /* 0x000fe20000002400 */
[----:B------:R-:W-:Y:S01]  /*5200*/  FMUL.FTZ R58, R58, UR5 ;  /* 0x000000053a3a7c20 */ /* 0x000fe20008410000 */
[----:B------:R-:W-:Y:S01]  /*5210*/  FMUL.FTZ R60, R60, UR5 ;  /* 0x000000053c3c7c20 */ /* 0x000fe20008410000 */
[----:B------:R-:W-:Y:S01]  /*5220*/  FMUL.FTZ R61, R61, UR5 ;  /* 0x000000053d3d7c20 */ /* 0x000fe20008410000 */
[----:B------:R-:W-:Y:S01]  /*5230*/  FMUL.FTZ R62, R62, UR5 ;  /* 0x000000053e3e7c20 */ /* 0x000fe20008410000 */
[----:B------:R-:W-:Y:S01]  /*5240*/  FMUL.FTZ R63, R63, UR5 ;  /* 0x000000053f3f7c20 */ /* 0x000fe20008410000 */
[----:B------:R-:W-:Y:S01]  /*5250*/  FMUL.FTZ R59, R59, UR5 ;  /* 0x000000053b3b7c20 */ /* 0x000fe20008410000 */
[----:B------:R-:W-:Y:S03]  /*5260*/  MOV R4, R242 ;  /* 0x000000f200047202 */ /* 0x000fe60000000f00 */
[----:B------:R2:W-:Y:S01]  /*5270*/  MUFU.EX2 R72, R18 ;  /* 0x0000001200487308 */ /* 0x0005e20000000800 */
[----:B-1----:R-:W-:Y:S02]  /*5280*/  @!P0 IADD3 R16, R0, 0x21, RZ ;  /* 0x0000002100108810 */ /* 0x002fe40007ffe0ff */
[----:B------:R-:W-:Y:S01]  /*5290*/  MOV R6, R150 ;  /* 0x0000009600067202 */ /* 0x000fe20000000f00 */
[----:B------:R-:W-:Y:S01]  /*52a0*/  FMUL.FTZ R64, R64, UR5 ;  /* 0x0000000540407c20 */ /* 0x000fe20008410000 */
[----:B------:R-:W-:Y:S01]  /*52b0*/  FMUL.FTZ R66, R66, UR5 ;  /* 0x0000000542427c20 */ /* 0x000fe20008410000 */
[----:B------:R-:W-:Y:S01]  /*52c0*/  FMUL.FTZ R65, R65, UR5 ;  /* 0x0000000541417c20 */ /* 0x000fe20008410000 */
[----:B------:R-:W-:Y:S03]  /*52d0*/  FMUL.FTZ R67, R67, UR5 ;  /* 0x0000000543437c20 */ /* 0x000fe60008410000 */
[----:B------:R-:W-:Y:S10]  /*52e0*/  MUFU.TANH R236, R53 ;  /* 0x0000003500ec7308 */ /* 0x000ff40000002400 */
[----:B------:R-:W-:Y:S01]  /*52f0*/  MUFU.TANH R134, R54 ;  /* 0x0000003600867308 */ /* 0x000fe20000002400 */
[----:B--2---:R-:W-:Y:S01]  /*5300*/  IMAD.MOV.U32 R18, RZ, RZ, R243 ;  /* 0x000000ffff127224 */ /* 0x004fe200078e00f3 */
[----:B------:R-:W-:Y:S02]  /*5310*/  @!P0 FSEL R18, R243, -INF , !P1 ;  /* 0xff800000f3128808 */ /* 0x000fe40004800000 */
[----:B------:R-:W-:Y:S03]  /*5320*/  @!P0 ISETP.GE.AND P1, PT, R16, R15, PT ;  /* 0x0000000f1000820c */ /* 0x000fe60003f26270 */
[--C-:B------:R-:W-:Y:S03]  /*5330*/  FFMA.FTZ R5, R18, UR6, -R13.reuse ;  /* 0x0000000612057c23 */ /* 0x100fe6000801080d */
[----:B------:R-:W-:Y:S01]  /*5340*/  MUFU.TANH R133, R55 ;  /* 0x0000003700857308 */ /* 0x000fe20000002400 */
[----:B------:R-:W-:Y:S02]  /*5350*/  @!P0 FSEL R4, R242, -INF , !P1 ;  /* 0xff800000f2048808 */ /* 0x000fe40004800000 */
[----:B------:R-:W-:Y:S02]  /*5360*/  @!P0 ISETP.GE.AND P1, PT, R16, R14, PT ;  /* 0x0000000e1000820c */ /* 0x000fe40003f26270 */
[----:B------:R-:W-:Y:S01]  /*5370*/  MOV R18, R143 ;  /* 0x0000008f00127202 */ /* 0x000fe20000000f00 */
[----:B------:R-:W-:Y:S01]  /*5380*/  FFMA.FTZ R4, R4, UR6, -R13 ;  /* 0x0000000604047c23 */ /* 0x000fe2000801080d */
[----:B------:R-:W-:Y:S03]  /*5390*/  @!P0 FSEL R18, R143, -INF , !P1 ;  /* 0xff8000008f128808 */ /* 0x000fe60004800000 */
[----:B------:R1:W-:Y:S01]  /*53a0*/  MUFU.EX2 R71, R5 ;  /* 0x0000000500477308 */ /* 0x0003e20000000800 */
[C---:B------:R-:W-:Y:S09]  /*53b0*/  @!P0 ISETP.GE.AND P1, PT, R17.reuse, R11, PT ;  /* 0x0000000b1100820c */ /* 0x040ff20003f26270 */
[----:B------:R2:W-:Y:S10]  /*53c0*/  MUFU.EX2 R70, R4 ;  /* 0x0000000400467308 */ /* 0x0005f40000000800 */
[----:B------:R-:W-:Y:S01]  /*53d0*/  MUFU.TANH R146, R56 ;  /* 0x0000003800927308 */ /* 0x000fe20000002400 */
[----:B-1----:R-:W-:Y:S01]  /*53e0*/  IMAD.MOV.U32 R5, RZ, RZ, R144 ;  /* 0x000000ffff057224 */ /* 0x002fe200078e0090 */
[----:B------:R-:W-:Y:S02]  /*53f0*/  @!P0 FSEL R5, R144, -INF , !P2 ;  /* 0xff80000090058808 */ /* 0x000fe40005000000 */
[-C--:B------:R-:W-:Y:S06]  /*5400*/  @!P0 ISETP.GE.AND P2, PT, R17, R10.reuse, PT ;  /* 0x0000000a1100820c */ /* 0x080fec0003f46270 */
[----:B------:R-:W-:Y:S01]  /*5410*/  MUFU.TANH R147, R57 ;  /* 0x0000003900937308 */ /* 0x000fe20000002400 */
[----:B--2---:R-:W-:Y:S01]  /*5420*/  FFMA.FTZ R4, R5, UR6, -R12 ;  /* 0x0000000605047c23 */ /* 0x004fe2000801080c */
[----:B------:R-:W-:Y:S02]  /*5430*/  MOV R5, R179 ;  /* 0x000000b300057202 */ /* 0x000fe40000000f00 */
[----:B------:R-:W-:Y:S06]  /*5440*/  @!P0 FSEL R5, R179, -INF , !P2 ;  /* 0xff800000b3058808 */ /* 0x000fec0005000000 */
[----:B------:R1:W-:Y:S01]  /*5450*/  MUFU.EX2 R161, R4 ;  /* 0x0000000400a17308 */ /* 0x0003e20000000800 */
[----:B------:R-:W-:Y:S09]  /*5460*/  FFMA.FTZ R5, R5, UR6, -R8 ;  /* 0x0000000605057c23 */ /* 0x000ff20008010808 */
[----:B------:R2:W-:Y:S10]  /*5470*/  MUFU.EX2 R209, R5 ;  /* 0x0000000500d17308 */ /* 0x0005f40000000800 */
[----:B------:R-:W-:Y:S01]  /*5480*/  MUFU.TANH R164, R58 ;  /* 0x0000003a00a47308 */ /* 0x000fe20000002400 */
[----:B-1----:R-:W-:Y:S01]  /*5490*/  FFMA.FTZ R4, R18, UR6, -R12 ;  /* 0x0000000612047c23 */ /* 0x002fe2000801080c */
[----:B------:R-:W-:Y:S08]  /*54a0*/  IMAD.MOV.U32 R18, RZ, RZ, R159 ;  /* 0x000000ffff127224 */ /* 0x000ff000078e009f */
[----:B------:R1:W-:Y:S01]  /*54b0*/  MUFU.EX2 R158, R4 ;  /* 0x00000004009e7308 */ /* 0x0003e20000000800 */
[----:B--2---:R-:W-:Y:S05]  /*54c0*/  @!P0 VIADD R5, R0, 0x28 ;  /* 0x0000002800058836 */ /* 0x004fea0000000000 */
[----:B------:R-:W-:Y:S04]  /*54d0*/  @!P0 ISETP.GE.AND P2, PT, R5, R10, PT ;  /* 0x0000000a0500820c */ /* 0x000fe80003f46270 */
[----:B------:R-:W-:Y:S10]  /*54e0*/  MUFU.TANH R163, R59 ;  /* 0x0000003b00a37308 */ /* 0x000ff40000002400 */
[----:B------:R-:W2:Y:S01]  /*54f0*/  MUFU.TANH R139, R60 ;  /* 0x0000003c008b7308 */ /* 0x000ea20000002400 */
[----:B-1----:R-:W-:Y:S02]  /*5500*/  MOV R4, R160 ;  /* 0x000000a000047202 */ /* 0x002fe40000000f00 */
[----:B------:R-:W-:Y:S02]  /*5510*/  @!P0 FSEL R4, R160, -INF , !P1 ;  /* 0xff800000a0048808 */ /* 0x000fe40004800000 */
[-C--:B------:R-:W-:Y:S03]  /*5520*/  @!P0 ISETP.GE.AND P1, PT, R16, R11.reuse, PT ;  /* 0x0000000b1000820c */ /* 0x080fe60003f26270 */
[--C-:B------:R-:W-:Y:S01]  /*5530*/  FFMA.FTZ R4, R4, UR6, -R9.reuse ;  /* 0x0000000604047c23 */ /* 0x100fe20008010809 */
[----:B------:R-:W-:Y:S01]  /*5540*/  @!P0 FSEL R18, R159, -INF , !P1 ;  /* 0xff8000009f128808 */ /* 0x000fe20004800000 */
[----:B------:R-:W1:Y:S01]  /*5550*/  MUFU.TANH R137, R61 ;  /* 0x0000003d00897308 */ /* 0x000e620000002400 */
[----:B------:R-:W-:Y:S03]  /*5560*/  @!P0 ISETP.GE.AND P1, PT, R16, R10, PT ;  /* 0x0000000a1000820c */ /* 0x000fe60003f26270 */
[--C-:B------:R-:W-:Y:S06]  /*5570*/  FFMA.FTZ R16, R18, UR6, -R9.reuse ;  /* 0x0000000612107c23 */ /* 0x100fec0008010809 */
[----:B------:R4:W-:Y:S10]  /*5580*/  MUFU.EX2 R188, R4 ;  /* 0x0000000400bc7308 */ /* 0x0009f40000000800 */
[----:B------:R3:W-:Y:S10]  /*5590*/  MUFU.EX2 R186, R16 ;  /* 0x0000001000ba7308 */ /* 0x0007f40000000800 */
[----:B------:R-:W-:Y:S01]  /*55a0*/  MUFU.TANH R155, R62 ;  /* 0x0000003e009b7308 */ /* 0x000fe20000002400 */
[----:B----4-:R-:W-:Y:S02]  /*55b0*/  MOV R4, R178 ;  /* 0x000000b200047202 */ /* 0x010fe40000000f00 */
[----:B------:R-:W-:Y:S02]  /*55c0*/  @!P0 FSEL R4, R178, -INF , !P1 ;  /* 0xff800000b2048808 */ /* 0x000fe40004800000 */
[----:B------:R-:W-:Y:S03]  /*55d0*/  @!P0 ISETP.GE.AND P1, PT, R5, R11, PT ;  /* 0x0000000b0500820c */ /* 0x000fe60003f26270 */
[--C-:B------:R-:W-:Y:S01]  /*55e0*/  FFMA.FTZ R4, R4, UR6, -R8.reuse ;  /* 0x0000000604047c23 */ /* 0x100fe20008010808 */
[----:B---3--:R-:W-:Y:S01]  /*55f0*/  MOV R16, R151 ;  /* 0x0000009700107202 */ /* 0x008fe20000000f00 */
[----:B------:R-:W-:Y:S01]  /*5600*/  MUFU.TANH R225, R64 ;  /* 0x0000004000e17308 */ /* 0x000fe20000002400 */
[----:B------:R-:W-:Y:S05]  /*5610*/  @!P0 FSEL R16, R151, -INF , !P1 ;  /* 0xff80000097108808 */ /* 0x000fea0004800000 */
[----:B------:R-:W-:Y:S01]  /*5620*/  FFMA.FTZ R7, R16, UR6, -R9 ;  /* 0x0000000610077c23 */ /* 0x000fe20008010809 */
[----:B------:R-:W-:Y:S03]  /*5630*/  MOV R16, R172 ;  /* 0x000000ac00107202 */ /* 0x000fe60000000f00 */
[----:B------:R3:W-:Y:S10]  /*5640*/  MUFU.EX2 R208, R4 ;  /* 0x0000000400d07308 */ /* 0x0007f40000000800 */
[----:B------:R4:W-:Y:S10]  /*5650*/  MUFU.EX2 R177, R7 ;  /* 0x0000000700b17308 */ /* 0x0009f40000000800 */
[----:B------:R-:W-:Y:S01]  /*5660*/  MUFU.TANH R130, R66 ;  /* 0x0000004200827308 */ /* 0x000fe20000002400 */
[----:B---3--:R-:W-:Y:S04]  /*5670*/  @!P0 IADD3 R4, R0, 0x29, RZ ;  /* 0x0000002900048810 */ /* 0x008fe80007ffe0ff */
[----:B------:R-:W-:Y:S05]  /*5680*/  @!P0 ISETP.GE.AND P1, PT, R4, R11, PT ;  /* 0x0000000b0400820c */ /* 0x000fea0003f26270 */
[----:B------:R-:W-:Y:S01]  /*5690*/  MUFU.TANH R224, R65 ;  /* 0x0000004100e07308 */ /* 0x000fe20000002400 */
[----:B------:R-:W-:Y:S01]  /*56a0*/  @!P0 FSEL R6, R150, -INF , !P1 ;  /* 0xff80000096068808 */ /* 0x000fe20004800000 */
[----:B----4-:R-:W-:Y:S01]  /*56b0*/  IMAD.MOV.U32 R7, RZ, RZ, R173 ;  /* 0x000000ffff077224 */ /* 0x010fe200078e00ad */
[----:B------:R-:W-:Y:S02]  /*56c0*/  @!P0 FSEL R7, R173, -INF , !P2 ;  /* 0xff800000ad078808 */ /* 0x000fe40005000000 */
[----:B------:R-:W-:Y:S01]  /*56d0*/  @!P0 ISETP.GE.AND P1, PT, R4, R10, PT ;  /* 0x0000000a0400820c */ /* 0x000fe20003f26270 */
[----:B------:R-:W-:Y:S04]  /*56e0*/  FFMA.FTZ R6, R6, UR6, -R9 ;  /* 0x0000000606067c23 */ /* 0x000fe80008010809 */
[----:B------:R-:W-:Y:S01]  /*56f0*/  MUFU.TANH R115, R67 ;  /* 0x0000004300737308 */ /* 0x000fe20000002400 */
[----:B------:R-:W-:Y:S02]  /*5700*/  @!P0 FSEL R16, R172, -INF , !P1 ;  /* 0xff800000ac108808 */ /* 0x000fe40004800000 */
[----:B------:R-:W-:Y:S07]  /*5710*/  @!P0 ISETP.GE.AND P1, PT, R5, R15, PT ;  /* 0x0000000f0500820c */ /* 0x000fee0003f26270 */
[----:B------:R3:W-:Y:S10]  /*5720*/  MUFU.EX2 R176, R6 ;  /* 0x0000000600b07308 */ /* 0x0007f40000000800 */
[----:B------:R-:W4:Y:S01]  /*5730*/  MUFU.TANH R154, R63 ;  /* 0x0000003f009a7308 */ /* 0x000f220000002400 */
[--C-:B---3--:R-:W-:Y:S01]  /*5740*/  FFMA.FTZ R6, R7, UR6, -R8.reuse ;  /* 0x0000000607067c23 */ /* 0x108fe20008010808 */
[----:B------:R-:W-:Y:S08]  /*5750*/  MOV R7, R238 ;  /* 0x000000ee00077202 */ /* 0x000ff00000000f00 */
[----:B------:R3:W-:Y:S02]  /*5760*/  MUFU.EX2 R205, R6 ;  /* 0x0000000600cd7308 */ /* 0x0007e40000000800 */
[----:B---3--:R-:W-:Y:S01]  /*5770*/  FFMA.FTZ R6, R16, UR6, -R8 ;  /* 0x0000000610067c23 */ /* 0x008fe20008010808 */
[----:B--2---:R-:W-:Y:S07]  /*5780*/  MOV R16, R139 ;  /* 0x0000008b00107202 */ /* 0x004fee0000000f00 */
[----:B------:R2:W-:Y:S02]  /*5790*/  MUFU.EX2 R204, R6 ;  /* 0x0000000600cc7308 */ /* 0x0005e40000000800 */
[----:B--2---:R-:W-:Y:S02]  /*57a0*/  MOV R6, R239 ;  /* 0x000000ef00067202 */ /* 0x004fe40000000f00 */
[----:B------:R-:W-:Y:S02]  /*57b0*/  @!P0 FSEL R6, R239, -INF , !P1 ;  /* 0xff800000ef068808 */ /* 0x000fe40004800000 */
[----:B------:R-:W-:Y:S03]  /*57c0*/  @!P0 ISETP.GE.AND P1, PT, R4, R15, PT ;  /* 0x0000000f0400820c */ /* 0x000fe60003f26270 */
[--C-:B------:R-:W-:Y:S01]  /*57d0*/  FFMA.FTZ R6, R6, UR6, -R13.reuse ;  /* 0x0000000606067c23 */ /* 0x100fe2000801080d */
[----:B------:R-:W-:Y:S02]  /*57e0*/  @!P0 FSEL R7, R238, -INF , !P1 ;  /* 0xff800000ee078808 */ /* 0x000fe40004800000 */
[-C--:B------:R-:W-:Y:S01]  /*57f0*/  @!P0 ISETP.GE.AND P1, PT, R5, R14.reuse, PT ;  /* 0x0000000e0500820c */ /* 0x080fe20003f26270 */
[----:B------:R2:W-:Y:S01]  /*5800*/  MUFU.EX2 R249, R6 ;  /* 0x0000000600f97308 */ /* 0x0005e20000000800 */
[----:B------:R-:W-:Y:S02]  /*5810*/  IMAD.MOV.U32 R5, RZ, RZ, R136 ;  /* 0x000000ffff057224 */ /* 0x000fe400078e0088 */
[----:B------:R-:W-:Y:S02]  /*5820*/  @!P0 FSEL R5, R136, -INF , !P1 ;  /* 0xff80000088058808 */ /* 0x000fe40004800000 */
[-C--:B------:R-:W-:Y:S02]  /*5830*/  @!P0 ISETP.GE.AND P1, PT, R4, R14.reuse, PT ;  /* 0x0000000e0400820c */ /* 0x080fe40003f26270 */
[----:B------:R-:W-:Y:S02]  /*5840*/  MOV R4, R135 ;  /* 0x0000008700047202 */ /* 0x000fe40000000f00 */
[----:B------:R-:W-:Y:S01]  /*5850*/  @!P0 FSEL R4, R135, -INF , !P1 ;  /* 0xff80000087048808 */ /* 0x000fe20004800000 */
[--C-:B--2---:R-:W-:Y:S01]  /*5860*/  FFMA.FTZ R6, R7, UR6, -R13.reuse ;  /* 0x0000000607067c23 */ /* 0x104fe2000801080d */
[----:B------:R-:W-:Y:S03]  /*5870*/  MOV R7, R237 ;  /* 0x000000ed00077202 */ /* 0x000fe60000000f00 */
[----:B------:R2:W3:Y:S02]  /*5880*/  MUFU.EX2 R248, R6 ;  /* 0x0000000600f87308 */ /* 0x0004e40000000800 */
[--C-:B--2---:R-:W-:Y:S01]  /*5890*/  FFMA.FTZ R6, R5, UR6, -R12.reuse ;  /* 0x0000000605067c23 */ /* 0x104fe2000801080c */
[----:B------:R-:W-:Y:S07]  /*58a0*/  @!P0 IADD3 R5, R0, 0x30, RZ ;  /* 0x0000003000058810 */ /* 0x000fee0007ffe0ff */
[----:B------:R2:W-:Y:S01]  /*58b0*/  MUFU.EX2 R142, R6 ;  /* 0x00000006008e7308 */ /* 0x0005e20000000800 */
[C---:B------:R-:W-:Y:S02]  /*58c0*/  @!P0 ISETP.GE.AND P1, PT, R5.reuse, R15, PT ;  /* 0x0000000f0500820c */ /* 0x040fe40003f26270 */
[-C--:B------:R-:W-:Y:S02]  /*58d0*/  @!P0 ISETP.GE.AND P3, PT, R5, R14.reuse, PT ;  /* 0x0000000e0500820c */ /* 0x080fe40003f66270 */
[----:B------:R-:W-:Y:S02]  /*58e0*/  @!P0 FSEL R7, R237, -INF , !P1 ;  /* 0xff800000ed078808 */ /* 0x000fe40004800000 */
[----:B------:R-:W-:Y:S03]  /*58f0*/  @!P0 ISETP.GE.AND P6, PT, R5, R11, PT ;  /* 0x0000000b0500820c */ /* 0x000fe60003fc6270 */
[--C-:B------:R-:W-:Y:S04]  /*5900*/  FFMA.FTZ R7, R7, UR6, -R13.reuse ;  /* 0x0000000607077c23 */ /* 0x100fe8000801080d */
[----:B------:R1:W-:Y:S01]  /*5910*/  MUFU.EX2 R247, R7 ;  /* 0x0000000700f77308 */ /* 0x0003e20000000800 */
[--C-:B--2---:R-:W-:Y:S01]  /*5920*/  FFMA.FTZ R6, R4, UR6, -R12.reuse ;  /* 0x0000000604067c23 */ /* 0x104fe2000801080c */
[----:B------:R-:W-:Y:S08]  /*5930*/  @!P0 VIADD R4, R0, 0x31 ;  /* 0x0000003100048836 */ /* 0x000ff00000000000 */
[----:B------:R2:W3:Y:S01]  /*5940*/  MUFU.EX2 R141, R6 ;  /* 0x00000006008d7308 */ /* 0x0004e20000000800 */
[C---:B------:R-:W-:Y:S02]  /*5950*/  @!P0 ISETP.GE.AND P1, PT, R4.reuse, R15, PT ;  /* 0x0000000f0400820c */ /* 0x040fe40003f26270 */
[C---:B------:R-:W-:Y:S02]  /*5960*/  @!P0 ISETP.GE.AND P2, PT, R4.reuse, R14, PT ;  /* 0x0000000e0400820c */ /* 0x040fe40003f46270 */
[CC--:B------:R-:W-:Y:S02]  /*5970*/  @!P0 ISETP.GE.AND P5, PT, R4.reuse, R11.reuse, PT ;  /* 0x0000000b0400820c */ /* 0x0c0fe40003fa6270 */
[----:B------:R-:W-:Y:S01]  /*5980*/  @!P0 ISETP.GE.AND P4, PT, R4, R10, PT ;  /* 0x0000000a0400820c */ /* 0x000fe20003f86270 */
[----:B------:R-:W-:Y:S01]  /*5990*/  @!P0 VIADD R4, R0, 0x38 ;  /* 0x0000003800048836 */ /* 0x000fe20000000000 */
[----:B-1----:R-:W-:Y:S02]  /*59a0*/  MOV R7, R134 ;  /* 0x0000008600077202 */ /* 0x002fe40000000f00 */
[----:B------:R-:W-:Y:S02]  /*59b0*/  @!P0 FSEL R7, R134, -INF , !P3 ;  /* 0xff80000086078808 */ /* 0x000fe40005800000 */
[----:B------:R-:W-:Y:S02]  /*59c0*/  @!P0 IADD3 R0, R0, 0x39, RZ ;  /* 0x0000003900008810 */ /* 0x000fe40007ffe0ff */
[----:B------:R-:W-:Y:S02]  /*59d0*/  @!P0 ISETP.GE.AND P3, PT, R4, R11, PT ;  /* 0x0000000b0400820c */ /* 0x000fe40003f66270 */
[----:B--2---:R-:W-:Y:S02]  /*59e0*/  MOV R6, R236 ;  /* 0x000000ec00067202 */ /* 0x004fe40000000f00 */
[----:B------:R-:W-:Y:S02]  /*59f0*/  @!P0 FSEL R6, R236, -INF , !P1 ;  /* 0xff800000ec068808 */ /* 0x000fe40004800000 */
[----:B------:R-:W-:Y:S02]  /*5a00*/  @!P0 ISETP.GE.AND P1, PT, R5, R10, PT ;  /* 0x0000000a0500820c */ /* 0x000fe40003f26270 */
[----:B------:R-:W-:Y:S01]  /*5a10*/  MOV R5, R133 ;  /* 0x0000008500057202 */ /* 0x000fe20000000f00 */
[----:B------:R-:W-:Y:S01]  /*5a20*/  FFMA.FTZ R6, R6, UR6, -R13 ;  /* 0x0000000606067c23 */ /* 0x000fe2000801080d */
[----:B------:R-:W-:Y:S02]  /*5a30*/  @!P0 FSEL R5, R133, -INF , !P2 ;  /* 0xff80000085058808 */ /* 0x000fe40005000000 */
[----:B------:R-:W-:Y:S01]  /*5a40*/  @!P0 ISETP.GE.AND P2, PT, R0, R11, PT ;  /* 0x0000000b0000820c */ /* 0x000fe20003f46270 */
[----:B------:R1:W2:Y:S01]  /*5a50*/  MUFU.EX2 R246, R6 ;  /* 0x0000000600f67308 */ /* 0x0002a20000000800 */
[----:B------:R-:W-:Y:S02]  /*5a60*/  MOV R11, R163 ;  /* 0x000000a3000b7202 */ /* 0x000fe40000000f00 */
[----:B------:R-:W-:Y:S02]  /*5a70*/  @!P0 FSEL R11, R163, -INF , !P4 ;  /* 0xff800000a30b8808 */ /* 0x000fe40006000000 */
[-C--:B------:R-:W-:Y:S02]  /*5a80*/  @!P0 ISETP.GE.AND P4, PT, R4, R14.reuse, PT ;  /* 0x0000000e0400820c */ /* 0x080fe40003f86270 */
[----:B------:R-:W-:Y:S02]  /*5a90*/  @!P0 FSEL R16, R139, -INF , !P3 ;  /* 0xff8000008b108808 */ /* 0x000fe40005800000 */
[C---:B------:R-:W-:Y:S01]  /*5aa0*/  @!P0 ISETP.GE.AND P3, PT, R0.reuse, R14, PT ;  /* 0x0000000e0000820c */ /* 0x040fe20003f66270 */
[--C-:B-1----:R-:W-:Y:S01]  /*5ab0*/  FFMA.FTZ R6, R7, UR6, -R12.reuse ;  /* 0x0000000607067c23 */ /* 0x102fe2000801080c */
[----:B------:R-:W-:Y:S01]  /*5ac0*/  FFMA.FTZ R7, R5, UR6, -R12 ;  /* 0x0000000605077c23 */ /* 0x000fe2000801080c */
[----:B------:R-:W-:Y:S02]  /*5ad0*/  MOV R5, R147 ;  /* 0x0000009300057202 */ /* 0x000fe40000000f00 */
[----:B------:R1:W-:Y:S01]  /*5ae0*/  MUFU.EX2 R140, R6 ;  /* 0x00000006008c7308 */ /* 0x0003e20000000800 */
[----:B------:R-:W-:Y:S02]  /*5af0*/  @!P0 FSEL R5, R147, -INF , !P5 ;  /* 0xff80000093058808 */ /* 0x000fe40006800000 */
[-C--:B------:R-:W-:Y:S07]  /*5b00*/  @!P0 ISETP.GE.AND P5, PT, R0, R15.reuse, PT ;  /* 0x0000000f0000820c */ /* 0x080fee0003fa6270 */
[----:B------:R4:W2:Y:S01]  /*5b10*/  MUFU.EX2 R138, R7 ;  /* 0x00000007008a7308 */ /* 0x0008a20000000800 */
[----:B-1----:R-:W-:Y:S02]  /*5b20*/  MOV R6, R146 ;  /* 0x0000009200067202 */ /* 0x002fe40000000f00 */
[----:B------:R-:W-:Y:S02]  /*5b30*/  @!P0 FSEL R6, R146, -INF , !P6 ;  /* 0xff80000092068808 */ /* 0x000fe40007000000 */
[----:B------:R-:W-:Y:S02]  /*5b40*/  @!P0 ISETP.GE.AND P6, PT, R4, R15, PT ;  /* 0x0000000f0400820c */ /* 0x000fe40003fc6270 */
[----:B------:R-:W-:Y:S01]  /*5b50*/  MOV R15, R137 ;  /* 0x00000089000f7202 */ /* 0x000fe20000000f00 */
[--C-:B------:R-:W-:Y:S01]  /*5b60*/  FFMA.FTZ R6, R6, UR6, -R9.reuse ;  /* 0x0000000606067c23 */ /* 0x100fe20008010809 */
[----:B----4-:R-:W-:Y:S01]  /*5b70*/  IMAD.MOV.U32 R7, RZ, RZ, R164 ;  /* 0x000000ffff077224 */ /* 0x010fe200078e00a4 */
[----:B------:R-:W-:Y:S02]  /*5b80*/  @!P0 FSEL R7, R164, -INF , !P1 ;  /* 0xff800000a4078808 */ /* 0x000fe40004800000 */
[-C--:B------:R-:W-:Y:S01]  /*5b90*/  @!P0 ISETP.GE.AND P1, PT, R4, R10.reuse, PT ;  /* 0x0000000a0400820c */ /* 0x080fe20003f26270 */
[----:B------:R1:W-:Y:S01]  /*5ba0*/  MUFU.EX2 R169, R6 ;  /* 0x0000000600a97308 */ /* 0x0003e20000000800 */
[--C-:B------:R-:W-:Y:S01]  /*5bb0*/  FFMA.FTZ R4, R5, UR6, -R9.reuse ;  /* 0x0000000605047c23 */ /* 0x100fe20008010809 */
[----:B------:R-:W-:Y:S01]  /*5bc0*/  F2FP.BF16.F32.PACK_AB R5, R2, R3 ;  /* 0x000000030205723e */ /* 0x000fe200000010ff */
[--C-:B------:R-:W-:Y:S01]  /*5bd0*/  FFMA.FTZ R7, R7, UR6, -R8.reuse ;  /* 0x0000000607077c23 */ /* 0x100fe20008010808 */
[----:B------:R-:W-:Y:S02]  /*5be0*/  @!P0 FSEL R15, R137, -INF , !P2 ;  /* 0xff800000890f8808 */ /* 0x000fe40005000000 */
[----:B------:R-:W-:Y:S01]  /*5bf0*/  @!P0 ISETP.GE.AND P2, PT, R0, R10, PT ;  /* 0x0000000a0000820c */ /* 0x000fe20003f46270 */
[----:B------:R4:W-:Y:S03]  /*5c00*/  STS [R215+0x12400], R5 ;  /* 0x01240005d7007388 */ /* 0x0009e60000000800 */
[----:B------:R3:W-:Y:S01]  /*5c10*/  MUFU.EX2 R168, R4 ;  /* 0x0000000400a87308 */ /* 0x0007e20000000800 */
[----:B------:R-:W-:Y:S09]  /*5c20*/  F2FP.BF16.F32.PACK_AB R0, R189, R190 ;  /* 0x000000bebd00723e */ /* 0x000ff200000010ff */
[----:B------:R2:W-:Y:S01]  /*5c30*/  MUFU.EX2 R197, R7 ;  /* 0x0000000700c57308 */ /* 0x0005e20000000800 */
[----:B-1----:R-:W-:Y:S05]  /*5c40*/  F2FP.BF16.F32.PACK_AB R6, R79, R80 ;  /* 0x000000504f06723e */ /* 0x002fea00000010ff */
[----:B------:R1:W-:Y:S01]  /*5c50*/  STS [R215+0x12000], R6 ;  /* 0x01200006d7007388 */ /* 0x0003e20000000800 */
[----:B---3--:R-:W-:Y:S03]  /*5c60*/  F2FP.BF16.F32.PACK_AB R4, R77, R78 ;  /* 0x0000004e4d04723e */ /* 0x008fe600000010ff */
[----:B------:R3:W-:Y:S04]  /*5c70*/  STS [R216+0x12400], R0 ;  /* 0x01240000d8007388 */ /* 0x0007e80000000800 */
[----:B------:R3:W-:Y:S01]  /*5c80*/  STS [R216+0x12000], R4 ;  /* 0x01200004d8007388 */ /* 0x0007e20000000800 */
[----:B----4-:R-:W-:Y:S02]  /*5c90*/  F2FP.BF16.F32.PACK_AB R5, R234, R235 ;  /* 0x000000ebea05723e */ /* 0x010fe400000010ff */
[----:B--2---:R-:W-:Y:S02]  /*5ca0*/  MOV R7, R154 ;  /* 0x0000009a00077202 */ /* 0x004fe40000000f00 */
[----:B------:R-:W-:Y:S01]  /*5cb0*/  @!P0 FSEL R7, R154, -INF , !P2 ;  /* 0xff8000009a078808 */ /* 0x000fe20005000000 */
[----:B------:R2:W-:Y:S01]  /*5cc0*/  STS [R215+0x14400], R5 ;  /* 0x01440005d7007388 */ /* 0x0005e20000000800 */
[----:B-1----:R-:W-:Y:S02]  /*5cd0*/  F2FP.BF16.F32.PACK_AB R6, R222, R223 ;  /* 0x000000dfde06723e */ /* 0x002fe400000010ff */
[----:B---3--:R-:W-:Y:S03]  /*5ce0*/  F2FP.BF16.F32.PACK_AB R0, R232, R233 ;  /* 0x000000e9e800723e */ /* 0x008fe600000010ff */
[----:B------:R1:W-:Y:S01]  /*5cf0*/  STS [R215+0x14000], R6 ;  /* 0x01400006d7007388 */ /* 0x0003e20000000800 */
[--C-:B------:R-:W-:Y:S03]  /*5d00*/  FFMA.FTZ R4, R11, UR6, -R8.reuse ;  /* 0x000000060b047c23 */ /* 0x100fe60008010808 */
[----:B------:R3:W-:Y:S01]  /*5d10*/  STS [R216+0x14400], R0 ;  /* 0x01440000d8007388 */ /* 0x0007e20000000800 */
[----:B------:R4:W-:Y:S01]  /*5d20*/  MUFU.EX2 R196, R4 ;  /* 0x0000000400c47308 */ /* 0x0009e20000000800 */
[----:B--2---:R-:W-:Y:S02]  /*5d30*/  F2FP.BF16.F32.PACK_AB R5, R75, R76 ;  /* 0x0000004c4b05723e */ /* 0x004fe400000010ff */
[----:B----4-:R-:W-:Y:S01]  /*5d40*/  F2FP.BF16.F32.PACK_AB R4, R218, R219 ;  /* 0x000000dbda04723e */ /* 0x010fe200000010ff */
[--C-:B-1----:R-:W-:Y:S01]  /*5d50*/  FFMA.FTZ R6, R16, UR6, -R9.reuse ;  /* 0x0000000610067c23 */ /* 0x102fe20008010809 */
[----:B------:R-:W-:Y:S03]  /*5d60*/  FFMA.FTZ R9, R15, UR6, -R9 ;  /* 0x000000060f097c23 */ /* 0x000fe60008010809 */
[----:B------:R1:W-:Y:S01]  /*5d70*/  STS [R216+0x14000], R4 ;  /* 0x01400004d8007388 */ /* 0x0003e20000000800 */
[----:B---3--:R-:W-:Y:S01]  /*5d80*/  F2FP.BF16.F32.PACK_AB R0, R72, R73 ;  /* 0x000000494800723e */ /* 0x008fe200000010ff */
[----:B------:R2:W-:Y:S02]  /*5d90*/  MUFU.EX2 R165, R6 ;  /* 0x0000000600a57308 */ /* 0x0005e40000000800 */
[----:B------:R3:W-:Y:S08]  /*5da0*/  STS [R217+0x12000], R5 ;  /* 0x01200005d9007388 */ /* 0x0007f00000000800 */
[----:B------:R-:W-:Y:S01]  /*5db0*/  MUFU.EX2 R162, R9 ;  /* 0x0000000900a27308 */ /* 0x000fe20000000800 */
[----:B--2---:R-:W-:Y:S01]  /*5dc0*/  IMAD.MOV.U32 R6, RZ, RZ, R155 ;  /* 0x000000ffff067224 */ /* 0x004fe200078e009b */
[----:B------:R-:W-:Y:S02]  /*5dd0*/  @!P0 FSEL R6, R155, -INF , !P1 ;  /* 0xff8000009b068808 */ /* 0x000fe40004800000 */
[----:B------:R-:W-:Y:S02]  /*5de0*/  IADD3 R52, P1, R22, UR15, RZ ;  /* 0x0000000f16347c10 */ /* 0x000fe4000ff3e0ff */
[----:B-1----:R-:W-:Y:S02]  /*5df0*/  F2FP.BF16.F32.PACK_AB R4, R180, R181 ;  /* 0x000000b5b404723e */ /* 0x002fe400000010ff */
[----:B------:R-:W-:Y:S02]  /*5e00*/  IADD3.X R53, R21, UR14, RZ, P1, !PT ;  /* 0x0000000e15357c10 */ /* 0x000fe40008ffe4ff */
[----:B---3--:R-:W-:Y:S01]  /*5e10*/  MOV R5, R225 ;  /* 0x000000e100057202 */ /* 0x008fe20000000f00 */
[----:B------:R1:W-:Y:S01]  /*5e20*/  STS [R217+0x12400], R4 ;  /* 0x01240004d9007388 */ /* 0x0003e20000000800 */
[----:B------:R-:W-:Y:S02]  /*5e30*/  @!P0 FSEL R5, R225, -INF , !P6 ;  /* 0xff800000e1058808 */ /* 0x000fe40007000000 */
[----:B------:R-:W-:Y:S01]  /*5e40*/  PLOP3.LUT P1, PT, PT, PT, UP3, 0x80, 0x0 ;  /* 0x000000000000781c */ /* 0x000fe20003f2f038 */
[----:B------:R-:W2:Y:S02]  /*5e50*/  LDG.E R114, desc[UR8][R52.64] ;  /* 0x0000000834727981 */ /* 0x000ea4000c1e1900 */
[--C-:B------:R-:W-:Y:S02]  /*5e60*/  FFMA.FTZ R5, R5, UR6, -R13.reuse ;  /* 0x0000000605057c23 */ /* 0x100fe4000801080d */
[----:B------:R-:W3:Y:S02]  /*5e70*/  LDG.E R113, desc[UR8][R52.64+0x20] ;  /* 0x0000200834717981 */ /* 0x000ee4000c1e1900 */
[----:B------:R4:W-:Y:S02]  /*5e80*/  MUFU.EX2 R241, R5 ;  /* 0x0000000500f17308 */ /* 0x0009e40000000800 */
[----:B------:R4:W-:Y:S04]  /*5e90*/  STS [R214+0x12000], R0 ;  /* 0x01200000d6007388 */ /* 0x0009e80000000800 */
[----:B------:R-:W5:Y:S01]  /*5ea0*/  LDG.E R112, desc[UR8][R52.64+0x100] ;  /* 0x0001000834707981 */ /* 0x000f62000c1e1900 */
[----:B-1----:R-:W-:Y:S02]  /*5eb0*/  F2FP.BF16.F32.PACK_AB R4, R206, R207 ;  /* 0x000000cfce04723e */ /* 0x002fe400000010ff */
[----:B----4-:R-:W-:Y:S02]  /*5ec0*/  MOV R5, R130 ;  /* 0x0000008200057202 */ /* 0x010fe40000000f00 */
[----:B------:R-:W-:Y:S01]  /*5ed0*/  @!P0 FSEL R5, R130, -INF , !P4 ;  /* 0xff80000082058808 */ /* 0x000fe20006000000 */
[--C-:B------:R-:W-:Y:S01]  /*5ee0*/  FFMA.FTZ R0, R6, UR6, -R8.reuse ;  /* 0x0000000606007c23 */ /* 0x100fe20008010808 */
[----:B------:R-:W-:Y:S01]  /*5ef0*/  MOV R6, R224 ;  /* 0x000000e000067202 */ /* 0x000fe20000000f00 */
[----:B------:R-:W-:Y:S01]  /*5f00*/  FFMA.FTZ R8, R7, UR6, -R8 ;  /* 0x0000000607087c23 */ /* 0x000fe20008010808 */
[----:B------:R-:W-:Y:S01]  /*5f10*/  @!P0 FSEL R6, R224, -INF , !P5 ;  /* 0xff800000e0068808 */ /* 0x000fe20006800000 */
[----:B------:R1:W-:Y:S01]  /*5f20*/  MUFU.EX2 R192, R0 ;  /* 0x0000000000c07308 */ /* 0x0003e20000000800 */
[----:B------:R-:W-:Y:S03]  /*5f30*/  F2FP.BF16.F32.PACK_AB R7, R176, R177 ;  /* 0x000000b1b007723e */ /* 0x000fe600000010ff */
[----:B------:R-:W-:Y:S01]  /*5f40*/  FFMA.FTZ R13, R6, UR6, -R13 ;  /* 0x00000006060d7c23 */ /* 0x000fe2000801080d */
[----:B------:R-:W-:Y:S01]  /*5f50*/  IMAD.MOV.U32 R6, RZ, RZ, R115 ;  /* 0x000000ffff067224 */ /* 0x000fe200078e0073 */
[----:B------:R-:W-:Y:S04]  /*5f60*/  @!P0 FSEL R6, R115, -INF , !P3 ;  /* 0xff80000073068808 */ /* 0x000fe80005800000 */
[----:B------:R-:W4:Y:S10]  /*5f70*/  MUFU.EX2 R240, R13 ;  /* 0x0000000d00f07308 */ /* 0x000f340000000800 */
[----:B------:R-:W-:Y:S01]  /*5f80*/  MUFU.EX2 R184, R8 ;  /* 0x0000000800b87308 */ /* 0x000fe20000000800 */
[----:B-1----:R-:W-:Y:S05]  /*5f90*/  F2FP.BF16.F32.PACK_AB R0, R166, R167 ;  /* 0x000000a7a600723e */ /* 0x002fea00000010ff */
[----:B------:R1:W-:Y:S04]  /*5fa0*/  STS [R214+0x12400], R0 ;  /* 0x01240000d6007388 */ /* 0x0003e80000000800 */
[----:B------:R4:W-:Y:S01]  /*5fb0*/  STS [R217+0x14000], R4 ;  /* 0x01400004d9007388 */ /* 0x0009e20000000800 */
[----:B-1----:R-:W-:Y:S02]  /*5fc0*/  F2FP.BF16.F32.PACK_AB R0, R198, R199 ;  /* 0x000000c7c600723e */ /* 0x002fe400000010ff */
[----:B----4-:R-:W-:Y:S05]  /*5fd0*/  F2FP.BF16.F32.PACK_AB R4, R226, R227 ;  /* 0x000000e3e204723e */ /* 0x010fea00000010ff */
[----:B------:R1:W-:Y:S04]  /*5fe0*/  STS [R217+0x14400], R4 ;  /* 0x01440004d9007388 */ /* 0x0003e80000000800 */
[----:B------:R4:W-:Y:S01]  /*5ff0*/  STS [R214+0x14000], R0 ;  /* 0x01400000d6007388 */ /* 0x0009e20000000800 */
[----:B-1----:R-:W-:Y:S01]  /*6000*/  F2FP.BF16.F32.PACK_AB R4, R70, R71 ;  /* 0x000000474604723e */ /* 0x002fe200000010ff */
[--C-:B----4-:R-:W-:Y:S01]  /*6010*/  FFMA.FTZ R0, R5, UR6, -R12.reuse ;  /* 0x0000000605007c23 */ /* 0x110fe2000801080c */
        /* <DEDUP_REMOVED lines=10> */
[----:B----4-:R-:W-:Y:S02]  /*60c0*/  F2FP.BF16.F32.PACK_AB R5, R141, R142 ;  /* 0x0000008e8d05723e */ /* 0x010fe400000010ff */
[----:B------:R-:W-:Y:S03]  /*60d0*/  F2FP.BF16.F32.PACK_AB R4, R186, R188 ;  /* 0x000000bcba04723e */ /* 0x000fe600000010ff */
[----:B------:R4:W-:Y:S04]  /*60e0*/  STS [R211+0x12400], R5 ;  /* 0x01240005d3007388 */ /* 0x0009e80000000800 */
[----:B------:R4:W-:Y:S01]  /*60f0*/  STS [R210+0x14000], R4 ;  /* 0x01400004d2007388 */ /* 0x0009e20000000800 */
[----:B-1----:R-:W-:Y:S02]  /*6100*/  F2FP.BF16.F32.PACK_AB R0, R208, R209 ;  /* 0x000000d1d000723e */ /* 0x002fe400000010ff */
[----:B------:R-:W-:Y:S03]  /*6110*/  F2FP.BF16.F32.PACK_AB R6, R204, R205 ;  /* 0x000000cdcc06723e */ /* 0x000fe600000010ff */
[----:B------:R1:W-:Y:S04]  /*6120*/  STS [R210+0x14400], R0 ;  /* 0x01440000d2007388 */ /* 0x0003e80000000800 */
[----:B------:R1:W-:Y:S01]  /*6130*/  STS [R211+0x14000], R7 ;  /* 0x01400007d3007388 */ /* 0x0003e20000000800 */
[----:B----4-:R-:W-:Y:S03]  /*6140*/  F2FP.BF16.F32.PACK_AB R5, R246, R247 ;  /* 0x000000f7f605723e */ /* 0x010fe600000010ff */
[----:B------:R4:W-:Y:S01]  /*6150*/  STS [R211+0x14400], R6 ;  /* 0x01440006d3007388 */ /* 0x0009e20000000800 */
[----:B------:R-:W-:Y:S03]  /*6160*/  F2FP.BF16.F32.PACK_AB R4, R138, R140 ;  /* 0x0000008c8a04723e */ /* 0x000fe600000010ff */
[----:B------:R4:W-:Y:S04]  /*6170*/  STS [R213+0x12000], R5 ;  /* 0x01200005d5007388 */ /* 0x0009e80000000800 */
[----:B------:R4:W-:Y:S01]  /*6180*/  STS [R213+0x12400], R4 ;  /* 0x01240004d5007388 */ /* 0x0009e20000000800 */
[----:B-1----:R-:W-:Y:S02]  /*6190*/  F2FP.BF16.F32.PACK_AB R0, R240, R241 ;  /* 0x000000f1f000723e */ /* 0x002fe400000010ff */
[----:B------:R-:W-:Y:S03]  /*61a0*/  F2FP.BF16.F32.PACK_AB R7, R168, R169 ;  /* 0x000000a9a807723e */ /* 0x000fe600000010ff */
[----:B------:R1:W-:Y:S01]  /*61b0*/  STS [R212+0x12000], R0 ;  /* 0x01200000d4007388 */ /* 0x0003e20000000800 */
[----:B----4-:R-:W-:Y:S02]  /*61c0*/  F2FP.BF16.F32.PACK_AB R6, R196, R197 ;  /* 0x000000c5c406723e */ /* 0x010fe400000010ff */
[----:B------:R-:W-:Y:S02]  /*61d0*/  F2FP.BF16.F32.PACK_AB R5, R131, R132 ;  /* 0x000000848305723e */ /* 0x000fe400000010ff */
[----:B------:R-:W-:Y:S03]  /*61e0*/  F2FP.BF16.F32.PACK_AB R4, R162, R165 ;  /* 0x000000a5a204723e */ /* 0x000fe600000010ff */
[----:B------:R-:W-:Y:S04]  /*61f0*/  STS [R212+0x12400], R5 ;  /* 0x01240005d4007388 */ /* 0x000fe80000000800 */
[----:B------:R-:W-:Y:S04]  /*6200*/  STS [R213+0x14000], R7 ;  /* 0x01400007d5007388 */ /* 0x000fe80000000800 */
[----:B------:R-:W-:Y:S04]  /*6210*/  STS [R213+0x14400], R6 ;  /* 0x01440006d5007388 */ /* 0x000fe80000000800 */
[----:B------:R-:W-:Y:S01]  /*6220*/  STS [R212+0x14000], R4 ;  /* 0x01400004d4007388 */ /* 0x000fe20000000800 */
[----:B-1----:R-:W-:Y:S05]  /*6230*/  F2FP.BF16.F32.PACK_AB R0, R184, R192 ;  /* 0x000000c0b800723e */ /* 0x002fea00000010ff */
[----:B------:R-:W-:Y:S04]  /*6240*/  STS [R212+0x14400], R0 ;  /* 0x01440000d4007388 */ /* 0x000fe80000000800 */
[----:B------:R-:W-:Y:S08]  /*6250*/  LDSM.16.M88.4 R64, [R122+UR4+0x4000] ;  /* 0x004000047a40783b */ /* 0x000ff00008000200 */
[----:B------:R-:W1:Y:S08]  /*6260*/  LDSM.16.M88.4 R16, [R116+0x8000] ;  /* 0x008000007410783b */ /* 0x000e700000000200 */
[----:B------:R-:W4:Y:S08]  /*6270*/  LDSM.16.M88.4 R60, [R122+UR4+0x5000] ;  /* 0x005000047a3c783b */ /* 0x000f300008000200 */
[----:B------:R-:W2:Y:S08]  /*6280*/  LDSM.16.M88.4 R32, [R116+0x8400] ;  /* 0x008400007420783b */ /* 0x000eb00000000200 */
[----:B------:R-:W3:Y:S08]  /*6290*/  LDSM.16.M88.4 R48, [R116+0x8800] ;  /* 0x008800007430783b */ /* 0x000ef00000000200 */
[----:B------:R-:W3:Y:S01]  /*62a0*/  LDSM.16.M88.4 R100, [R116+0x8c00] ;  /* 0x008c00007464783b */ /* 0x000ee20000000200 */
[-C--:B-1----:R-:W-:Y:S07]  /*62b0*/  HMMA.16816.F32.BF16 R4, R64, R16.reuse, RZ ;  /* 0x000000104004723c */ /* 0x082fee00000418ff */
[----:B------:R-:W-:Y:S01]  /*62c0*/  LDSM.16.M88.4 R104, [R117+0x8000] ;  /* 0x008000007568783b */ /* 0x000fe20000000200 */
[C---:B----4-:R-:W-:Y:S07]  /*62d0*/  HMMA.16816.F32.BF16 R8, R60.reuse, R16, RZ ;  /* 0x000000103c08723c */ /* 0x050fee00000418ff */
[----:B------:R1:W5:Y:S01]  /*62e0*/  LDG.E R0, desc[UR8][R52.64+0x120] ;  /* 0x0001200834007981 */ /* 0x000362000c1e1900 */
[-C--:B------:R-:W-:Y:S06]  /*62f0*/  HMMA.16816.F32.BF16 R12, R60, R18.reuse, RZ ;  /* 0x000000123c0c723c */ /* 0x080fec00000418ff */
[C---:B------:R-:W-:Y:S06]  /*6300*/  HMMA.16816.F32.BF16 R16, R64.reuse, R18, RZ ;  /* 0x000000124010723c */ /* 0x040fec00000418ff */
[-C--:B--2---:R-:W-:Y:S06]  /*6310*/  HMMA.16816.F32.BF16 R20, R64, R32.reuse, RZ ;  /* 0x000000204014723c */ /* 0x084fec00000418ff */
[C---:B------:R-:W-:Y:S06]  /*6320*/  HMMA.16816.F32.BF16 R24, R60.reuse, R32, RZ ;  /* 0x000000203c18723c */ /* 0x040fec00000418ff */
[-C--:B------:R-:W-:Y:S06]  /*6330*/  HMMA.16816.F32.BF16 R28, R60, R34.reuse, RZ ;  /* 0x000000223c1c723c */ /* 0x080fec00000418ff */
[C---:B------:R-:W-:Y:S06]  /*6340*/  HMMA.16816.F32.BF16 R32, R64.reuse, R34, RZ ;  /* 0x000000224020723c */ /* 0x040fec00000418ff */
[-C--:B---3--:R-:W-:Y:S06]  /*6350*/  HMMA.16816.F32.BF16 R36, R64, R48.reuse, RZ ;  /* 0x000000304024723c */ /* 0x088fec00000418ff */
[C---:B------:R-:W-:Y:S06]  /*6360*/  HMMA.16816.F32.BF16 R40, R60.reuse, R48, RZ ;  /* 0x000000303c28723c */ /* 0x040fec00000418ff */
[-C--:B------:R-:W-:Y:S06]  /*6370*/  HMMA.16816.F32.BF16 R44, R60, R50.reuse, RZ ;  /* 0x000000323c2c723c */ /* 0x080fec00000418ff */
[C---:B------:R-:W-:Y:S06]  /*6380*/  HMMA.16816.F32.BF16 R48, R64.reuse, R50, RZ ;  /* 0x000000324030723c */ /* 0x040fec00000418ff */
[-C--:B-1----:R-:W-:Y:S06]  /*6390*/  HMMA.16816.F32.BF16 R52, R64, R100.reuse, RZ ;  /* 0x000000644034723c */ /* 0x082fec00000418ff */
[C---:B------:R-:W-:Y:S06]  /*63a0*/  HMMA.16816.F32.BF16 R56, R60.reuse, R100, RZ ;  /* 0x000000643c38723c */ /* 0x040fec00000418ff */
[-C--:B------:R-:W-:Y:S06]  /*63b0*/  HMMA.16816.F32.BF16 R60, R60, R102.reuse, RZ ;  /* 0x000000663c3c723c */ /* 0x080fec00000418ff */
[----:B------:R-:W-:Y:S01]  /*63c0*/  HMMA.16816.F32.BF16 R64, R64, R102, RZ ;  /* 0x000000664040723c */ /* 0x000fe200000418ff */
[----:B------:R-:W1:Y:S08]  /*63d0*/  LDSM.16.M88.4 R100, [R108] ;  /* 0x000000006c64783b */ /* 0x000e700000000200 */
[----:B------:R-:W2:Y:S01]  /*63e0*/  LDSM.16.M88.4 R108, [R108+0x1000] ;  /* 0x001000006c6c783b */ /* 0x000ea20000000200 */
[-C--:B-1----:R-:W-:Y:S06]  /*63f0*/  HMMA.16816.F32.BF16 R4, R100, R104.reuse, R4 ;  /* 0x000000686404723c */ /* 0x082fec0000041804 */
[C---:B--2---:R-:W-:Y:S06]  /*6400*/  HMMA.16816.F32.BF16 R8, R108.reuse, R104, R8 ;  /* 0x000000686c08723c */ /* 0x044fec0000041808 */
[-C--:B------:R-:W-:Y:S06]  /*6410*/  HMMA.16816.F32.BF16 R12, R108, R106.reuse, R12 ;  /* 0x0000006a6c0c723c */ /* 0x080fec000004180c */
[C---:B------:R-:W-:Y:S01]  /*6420*/  HMMA.16816.F32.BF16 R16, R100.reuse, R106, R16 ;  /* 0x0000006a6410723c */ /* 0x040fe20000041810 */
[----:B------:R-:W1:Y:S05]  /*6430*/  LDSM.16.M88.4 R104, [R117+0x8400] ;  /* 0x008400007568783b */ /* 0x000e6a0000000200 */
[C---:B------:R-:W-:Y:S01]  /*6440*/  FADD.FTZ R6, -R113.reuse, R6 ;  /* 0x0000000671067221 */ /* 0x040fe20000010100 */
[----:B------:R-:W-:Y:S04]  /*6450*/  FADD.FTZ R7, -R113, R7 ;  /* 0x0000000771077221 */ /* 0x000fe80000010100 */
[----:B------:R-:W-:Y:S11]  /*6460*/  FMUL.FTZ R7, R2, R7 ;  /* 0x0000000702077220 */ /* 0x000ff60000410000 */
[----:B------:R-:W-:Y:S02]  /*6470*/  @!UPT UIADD3 URZ, URZ, URZ, URZ ;  /* 0x0000003f3f3ff290 */ /* 0x000fe4000fffe03f */
[C---:B------:R-:W-:Y:S01]  /*6480*/  FADD.FTZ R17, -R114.reuse, R17 ;  /* 0x0000001172117221 */ /* 0x040fe20000010100 */
[----:B------:R-:W-:Y:S04]  /*6490*/  FADD.FTZ R16, -R114, R16 ;  /* 0x0000001072107221 */ /* 0x000fe80000010100 */
[----:B------:R-:W-:Y:S01]  /*64a0*/  FMUL.FTZ R16, R78, R16 ;  /* 0x000000104e107220 */ /* 0x000fe20000410000 */
[-C--:B-1----:R-:W-:Y:S06]  /*64b0*/  HMMA.16816.F32.BF16 R20, R100, R104.reuse, R20 ;  /* 0x000000686414723c */ /* 0x082fec0000041814 */
[C---:B------:R-:W-:Y:S06]  /*64c0*/  HMMA.16816.F32.BF16 R24, R108.reuse, R104, R24 ;  /* 0x000000686c18723c */ /* 0x040fec0000041818 */
[-C--:B------:R-:W-:Y:S06]  /*64d0*/  HMMA.16816.F32.BF16 R28, R108, R106.reuse, R28 ;  /* 0x0000006a6c1c723c */ /* 0x080fec000004181c */
[C---:B------:R-:W-:Y:S01]  /*64e0*/  HMMA.16816.F32.BF16 R32, R100.reuse, R106, R32 ;  /* 0x0000006a6420723c */ /* 0x040fe20000041820 */
[----:B------:R-:W1:Y:S05]  /*64f0*/  LDSM.16.M88.4 R104, [R117+0x8800] ;  /* 0x008800007568783b */ /* 0x000e6a0000000200 */
[C---:B------:R-:W-:Y:S11]  /*6500*/  FADD.FTZ R20, -R114.reuse, R20 ;  /* 0x0000001472147221 */ /* 0x040ff60000010100 */
[----:B------:R-:W-:Y:S07]  /*6510*/  @!UPT UIADD3 URZ, URZ, URZ, URZ ;  /* 0x0000003f3f3ff290 */ /* 0x000fee000fffe03f */
[C---:B------:R-:W-:Y:S01]  /*6520*/  FADD.FTZ R32, -R114.reuse, R32 ;  /* 0x0000002072207221 */ /* 0x040fe20000010100 */
[C---:B------:R-:W-:Y:S01]  /*6530*/  FADD.FTZ R33, -R114.reuse, R33 ;  /* 0x0000002172217221 */ /* 0x040fe20000010100 */
[-C--:B-1----:R-:W-:Y:S06]  /*6540*/  HMMA.16816.F32.BF16 R36, R100, R104.reuse, R36 ;  /* 0x000000686424723c */ /* 0x082fec0000041824 */
[C---:B------:R-:W-:Y:S06]  /*6550*/  HMMA.16816.F32.BF16 R40, R108.reuse, R104, R40 ;  /* 0x000000686c28723c */ /* 0x040fec0000041828 */
[-C--:B------:R-:W-:Y:S06]  /*6560*/  HMMA.16816.F32.BF16 R44, R108, R106.reuse, R44 ;  /* 0x0000006a6c2c723c */ /* 0x080fec000004182c */
[C---:B------:R-:W-:Y:S01]  /*6570*/  HMMA.16816.F32.BF16 R48, R100.reuse, R106, R48 ;  /* 0x0000006a6430723c */ /* 0x040fe20000041830 */
[----:B------:R-:W1:Y:S05]  /*6580*/  LDSM.16.M88.4 R104, [R117+0x8c00] ;  /* 0x008c00007568783b */ /* 0x000e6a0000000200 */
[-C--:B-1----:R-:W-:Y:S06]  /*6590*/  HMMA.16816.F32.BF16 R52, R100, R104.reuse, R52 ;  /* 0x000000686434723c */ /* 0x082fec0000041834 */
[C---:B------:R-:W-:Y:S06]  /*65a0*/  HMMA.16816.F32.BF16 R56, R108.reuse, R104, R56 ;  /* 0x000000686c38723c */ /* 0x040fec0000041838 */
[-C--:B------:R-:W-:Y:S05]  /*65b0*/  HMMA.16816.F32.BF16 R60, R108, R106.reuse, R60 ;  /* 0x0000006a6c3c723c */ /* 0x080fea000004183c */
[----:B------:R-:W-:Y:S01]  /*65c0*/  FADD.FTZ R104, -R114, R4 ;  /* 0x0000000472687221 */ /* 0x000fe20000010100 */
[----:B------:R-:W-:Y:S01]  /*65d0*/  FFMA.FTZ R4, -R82, R82, 1 ;  /* 0x3f80000052047423 */ /* 0x000fe20000010152 */
[----:B------:R-:W-:Y:S01]  /*65e0*/  FADD.FTZ R105, -R114, R5 ;  /* 0x0000000572697221 */ /* 0x000fe20000010100 */
[----:B------:R1:W5:Y:S01]  /*65f0*/  LDL.LU R82, [R1+0x90] ;  /* 0x0000900001527983 */ /* 0x0003620000300800 */
[----:B------:R-:W-:Y:S04]  /*6600*/  HMMA.16816.F32.BF16 R64, R100, R106, R64 ;  /* 0x0000006a6440723c */ /* 0x000fe80000041840 */
[----:B------:R-:W-:Y:S01]  /*6610*/  FFMA.FTZ R5, -R81, R81, 1 ;  /* 0x3f80000051057423 */ /* 0x000fe20000010151 */
[----:B------:R-:W-:Y:S01]  /*6620*/  FMUL.FTZ R104, R80, R104 ;  /* 0x0000006850687220 */ /* 0x000fe20000410000 */
[----:B------:R1:W5:Y:S01]  /*6630*/  LDL.LU R81, [R1+0x8c] ;  /* 0x00008c0001517983 */ /* 0x0003620000300800 */
[----:B------:R-:W-:Y:S01]  /*6640*/  FMUL.FTZ R105, R79, R105 ;  /* 0x000000694f697220 */ /* 0x000fe20000410000 */
[----:B------:R-:W-:Y:S02]  /*6650*/  FMUL.FTZ R102, R76, R20 ;  /* 0x000000144c667220 */ /* 0x000fe40000410000 */
[----:B------:R1:W5:Y:S01]  /*6660*/  LDL.LU R80, [R1+0x88] ;  /* 0x0000880001507983 */ /* 0x0003620000300800 */
[----:B------:R-:W-:Y:S01]  /*6670*/  FFMA.FTZ R20, -R74, R74, 1 ;  /* 0x3f8000004a147423 */ /* 0x000fe2000001014a */
[----:B------:R-:W-:Y:S01]  /*6680*/  FADD.FTZ R103, -R114, R21 ;  /* 0x0000001572677221 */ /* 0x000fe20000010100 */
[----:B------:R-:W-:Y:S01]  /*6690*/  FMUL.FTZ R21, R77, R17 ;  /* 0x000000114d157220 */ /* 0x000fe20000410000 */
[----:B------:R1:W5:Y:S01]  /*66a0*/  LDL.LU R79, [R1+0x84] ;  /* 0x00008400014f7983 */ /* 0x0003620000300800 */
[----:B------:R-:W-:Y:S01]  /*66b0*/  FMUL.FTZ R4, R4, UR5 ;  /* 0x0000000504047c20 */ /* 0x000fe20008410000 */
[----:B------:R-:W-:Y:S01]  /*66c0*/  FMUL.FTZ R103, R75, R103 ;  /* 0x000000674b677220 */ /* 0x000fe20000410000 */
[----:B------:R-:W-:Y:S01]  /*66d0*/  FMUL.FTZ R5, R5, UR5 ;  /* 0x0000000505057c20 */ /* 0x000fe20008410000 */
[----:B------:R1:W5:Y:S01]  /*66e0*/  LDL.LU R78, [R1+0x80] ;  /* 0x00008000014e7983 */ /* 0x0003620000300800 */
[----:B------:R-:W-:Y:S01]  /*66f0*/  FMUL.FTZ R101, R104, R4 ;  /* 0x0000000468657220 */ /* 0x000fe20000410000 */
[----:B------:R-:W-:Y:S01]  /*6700*/  FMUL.FTZ R20, R20, UR5 ;  /* 0x0000000514147c20 */ /* 0x000fe20008410000 */
[----:B------:R-:W-:Y:S01]  /*6710*/  FMUL.FTZ R100, R105, R5 ;  /* 0x0000000569647220 */ /* 0x000fe20000410000 */
[----:B------:R1:W5:Y:S01]  /*6720*/  LDL.LU R77, [R1+0x7c] ;  /* 0x00007c00014d7983 */ /* 0x0003620000300800 */
[----:B------:R-:W-:Y:S01]  /*6730*/  FFMA.FTZ R5, -R251, R251, 1 ;  /* 0x3f800000fb057423 */ /* 0x000fe200000101fb */
        /* <DEDUP_REMOVED lines=8> */
[C---:B------:R-:W-:Y:S01]  /*67c0*/  FADD.FTZ R52, -R114.reuse, R52 ;  /* 0x0000003472347221 */ /* 0x040fe20000010100 */
[----:B------:R-:W-:Y:S01]  /*67d0*/  FMUL.FTZ R4, R103, R4 ;  /* 0x0000000467047220 */ /* 0x000fe20000410000 */
[----:B------:R1:W5:Y:S01]  /*67e0*/  LDL.LU R74, [R1+0x70] ;  /* 0x00007000014a7983 */ /* 0x0003620000300800 */
[----:B------:R-:W-:Y:S01]  /*67f0*/  FADD.FTZ R53, -R114, R53 ;  /* 0x0000003572357221 */ /* 0x000fe20000010100 */
[----:B------:R-:W-:Y:S01]  /*6800*/  FMUL.FTZ R52, R247, R52 ;  /* 0x00000034f7347220 */ /* 0x000fe20000410000 */
[----:B------:R-:W-:Y:S01]  /*6810*/  FFMA.FTZ R17, -R252, R252, 1 ;  /* 0x3f800000fc117423 */ /* 0x000fe200000101fc */
[----:B------:R-:W-:Y:S01]  /*6820*/  F2FP.BF16.F32.PACK_AB R102, R4, R5 ;  /* 0x000000050466723e */ /* 0x000fe200000010ff */
[----:B------:R-:W-:Y:S01]  /*6830*/  FMUL.FTZ R4, R73, R32 ;  /* 0x0000002049047220 */ /* 0x000fe20000410000 */
[----:B------:R-:W-:Y:S01]  /*6840*/  FMUL.FTZ R5, R72, R33 ;  /* 0x0000002148057220 */ /* 0x000fe20000410000 */
[----:B------:R1:W5:Y:S01]  /*6850*/  LDL.LU R73, [R1+0x6c] ;  /* 0x00006c0001497983 */ /* 0x0003620000300800 */
[----:B------:R-:W-:Y:S01]  /*6860*/  FMUL.FTZ R53, R246, R53 ;  /* 0x00000035f6357220 */ /* 0x000fe20000410000 */
[----:B------:R-:W-:Y:S01]  /*6870*/  FMUL.FTZ R17, R17, UR5 ;  /* 0x0000000511117c20 */ /* 0x000fe20008410000 */
[----:B------:R-:W-:Y:S01]  /*6880*/  FFMA.FTZ R33, -R242, R242, 1 ;  /* 0x3f800000f2217423 */ /* 0x000fe200000101f2 */
[----:B------:R1:W5:Y:S01]  /*6890*/  LDL.LU R72, [R1+0x68] ;  /* 0x0000680001487983 */ /* 0x0003620000300800 */
[----:B------:R-:W-:Y:S01]  /*68a0*/  FFMA.FTZ R32, -R239, R239, 1 ;  /* 0x3f800000ef207423 */ /* 0x000fe200000101ef */
[----:B------:R-:W-:Y:S01]  /*68b0*/  FMUL.FTZ R17, R21, R17 ;  /* 0x0000001115117220 */ /* 0x000fe20000410000 */
[----:B------:R-:W-:Y:S01]  /*68c0*/  FMUL.FTZ R33, R33, UR5 ;  /* 0x0000000521217c20 */ /* 0x000fe20008410000 */
[----:B------:R-:W-:Y:S01]  /*68d0*/  FFMA.FTZ R21, -R238, R238, 1 ;  /* 0x3f800000ee157423 */ /* 0x000fe200000101ee */
[----:B------:R-:W-:Y:S01]  /*68e0*/  FMUL.FTZ R32, R32, UR5 ;  /* 0x0000000520207c20 */ /* 0x000fe20008410000 */
[----:B------:R-:W-:Y:S01]  /*68f0*/  FFMA.FTZ R100, -R245, R245, 1 ;  /* 0x3f800000f5647423 */ /* 0x000fe200000101f5 */
[----:B------:R-:W-:Y:S01]  /*6900*/  F2FP.BF16.F32.PACK_AB R101, R17, R20 ;  /* 0x000000141165723e */ /* 0x000fe200000010ff */
[C---:B------:R-:W-:Y:S01]  /*6910*/  FADD.FTZ R20, -R114.reuse, R37 ;  /* 0x0000002572147221 */ /* 0x040fe20000010100 */
[----:B------:R-:W-:Y:S01]  /*6920*/  FADD.FTZ R17, -R114, R36 ;  /* 0x0000002472117221 */ /* 0x000fe20000010100 */
[----:B------:R-:W-:Y:S01]  /*6930*/  FMUL.FTZ R21, R21, UR5 ;  /* 0x0000000515157c20 */ /* 0x000fe20008410000 */
[----:B------:R-:W-:Y:S01]  /*6940*/  FFMA.FTZ R37, -R244, R244, 1 ;  /* 0x3f800000f4257423 */ /* 0x000fe200000101f4 */
[----:B------:R-:W-:Y:S01]  /*6950*/  FMUL.FTZ R20, R70, R20 ;  /* 0x0000001446147220 */ /* 0x000fe20000410000 */
[----:B------:R-:W-:Y:S01]  /*6960*/  FMUL.FTZ R17, R71, R17 ;  /* 0x0000001147117220 */ /* 0x000fe20000410000 */
[----:B------:R-:W-:Y:S01]  /*6970*/  FMUL.FTZ R100, R100, UR5 ;  /* 0x0000000564647c20 */ /* 0x000fe20008410000 */
[----:B------:R1:W5:Y:S01]  /*6980*/  LDL.LU R71, [R1+0x64] ;  /* 0x0000640001477983 */ /* 0x0003620000300800 */
[----:B------:R-:W-:Y:S01]  /*6990*/  FMUL.FTZ R33, R20, R33 ;  /* 0x0000002114217220 */ /* 0x000fe20000410000 */
[----:B------:R-:W-:Y:S01]  /*69a0*/  FFMA.FTZ R20, -R237, R237, 1 ;  /* 0x3f800000ed147423 */ /* 0x000fe200000101ed */
[----:B------:R-:W-:Y:S01]  /*69b0*/  FMUL.FTZ R37, R37, UR5 ;  /* 0x0000000525257c20 */ /* 0x000fe20008410000 */
[----:B------:R1:W5:Y:S01]  /*69c0*/  LDL.LU R70, [R1+0x60] ;  /* 0x0000600001467983 */ /* 0x0003620000300800 */
[----:B------:R-:W-:Y:S01]  /*69d0*/  FMUL.FTZ R100, R4, R100 ;  /* 0x0000006404647220 */ /* 0x000fe20000410000 */
[----:B------:R-:W-:Y:S01]  /*69e0*/  FMUL.FTZ R20, R20, UR5 ;  /* 0x0000000514147c20 */ /* 0x000fe20008410000 */
[----:B------:R-:W-:Y:S01]  /*69f0*/  FMUL.FTZ R37, R5, R37 ;  /* 0x0000002505257220 */ /* 0x000fe20000410000 */
[----:B------:R1:W5:Y:S01]  /*6a00*/  LDL.64 R104, [R1+0x10] ;  /* 0x0000100001687983 */ /* 0x0003620000100a00 */
[----:B------:R-:W-:Y:S01]  /*6a10*/  FADD.FTZ R4, -R114, R48 ;  /* 0x0000003072047221 */ /* 0x000fe20000010100 */
[----:B------:R-:W-:Y:S01]  /*6a20*/  FMUL.FTZ R20, R52, R20 ;  /* 0x0000001434147220 */ /* 0x000fe20000410000 */
[C---:B------:R-:W-:Y:S01]  /*6a30*/  FADD.FTZ R5, -R114.reuse, R49 ;  /* 0x0000003172057221 */ /* 0x040fe20000010100 */
[----:B------:R-:W-:Y:S01]  /*6a40*/  FADD.FTZ R49, -R114, R65 ;  /* 0x0000004172317221 */ /* 0x000fe20000010100 */
[----:B------:R-:W-:Y:S01]  /*6a50*/  FMUL.FTZ R4, R249, R4 ;  /* 0x00000004f9047220 */ /* 0x000fe20000410000 */
[----:B------:R-:W-:Y:S01]  /*6a60*/  F2FP.BF16.F32.PACK_AB R100, R37, R100 ;  /* 0x000000642564723e */ /* 0x000fe200000010ff */
[----:B------:R-:W-:Y:S01]  /*6a70*/  FMUL.FTZ R5, R248, R5 ;  /* 0x00000005f8057220 */ /* 0x000fe20000410000 */
[----:B------:R-:W-:Y:S01]  /*6a80*/  FMUL.FTZ R49, R240, R49 ;  /* 0x00000031f0317220 */ /* 0x000fe20000410000 */
[----:B------:R-:W-:Y:S01]  /*6a90*/  FMUL.FTZ R32, R4, R32 ;  /* 0x0000002004207220 */ /* 0x000fe20000410000 */
        /* <DEDUP_REMOVED lines=9> */
[----:B------:R-:W-:Y:S02]  /*6b30*/  FMUL.FTZ R36, R36, UR5 ;  /* 0x0000000524247c20 */ /* 0x000fe40008410000 */
[----:B------:R-:W-:Y:S02]  /*6b40*/  FMUL.FTZ R5, R48, R5 ;  /* 0x0000000530057220 */ /* 0x000fe40000410000 */
[----:B------:R-:W-:Y:S01]  /*6b50*/  FMUL.FTZ R36, R17, R36 ;  /* 0x0000002411247220 */ /* 0x000fe20000410000 */
[----:B------:R-:W-:Y:S04]  /*6b60*/  FFMA.FTZ R17, -R236, R236, 1 ;  /* 0x3f800000ec117423 */ /* 0x000fe800000101ec */
[----:B------:R-:W-:Y:S01]  /*6b70*/  FMUL.FTZ R17, R17, UR5 ;  /* 0x0000000511117c20 */ /* 0x000fe20008410000 */
[----:B------:R-:W-:Y:S02]  /*6b80*/  F2FP.BF16.F32.PACK_AB R37, R33, R36 ;  /* 0x000000242125723e */ /* 0x000fe400000010ff */
[----:B------:R-:W-:Y:S01]  /*6b90*/  F2FP.BF16.F32.PACK_AB R36, R21, R32 ;  /* 0x000000201524723e */ /* 0x000fe200000010ff */
[----:B------:R-:W-:Y:S01]  /*6ba0*/  FMUL.FTZ R17, R53, R17 ;  /* 0x0000001135117220 */ /* 0x000fe20000410000 */
[----:B------:R-:W-:Y:S01]  /*6bb0*/  F2FP.BF16.F32.PACK_AB R32, R4, R5 ;  /* 0x000000050420723e */ /* 0x000fe200000010ff */
[----:B------:R-:W-:Y:S03]  /*6bc0*/  FFMA.FTZ R4, -R68, R68, 1 ;  /* 0x3f80000044047423 */ /* 0x000fe60000010144 */
[----:B------:R-:W-:Y:S01]  /*6bd0*/  F2FP.BF16.F32.PACK_AB R33, R17, R20 ;  /* 0x000000141121723e */ /* 0x000fe200000010ff */
[----:B------:R-:W-:Y:S01]  /*6be0*/  FFMA.FTZ R17, -R69, R69, 1 ;  /* 0x3f80000045117423 */ /* 0x000fe20000010145 */
[----:B------:R-:W-:Y:S01]  /*6bf0*/  FMUL.FTZ R20, R3, R6 ;  /* 0x0000000603147220 */ /* 0x000fe20000410000 */
[----:B------:R1:W5:Y:S01]  /*6c00*/  LDL.LU R69, [R1+0x5c] ;  /* 0x00005c0001457983 */ /* 0x0003620000300800 */
[----:B------:R-:W-:Y:S01]  /*6c10*/  FMUL.FTZ R6, R4, UR5 ;  /* 0x0000000504067c20 */ /* 0x000fe20008410000 */
[----:B------:R-:W-:Y:S02]  /*6c20*/  FMUL.FTZ R17, R17, UR5 ;  /* 0x0000000511117c20 */ /* 0x000fe40008410000 */
        /* <DEDUP_REMOVED lines=39> */
.L_x_495:
[----:B------:R-:W2:Y:S01]  /*6ea0*/  LDL R52, [R1+0x3c] ;  /* 0x00003c0001347983 */ /* 0x000ea20000100800 */
[----:B------:R-:W-:Y:S01]  /*6eb0*/  FMUL.FTZ R17, R20, R17 ;  /* 0x0000001114117220 */ /* 0x000fe20000410000 */
[C---:B-----5:R-:W-:Y:S01]  /*6ec0*/  FADD.FTZ R11, -R0.reuse, R11 ;  /* 0x0000000b000b7221 */ /* 0x060fe20000010100 */
[C---:B------:R-:W-:Y:S01]  /*6ed0*/  FADD.FTZ R15, -R0.reuse, R15 ;  /* 0x0000000f000f7221 */ /* 0x040fe20000010100 */
[----:B------:R-:W3:Y:S01]  /*6ee0*/  LDL.LU R49, [R1] ;  /* 0x0000000001317983 */ /* 0x000ee20000300800 */
[----:B------:R-:W-:Y:S01]  /*6ef0*/  FADD.FTZ R27, -R0, R27 ;  /* 0x0000001b001b7221 */ /* 0x000fe20000010100 */
[----:B------:R-:W-:Y:S01]  /*6f00*/  FMUL.FTZ R11, R234, R11 ;  /* 0x0000000bea0b7220 */ /* 0x000fe20000410000 */
[----:B------:R-:W-:Y:S01]  /*6f10*/  FMUL.FTZ R15, R232, R15 ;  /* 0x0000000fe80f7220 */ /* 0x000fe20000410000 */
[----:B------:R-:W4:Y:S01]  /*6f20*/  LDL.LU R48, [R1+0x4] ;  /* 0x0000040001307983 */ /* 0x000f220000300800 */
[----:B------:R-:W-:Y:S01]  /*6f30*/  FMUL.FTZ R27, R226, R27 ;  /* 0x0000001be21b7220 */ /* 0x000fe20000410000 */
[----:B-1----:R-:W-:Y:S01]  /*6f40*/  FFMA.FTZ R5, -R153, R153, 1 ;  /* 0x3f80000099057423 */ /* 0x002fe20000010199 */
[C---:B------:R-:W-:Y:S01]  /*6f50*/  FADD.FTZ R23, -R113.reuse, R23 ;  /* 0x0000001771177221 */ /* 0x040fe20000010100 */
[----:B------:R1:W-:Y:S01]  /*6f60*/  STS [R215+0xa000], R16 ;  /* 0x00a00010d7007388 */ /* 0x0003e20000000800 */
[----:B------:R-:W-:Y:S01]  /*6f70*/  FFMA.FTZ R4, -R152, R152, 1 ;  /* 0x3f80000098047423 */ /* 0x000fe20000010198 */
[C---:B------:R-:W-:Y:S01]  /*6f80*/  FADD.FTZ R19, -R113.reuse, R19 ;  /* 0x0000001371137221 */ /* 0x040fe20000010100 */
[----:B------:R-:W-:Y:S01]  /*6f90*/  FMUL.FTZ R23, R180, R23 ;  /* 0x00000017b4177220 */ /* 0x000fe20000410000 */
[C---:B------:R-:W-:Y:S01]  /*6fa0*/  FADD.FTZ R18, -R113.reuse, R18 ;  /* 0x0000001271127221 */ /* 0x040fe20000010100 */
[----:B------:R-:W-:Y:S01]  /*6fb0*/  FADD.FTZ R22, -R113, R22 ;  /* 0x0000001671167221 */ /* 0x000fe20000010100 */
[----:B------:R-:W-:Y:S01]  /*6fc0*/  FMUL.FTZ R19, R189, R19 ;  /* 0x00000013bd137220 */ /* 0x000fe20000410000 */
[----:B------:R-:W-:Y:S01]  /*6fd0*/  FADD.FTZ R38, -R113, R38 ;  /* 0x0000002671267221 */ /* 0x000fe20000010100 */
        /* <DEDUP_REMOVED lines=8> */
[----:B------:R-:W-:Y:S01]  /*7060*/  FMUL.FTZ R50, R142, R50 ;  /* 0x000000328e327220 */ /* 0x000fe20000410000 */
[----:B------:R-:W-:Y:S01]  /*7070*/  FMUL.FTZ R39, R158, R39 ;  /* 0x000000279e277220 */ /* 0x000fe20000410000 */
[C---:B------:R-:W-:Y:S01]  /*7080*/  FADD.FTZ R66, -R113.reuse, R66 ;  /* 0x0000004271427221 */ /* 0x040fe20000010100 */
[----:B------:R-:W-:Y:S01]  /*7090*/  FMUL.FTZ R55, R138, R55 ;  /* 0x000000378a377220 */ /* 0x000fe20000410000 */
[----:B------:R-:W-:Y:S01]  /*70a0*/  FADD.FTZ R51, -R113, R51 ;  /* 0x0000003371337221 */ /* 0x000fe20000010100 */
[----:B------:R-:W-:Y:S01]  /*70b0*/  FADD.FTZ R8, -R112, R8 ;  /* 0x0000000870087221 */ /* 0x000fe20000010100 */
[----:B------:R-:W-:Y:S01]  /*70c0*/  FMUL.FTZ R66, R132, R66 ;  /* 0x0000004284427220 */ /* 0x000fe20000410000 */
[----:B------:R-:W-:Y:S01]  /*70d0*/  FADD.FTZ R13, -R112, R13 ;  /* 0x0000000d700d7221 */ /* 0x000fe20000010100 */
[----:B------:R-:W-:Y:S01]  /*70e0*/  FMUL.FTZ R51, R141, R51 ;  /* 0x000000338d337220 */ /* 0x000fe20000410000 */
[----:B-1----:R-:W-:Y:S01]  /*70f0*/  FMUL.FTZ R16, R7, R6 ;  /* 0x0000000607107220 */ /* 0x002fe20000410000 */
[----:B------:R-:W-:Y:S01]  /*7100*/  FFMA.FTZ R7, -R157, R157, 1 ;  /* 0x3f8000009d077423 */ /* 0x000fe2000001019d */
[----:B------:R-:W-:Y:S01]  /*7110*/  FFMA.FTZ R6, -R156, R156, 1 ;  /* 0x3f8000009c067423 */ /* 0x000fe2000001019c */
[----:B------:R-:W-:Y:S01]  /*7120*/  FMUL.FTZ R13, R218, R13 ;  /* 0x0000000dda0d7220 */ /* 0x000fe20000410000 */
[----:B------:R-:W-:Y:S01]  /*7130*/  FADD.FTZ R9, -R112, R9 ;  /* 0x0000000970097221 */ /* 0x000fe20000010100 */
[----:B------:R-:W-:Y:S01]  /*7140*/  FMUL.FTZ R20, R7, UR5 ;  /* 0x0000000507147c20 */ /* 0x000fe20008410000 */
[----:B------:R-:W-:Y:S01]  /*7150*/  FMUL.FTZ R7, R6, UR5 ;  /* 0x0000000506077c20 */ /* 0x000fe20008410000 */
[----:B------:R-:W-:Y:S01]  /*7160*/  FMUL.FTZ R6, R5, UR5 ;  /* 0x0000000505067c20 */ /* 0x000fe20008410000 */
[----:B------:R-:W-:Y:S01]  /*7170*/  FMUL.FTZ R5, R4, UR5 ;  /* 0x0000000504057c20 */ /* 0x000fe20008410000 */
[----:B------:R-:W-:Y:S01]  /*7180*/  FMUL.FTZ R18, R18, R20 ;  /* 0x0000001412127220 */ /* 0x000fe20000410000 */
[----:B------:R-:W-:Y:S01]  /*7190*/  FMUL.FTZ R4, R19, R7 ;  /* 0x0000000713047220 */ /* 0x000fe20000410000 */
[----:B------:R-:W-:Y:S01]  /*71a0*/  FFMA.FTZ R7, -R149, R149, 1 ;  /* 0x3f80000095077423 */ /* 0x000fe20000010195 */
[----:B------:R-:W-:Y:S01]  /*71b0*/  FMUL.FTZ R23, R23, R5 ;  /* 0x0000000517177220 */ /* 0x000fe20000410000 */
[----:B------:R-:W-:Y:S01]  /*71c0*/  F2FP.BF16.F32.PACK_AB R5, R16, R17 ;  /* 0x000000111005723e */ /* 0x000fe200000010ff */
[----:B------:R-:W-:Y:S01]  /*71d0*/  FMUL.FTZ R22, R22, R6 ;  /* 0x0000000616167220 */ /* 0x000fe20000410000 */
[----:B------:R-:W-:Y:S01]  /*71e0*/  F2FP.BF16.F32.PACK_AB R4, R4, R18 ;  /* 0x000000120404723e */ /* 0x000fe200000010ff */
[----:B------:R-:W-:Y:S01]  /*71f0*/  FMUL.FTZ R17, R7, UR5 ;  /* 0x0000000507117c20 */ /* 0x000fe20008410000 */
[----:B------:R-:W-:Y:S01]  /*7200*/  FMUL.FTZ R9, R222, R9 ;  /* 0x00000009de097220 */ /* 0x000fe20000410000 */
[----:B------:R1:W-:Y:S01]  /*7210*/  STS [R215+0xa400], R5 ;  /* 0x00a40005d7007388 */ /* 0x0003e20000000800 */
[----:B------:R-:W-:Y:S01]  /*7220*/  FFMA.FTZ R7, -R144, R144, 1 ;  /* 0x3f80000090077423 */ /* 0x000fe20000010190 */
[----:B------:R-:W-:Y:S01]  /*7230*/  FFMA.FTZ R6, -R148, R148, 1 ;  /* 0x3f80000094067423 */ /* 0x000fe20000010194 */
[----:B------:R-:W-:Y:S01]  /*7240*/  F2FP.BF16.F32.PACK_AB R22, R23, R22 ;  /* 0x000000161716723e */ /* 0x000fe200000010ff */
[----:B------:R1:W-:Y:S01]  /*7250*/  STS [R216+0xa400], R4 ;  /* 0x00a40004d8007388 */ /* 0x0003e20000000800 */
[----:B------:R-:W-:Y:S01]  /*7260*/  FMUL.FTZ R7, R7, UR5 ;  /* 0x0000000507077c20 */ /* 0x000fe20008410000 */
[----:B------:R-:W-:Y:S01]  /*7270*/  FMUL.FTZ R16, R6, UR5 ;  /* 0x0000000506107c20 */ /* 0x000fe20008410000 */
[----:B------:R-:W-:Y:S01]  /*7280*/  FFMA.FTZ R6, -R143, R143, 1 ;  /* 0x3f8000008f067423 */ /* 0x000fe2000001018f */
[----:B------:R-:W-:Y:S01]  /*7290*/  STS [R216+0xa000], R101 ;  /* 0x00a00065d8007388 */ /* 0x000fe20000000800 */
[----:B------:R-:W-:Y:S01]  /*72a0*/  FMUL.FTZ R38, R38, R7 ;  /* 0x0000000726267220 */ /* 0x000fe20000410000 */
[----:B------:R-:W-:Y:S01]  /*72b0*/  FFMA.FTZ R7, -R136, R136, 1 ;  /* 0x3f80000088077423 */ /* 0x000fe20000010188 */
[----:B------:R-:W-:Y:S01]  /*72c0*/  FMUL.FTZ R20, R35, R16 ;  /* 0x0000001023147220 */ /* 0x000fe20000410000 */
[----:B------:R-:W-:Y:S01]  /*72d0*/  FMUL.FTZ R6, R6, UR5 ;  /* 0x0000000506067c20 */ /* 0x000fe20008410000 */
[----:B------:R-:W-:Y:S01]  /*72e0*/  FFMA.FTZ R16, -R133, R133, 1 ;  /* 0x3f80000085107423 */ /* 0x000fe20000010185 */
[----:B------:R-:W-:Y:S01]  /*72f0*/  FMUL.FTZ R7, R7, UR5 ;  /* 0x0000000507077c20 */ /* 0x000fe20008410000 */
[----:B------:R-:W-:Y:S01]  /*7300*/  FADD.FTZ R67, -R113, R67 ;  /* 0x0000004371437221 */ /* 0x000fe20000010100 */
[----:B------:R-:W-:Y:S01]  /*7310*/  FMUL.FTZ R19, R39, R6 ;  /* 0x0000000627137220 */ /* 0x000fe20000410000 */
[----:B------:R-:W-:Y:S01]  /*7320*/  FMUL.FTZ R16, R16, UR5 ;  /* 0x0000000510107c20 */ /* 0x000fe20008410000 */
[----:B------:R-:W-:Y:S01]  /*7330*/  FMUL.FTZ R50, R50, R7 ;  /* 0x0000000732327220 */ /* 0x000fe20000410000 */
[----:B------:R-:W-:Y:S01]  /*7340*/  FFMA.FTZ R7, -R130, R130, 1 ;  /* 0x3f80000082077423 */ /* 0x000fe20000010182 */
[----:B------:R-:W-:Y:S01]  /*7350*/  FFMA.FTZ R6, -R135, R135, 1 ;  /* 0x3f80000087067423 */ /* 0x000fe20000010187 */
[----:B------:R-:W-:Y:S01]  /*7360*/  FMUL.FTZ R55, R55, R16 ;  /* 0x0000001037377220 */ /* 0x000fe20000410000 */
[----:B------:R-:W-:Y:S01]  /*7370*/  FMUL.FTZ R16, R223, R8 ;  /* 0x00000008df107220 */ /* 0x000fe20000410000 */
[----:B------:R-:W-:Y:S01]  /*7380*/  FMUL.FTZ R7, R7, UR5 ;  /* 0x0000000507077c20 */ /* 0x000fe20008410000 */
[----:B------:R-:W-:Y:S01]  /*7390*/  FMUL.FTZ R6, R6, UR5 ;  /* 0x0000000506067c20 */ /* 0x000fe20008410000 */
[----:B-1----:R-:W-:Y:S01]  /*73a0*/  FFMA.FTZ R5, -R182, R182, 1 ;  /* 0x3f800000b6057423 */ /* 0x002fe200000101b6 */
[----:B------:R-:W-:Y:S01]  /*73b0*/  FFMA.FTZ R8, -R187, R187, 1 ;  /* 0x3f800000bb087423 */ /* 0x000fe200000101bb */
[----:B------:R-:W-:Y:S01]  /*73c0*/  FMUL.FTZ R66, R66, R7 ;  /* 0x0000000742427220 */ /* 0x000fe20000410000 */
[----:B------:R-:W-:Y:S01]  /*73d0*/  FFMA.FTZ R7, -R185, R185, 1 ;  /* 0x3f800000b9077423 */ /* 0x000fe200000101b9 */
[----:B------:R-:W-:Y:S01]  /*73e0*/  FMUL.FTZ R5, R5, UR5 ;  /* 0x0000000505057c20 */ /* 0x000fe20008410000 */
[----:B------:R-:W-:Y:S01]  /*73f0*/  FMUL.FTZ R51, R51, R6 ;  /* 0x0000000633337220 */ /* 0x000fe20000410000 */
[----:B------:R-:W-:Y:S01]  /*7400*/  FFMA.FTZ R6, -R115, R115, 1 ;  /* 0x3f80000073067423 */ /* 0x000fe20000010173 */
[----:B------:R-:W-:Y:S01]  /*7410*/  FMUL.FTZ R8, R8, UR5 ;  /* 0x0000000508087c20 */ /* 0x000fe20008410000 */
[----:B------:R-:W-:Y:S01]  /*7420*/  FMUL.FTZ R13, R13, R5 ;  /* 0x000000050d0d7220 */ /* 0x000fe20000410000 */
[----:B------:R-:W-:Y:S01]  /*7430*/  FMUL.FTZ R7, R7, UR5 ;  /* 0x0000000507077c20 */ /* 0x000fe20008410000 */
        /* <DEDUP_REMOVED lines=8> */
[C---:B------:R-:W-:Y:S01]  /*74c0*/  FADD.FTZ R24, -R112.reuse, R24 ;  /* 0x0000001870187221 */ /* 0x040fe20000010100 */
[----:B------:R-:W-:Y:S01]  /*74d0*/  FFMA.FTZ R8, -R175, R175, 1 ;  /* 0x3f800000af087423 */ /* 0x000fe200000101af */
[----:B------:R-:W-:Y:S01]  /*74e0*/  FMUL.FTZ R67, R67, R6 ;  /* 0x0000000643437220 */ /* 0x000fe20000410000 */
[----:B------:R-:W-:Y:S01]  /*74f0*/  FADD.FTZ R12, -R112, R12 ;  /* 0x0000000c700c7221 */ /* 0x000fe20000010100 */
[----:B------:R-:W-:Y:S01]  /*7500*/  FFMA.FTZ R6, -R183, R183, 1 ;  /* 0x3f800000b7067423 */ /* 0x000fe200000101b7 */
[----:B------:R-:W-:Y:S01]  /*7510*/  FMUL.FTZ R29, R29, R5 ;  /* 0x000000051d1d7220 */ /* 0x000fe20000410000 */
[----:B------:R-:W-:Y:S01]  /*7520*/  FMUL.FTZ R24, R207, R24 ;  /* 0x00000018cf187220 */ /* 0x000fe20000410000 */
[----:B------:R-:W-:Y:S01]  /*7530*/  FMUL.FTZ R8, R8, UR5 ;  /* 0x0000000508087c20 */ /* 0x000fe20008410000 */
[----:B------:R-:W-:Y:S01]  /*7540*/  FADD.FTZ R34, -R113, R34 ;  /* 0x0000002271227221 */ /* 0x000fe20000010100 */
[----:B------:R-:W-:Y:S01]  /*7550*/  F2FP.BF16.F32.PACK_AB R4, R9, R16 ;  /* 0x000000100904723e */ /* 0x000fe200000010ff */
[----:B------:R-:W-:Y:S01]  /*7560*/  FADD.FTZ R25, -R112, R25 ;  /* 0x0000001970197221 */ /* 0x000fe20000010100 */
[----:B------:R-:W-:Y:S01]  /*7570*/  FFMA.FTZ R7, -R174, R174, 1 ;  /* 0x3f800000ae077423 */ /* 0x000fe200000101ae */
[----:B------:R-:W-:Y:S01]  /*7580*/  FADD.FTZ R45, -R112, R45 ;  /* 0x0000002d702d7221 */ /* 0x000fe20000010100 */
[----:B------:R-:W-:Y:S01]  /*7590*/  FFMA.FTZ R5, -R150, R150, 1 ;  /* 0x3f80000096057423 */ /* 0x000fe20000010196 */
[----:B------:R1:W-:Y:S01]  /*75a0*/  STS [R215+0xc000], R4 ;  /* 0x00c00004d7007388 */ /* 0x0003e20000000800 */
[----:B------:R-:W-:Y:S01]  /*75b0*/  FMUL.FTZ R12, R219, R12 ;  /* 0x0000000cdb0c7220 */ /* 0x000fe20000410000 */
[----:B------:R-:W-:Y:S01]  /*75c0*/  FMUL.FTZ R6, R6, UR5 ;  /* 0x0000000506067c20 */ /* 0x000fe20008410000 */
[----:B------:R-:W-:Y:S01]  /*75d0*/  FMUL.FTZ R24, R24, R8 ;  /* 0x0000000818187220 */ /* 0x000fe20000410000 */
        /* <DEDUP_REMOVED lines=9> */
[----:B------:R-:W-:Y:S01]  /*7670*/  FADD.FTZ R28, -R112, R28 ;  /* 0x0000001c701c7221 */ /* 0x000fe20000010100 */
[----:B------:R-:W-:Y:S01]  /*7680*/  FFMA.FTZ R6, -R171, R171, 1 ;  /* 0x3f800000ab067423 */ /* 0x000fe200000101ab */
[----:B------:R-:W-:Y:S01]  /*7690*/  FMUL.FTZ R25, R25, R7 ;  /* 0x0000000719197220 */ /* 0x000fe20000410000 */
[----:B------:R-:W-:Y:S01]  /*76a0*/  FMUL.FTZ R16, R45, R5 ;  /* 0x000000052d107220 */ /* 0x000fe20000410000 */
[----:B------:R-:W-:Y:S01]  /*76b0*/  FMUL.FTZ R40, R188, R40 ;  /* 0x00000028bc287220 */ /* 0x000fe20000410000 */
[----:B------:R-:W-:Y:S01]  /*76c0*/  FMUL.FTZ R8, R8, UR5 ;  /* 0x0000000508087c20 */ /* 0x000fe20008410000 */
[----:B------:R-:W-:Y:S01]  /*76d0*/  FADD.FTZ R54, -R113, R54 ;  /* 0x0000003671367221 */ /* 0x000fe20000010100 */
[----:B------:R-:W-:Y:S01]  /*76e0*/  FFMA.FTZ R17, -R134, R134, 1 ;  /* 0x3f80000086117423 */ /* 0x000fe20000010186 */
[----:B------:R-:W-:Y:S01]  /*76f0*/  FADD.FTZ R41, -R112, R41 ;  /* 0x0000002970297221 */ /* 0x000fe20000010100 */
[----:B------:R-:W-:Y:S01]  /*7700*/  FFMA.FTZ R7, -R159, R159, 1 ;  /* 0x3f8000009f077423 */ /* 0x000fe2000001019f */
[----:B------:R-:W-:Y:S01]  /*7710*/  FFMA.FTZ R5, -R146, R146, 1 ;  /* 0x3f80000092057423 */ /* 0x000fe20000010192 */
[----:B------:R-:W-:Y:S01]  /*7720*/  FMUL.FTZ R28, R199, R28 ;  /* 0x0000001cc71c7220 */ /* 0x000fe20000410000 */
[----:B------:R-:W-:Y:S01]  /*7730*/  FMUL.FTZ R6, R6, UR5 ;  /* 0x0000000506067c20 */ /* 0x000fe20008410000 */
[----:B------:R-:W-:Y:S01]  /*7740*/  FMUL.FTZ R40, R40, R8 ;  /* 0x0000000828287220 */ /* 0x000fe20000410000 */
[----:B------:R-:W-:Y:S01]  /*7750*/  FMUL.FTZ R54, R140, R54 ;  /* 0x000000368c367220 */ /* 0x000fe20000410000 */
[----:B------:R-:W-:Y:S01]  /*7760*/  FMUL.FTZ R17, R17, UR5 ;  /* 0x0000000511117c20 */ /* 0x000fe20008410000 */
[----:B------:R-:W-:Y:S01]  /*7770*/  FMUL.FTZ R41, R186, R41 ;  /* 0x00000029ba297220 */ /* 0x000fe20000410000 */
[----:B------:R-:W-:Y:S01]  /*7780*/  FMUL.FTZ R7, R7, UR5 ;  /* 0x0000000507077c20 */ /* 0x000fe20008410000 */
        /* <DEDUP_REMOVED lines=9> */
[----:B------:R-:W-:Y:S01]  /*7820*/  FMUL.FTZ R5, R5, UR5 ;  /* 0x0000000505057c20 */ /* 0x000fe20008410000 */
[----:B------:R-:W-:Y:S01]  /*7830*/  FADD.FTZ R57, -R112, R57 ;  /* 0x0000003970397221 */ /* 0x000fe20000010100 */
[----:B------:R-:W-:Y:S01]  /*7840*/  FFMA.FTZ R7, -R147, R147, 1 ;  /* 0x3f80000093077423 */ /* 0x000fe20000010193 */
[----:B------:R-:W-:Y:S01]  /*7850*/  FMUL.FTZ R44, R177, R44 ;  /* 0x0000002cb12c7220 */ /* 0x000fe20000410000 */
[----:B------:R-:W-:Y:S01]  /*7860*/  FMUL.FTZ R6, R6, UR5 ;  /* 0x0000000506067c20 */ /* 0x000fe20008410000 */
[----:B------:R-:W-:Y:S01]  /*7870*/  F2FP.BF16.F32.PACK_AB R18, R13, R12 ;  /* 0x0000000c0d12723e */ /* 0x000fe200000010ff */
[----:B------:R-:W-:Y:S01]  /*7880*/  FMUL.FTZ R12, R61, R5 ;  /* 0x000000053d0c7220 */ /* 0x000fe20000410000 */
[----:B------:R-:W-:Y:S01]  /*7890*/  FMUL.FTZ R57, R168, R57 ;  /* 0x00000039a8397220 */ /* 0x000fe20000410000 */
[----:B------:R-:W-:Y:S01]  /*78a0*/  FMUL.FTZ R7, R7, UR5 ;  /* 0x0000000507077c20 */ /* 0x000fe20008410000 */
[----:B------:R-:W-:Y:S01]  /*78b0*/  FFMA.FTZ R5, -R203, R203, 1 ;  /* 0x3f800000cb057423 */ /* 0x000fe200000101cb */
[----:B------:R-:W-:Y:S01]  /*78c0*/  FMUL.FTZ R44, R44, R6 ;  /* 0x000000062c2c7220 */ /* 0x000fe20000410000 */
[----:B------:R-:W-:Y:S01]  /*78d0*/  FADD.FTZ R60, -R112, R60 ;  /* 0x0000003c703c7221 */ /* 0x000fe20000010100 */
[----:B------:R-:W-:Y:S01]  /*78e0*/  FFMA.FTZ R6, -R139, R139, 1 ;  /* 0x3f8000008b067423 */ /* 0x000fe2000001018b */
[----:B------:R-:W-:Y:S01]  /*78f0*/  FMUL.FTZ R13, R57, R7 ;  /* 0x00000007390d7220 */ /* 0x000fe20000410000 */
[----:B------:R-:W-:Y:S01]  /*7900*/  FMUL.FTZ R7, R5, UR5 ;  /* 0x0000000505077c20 */ /* 0x000fe20008410000 */
[----:B------:R-:W-:Y:S01]  /*7910*/  FADD.FTZ R14, -R0, R14 ;  /* 0x0000000e000e7221 */ /* 0x000fe20000010100 */
[----:B------:R-:W-:Y:S01]  /*7920*/  FFMA.FTZ R5, -R201, R201, 1 ;  /* 0x3f800000c9057423 */ /* 0x000fe200000101c9 */
[----:B------:R-:W-:Y:S01]  /*7930*/  FMUL.FTZ R60, R165, R60 ;  /* 0x0000003ca53c7220 */ /* 0x000fe20000410000 */
[----:B------:R-:W-:Y:S01]  /*7940*/  FMUL.FTZ R6, R6, UR5 ;  /* 0x0000000506067c20 */ /* 0x000fe20008410000 */
[----:B------:R-:W-:Y:S01]  /*7950*/  FADD.FTZ R10, -R0, R10 ;  /* 0x0000000a000a7221 */ /* 0x000fe20000010100 */
[----:B-1----:R-:W-:Y:S01]  /*7960*/  FFMA.FTZ R4, -R202, R202, 1 ;  /* 0x3f800000ca047423 */ /* 0x002fe200000101ca */
[----:B------:R-:W-:Y:S01]  /*7970*/  FMUL.FTZ R14, R233, R14 ;  /* 0x0000000ee90e7220 */ /* 0x000fe20000410000 */
[----:B------:R-:W-:Y:S01]  /*7980*/  FMUL.FTZ R5, R5, UR5 ;  /* 0x0000000505057c20 */ /* 0x000fe20008410000 */
        /* <DEDUP_REMOVED lines=13> */
[----:B------:R-:W-:Y:S01]  /*7a60*/  FMUL.FTZ R9, R15, R4 ;  /* 0x000000040f097220 */ /* 0x000fe20000410000 */
[----:B------:R-:W-:Y:S01]  /*7a70*/  F2FP.BF16.F32.PACK_AB R10, R10, R7 ;  /* 0x000000070a0a723e */ /* 0x000fe200000010ff */
[----:B------:R-:W-:Y:S01]  /*7a80*/  FMUL.FTZ R26, R26, R6 ;  /* 0x000000061a1a7220 */ /* 0x000fe20000410000 */
[----:B------:R-:W-:Y:S01]  /*7a90*/  FMUL.FTZ R56, R169, R56 ;  /* 0x00000038a9387220 */ /* 0x000fe20000410000 */
[----:B------:R-:W-:Y:S01]  /*7aa0*/  FFMA.FTZ R4, -R194, R194, 1 ;  /* 0x3f800000c2047423 */ /* 0x000fe200000101c2 */
[----:B------:R-:W-:Y:S01]  /*7ab0*/  FADD.FTZ R43, -R0, R43 ;  /* 0x0000002b002b7221 */ /* 0x000fe20000010100 */
[----:B------:R-:W-:Y:S01]  /*7ac0*/  STS [R215+0xc400], R10 ;  /* 0x00c4000ad7007388 */ /* 0x000fe20000000800 */
[----:B------:R-:W-:Y:S01]  /*7ad0*/  FFMA.FTZ R6, -R178, R178, 1 ;  /* 0x3f800000b2067423 */ /* 0x000fe200000101b2 */
[----:B------:R-:W-:Y:S01]  /*7ae0*/  F2FP.BF16.F32.PACK_AB R9, R9, R14 ;  /* 0x0000000e0909723e */ /* 0x000fe200000010ff */
[----:B------:R-:W-:Y:S01]  /*7af0*/  FMUL.FTZ R56, R56, R8 ;  /* 0x0000000838387220 */ /* 0x000fe20000410000 */
[----:B------:R-:W-:Y:S01]  /*7b00*/  STS [R216+0xc000], R18 ;  /* 0x00c00012d8007388 */ /* 0x000fe20000000800 */
[----:B------:R-:W-:Y:S01]  /*7b10*/  FADD.FTZ R30, -R0, R30 ;  /* 0x0000001e001e7221 */ /* 0x000fe20000010100 */
[----:B------:R-:W-:Y:S01]  /*7b20*/  FFMA.FTZ R5, -R193, R193, 1 ;  /* 0x3f800000c1057423 */ /* 0x000fe200000101c1 */
[----:B------:R-:W-:Y:S01]  /*7b30*/  FMUL.FTZ R8, R4, UR5 ;  /* 0x0000000504087c20 */ /* 0x000fe20008410000 */
[----:B------:R-:W-:Y:S01]  /*7b40*/  STS [R216+0xc400], R9 ;  /* 0x00c40009d8007388 */ /* 0x000fe20000000800 */
[----:B------:R-:W-:Y:S01]  /*7b50*/  FMUL.FTZ R43, R208, R43 ;  /* 0x0000002bd02b7220 */ /* 0x000fe20000410000 */
[----:B------:R-:W-:Y:S01]  /*7b60*/  FMUL.FTZ R6, R6, UR5 ;  /* 0x0000000506067c20 */ /* 0x000fe20008410000 */
[----:B------:R-:W-:Y:S01]  /*7b70*/  FADD.FTZ R31, -R0, R31 ;  /* 0x0000001f001f7221 */ /* 0x000fe20000010100 */
[----:B------:R-:W-:Y:S01]  /*7b80*/  STS [R217+0xa000], R102 ;  /* 0x00a00066d9007388 */ /* 0x000fe20000000800 */
[----:B------:R-:W-:Y:S01]  /*7b90*/  FFMA.FTZ R4, -R191, R191, 1 ;  /* 0x3f800000bf047423 */ /* 0x000fe200000101bf */
[----:B------:R-:W-:Y:S01]  /*7ba0*/  FMUL.FTZ R30, R221, R30 ;  /* 0x0000001edd1e7220 */ /* 0x000fe20000410000 */
[----:B------:R-:W-:Y:S01]  /*7bb0*/  FMUL.FTZ R5, R5, UR5 ;  /* 0x0000000505057c20 */ /* 0x000fe20008410000 */
[----:B------:R-:W-:Y:S01]  /*7bc0*/  STS [R217+0xa400], R22 ;  /* 0x00a40016d9007388 */ /* 0x000fe20000000800 */
[----:B------:R-:W-:Y:S01]  /*7bd0*/  FMUL.FTZ R43, R43, R6 ;  /* 0x000000062b2b7220 */ /* 0x000fe20000410000 */
[----:B------:R-:W-:Y:S01]  /*7be0*/  FMUL.FTZ R8, R27, R8 ;  /* 0x000000081b087220 */ /* 0x000fe20000410000 */
[----:B------:R-:W-:Y:S01]  /*7bf0*/  FMUL.FTZ R31, R220, R31 ;  /* 0x0000001fdc1f7220 */ /* 0x000fe20000410000 */
[----:B------:R-:W-:Y:S01]  /*7c00*/  STS [R214+0xa000], R100 ;  /* 0x00a00064d6007388 */ /* 0x000fe20000000800 */
[----:B------:R-:W-:Y:S01]  /*7c10*/  FMUL.FTZ R4, R4, UR5 ;  /* 0x0000000504047c20 */ /* 0x000fe20008410000 */
[----:B------:R-:W-:Y:S01]  /*7c20*/  FFMA.FTZ R6, -R164, R164, 1 ;  /* 0x3f800000a4067423 */ /* 0x000fe200000101a4 */
[----:B------:R-:W-:Y:S01]  /*7c30*/  FADD.FTZ R58, -R0, R58 ;  /* 0x0000003a003a7221 */ /* 0x000fe20000010100 */
[----:B------:R-:W-:Y:S01]  /*7c40*/  F2FP.BF16.F32.PACK_AB R20, R20, R34 ;  /* 0x000000221414723e */ /* 0x000fe200000010ff */
[----:B------:R-:W-:Y:S01]  /*7c50*/  FMUL.FTZ R30, R30, R5 ;  /* 0x000000051e1e7220 */ /* 0x000fe20000410000 */
[----:B------:R-:W-:Y:S01]  /*7c60*/  FADD.FTZ R46, -R0, R46 ;  /* 0x0000002e002e7221 */ /* 0x000fe20000010100 */
[----:B------:R-:W-:Y:S01]  /*7c70*/  FFMA.FTZ R5, -R173, R173, 1 ;  /* 0x3f800000ad057423 */ /* 0x000fe200000101ad */
[----:B------:R-:W-:Y:S01]  /*7c80*/  FMUL.FTZ R31, R31, R4 ;  /* 0x000000041f1f7220 */ /* 0x000fe20000410000 */
[----:B------:R-:W-:Y:S01]  /*7c90*/  STS [R214+0xa400], R20 ;  /* 0x00a40014d6007388 */ /* 0x000fe20000000800 */
[----:B------:R-:W-:Y:S01]  /*7ca0*/  FMUL.FTZ R6, R6, UR5 ;  /* 0x0000000506067c20 */ /* 0x000fe20008410000 */
[----:B------:R-:W-:Y:S01]  /*7cb0*/  FMUL.FTZ R58, R197, R58 ;  /* 0x0000003ac53a7220 */ /* 0x000fe20000410000 */
[----:B------:R-:W-:Y:S01]  /*7cc0*/  F2FP.BF16.F32.PACK_AB R24, R25, R24 ;  /* 0x000000181918723e */ /* 0x000fe200000010ff */
[----:B------:R-:W-:Y:S01]  /*7cd0*/  FMUL.FTZ R46, R205, R46 ;  /* 0x0000002ecd2e7220 */ /* 0x000fe20000410000 */
[----:B------:R-:W-:Y:S01]  /*7ce0*/  F2FP.BF16.F32.PACK_AB R8, R8, R26 ;  /* 0x0000001a0808723e */ /* 0x000fe200000010ff */
[----:B------:R-:W-:Y:S01]  /*7cf0*/  FMUL.FTZ R5, R5, UR5 ;  /* 0x0000000505057c20 */ /* 0x000fe20008410000 */
[----:B------:R-:W-:Y:S01]  /*7d00*/  FADD.FTZ R47, -R0, R47 ;  /* 0x0000002f002f7221 */ /* 0x000fe20000010100 */
[----:B------:R-:W-:Y:S01]  /*7d10*/  FFMA.FTZ R4, -R172, R172, 1 ;  /* 0x3f800000ac047423 */ /* 0x000fe200000101ac */
[----:B------:R-:W-:Y:S01]  /*7d20*/  FMUL.FTZ R58, R58, R6 ;  /* 0x000000063a3a7220 */ /* 0x000fe20000410000 */
[----:B------:R-:W-:Y:S01]  /*7d30*/  FADD.FTZ R42, -R0, R42 ;  /* 0x0000002a002a7221 */ /* 0x000fe20000010100 */
[----:B------:R-:W-:Y:S01]  /*7d40*/  FFMA.FTZ R7, -R179, R179, 1 ;  /* 0x3f800000b3077423 */ /* 0x000fe200000101b3 */
[----:B------:R-:W-:Y:S01]  /*7d50*/  F2FP.BF16.F32.PACK_AB R6, R31, R30 ;  /* 0x0000001e1f06723e */ /* 0x000fe200000010ff */
[----:B------:R-:W-:Y:S01]  /*7d60*/  STS [R217+0xc000], R24 ;  /* 0x00c00018d9007388 */ /* 0x000fe20000000800 */
[----:B------:R-:W-:Y:S01]  /*7d70*/  F2FP.BF16.F32.PACK_AB R28, R29, R28 ;  /* 0x0000001c1d1c723e */ /* 0x000fe200000010ff */
[----:B------:R-:W-:Y:S01]  /*7d80*/  FMUL.FTZ R46, R46, R5 ;  /* 0x000000052e2e7220 */ /* 0x000fe20000410000 */
[----:B------:R-:W-:Y:S01]  /*7d90*/  FMUL.FTZ R47, R204, R47 ;  /* 0x0000002fcc2f7220 */ /* 0x000fe20000410000 */
[----:B------:R-:W-:Y:S01]  /*7da0*/  STS [R217+0xc400], R8 ;  /* 0x00c40008d9007388 */ /* 0x000fe20000000800 */
[----:B------:R-:W-:Y:S01]  /*7db0*/  FMUL.FTZ R4, R4, UR5 ;  /* 0x0000000504047c20 */ /* 0x000fe20008410000 */
[----:B------:R-:W-:Y:S01]  /*7dc0*/  FMUL.FTZ R42, R209, R42 ;  /* 0x0000002ad12a7220 */ /* 0x000fe20000410000 */
[----:B------:R-:W-:Y:S01]  /*7dd0*/  FMUL.FTZ R7, R7, UR5 ;  /* 0x0000000507077c20 */ /* 0x000fe20008410000 */
[----:B------:R-:W-:Y:S01]  /*7de0*/  FFMA.FTZ R5, -R163, R163, 1 ;  /* 0x3f800000a3057423 */ /* 0x000fe200000101a3 */
[C---:B------:R-:W-:Y:S01]  /*7df0*/  FADD.FTZ R59, -R0.reuse, R59 ;  /* 0x0000003b003b7221 */ /* 0x040fe20000010100 */
[----:B------:R-:W-:Y:S01]  /*7e00*/  F2FP.BF16.F32.PACK_AB R19, R19, R38 ;  /* 0x000000261313723e */ /* 0x000fe200000010ff */
[----:B------:R-:W-:Y:S01]  /*7e10*/  STS [R214+0xc000], R28 ;  /* 0x00c0001cd6007388 */ /* 0x000fe20000000800 */
[C---:B------:R-:W-:Y:S01]  /*7e20*/  FADD.FTZ R62, -R0.reuse, R62 ;  /* 0x0000003e003e7221 */ /* 0x040fe20000010100 */
[----:B------:R-:W-:Y:S01]  /*7e30*/  FADD.FTZ R63, -R0, R63 ;  /* 0x0000003f003f7221 */ /* 0x000fe20000010100 */
[----:B------:R-:W-:Y:S01]  /*7e40*/  FMUL.FTZ R47, R47, R4 ;  /* 0x000000042f2f7220 */ /* 0x000fe20000410000 */
[----:B------:R-:W-:Y:S01]  /*7e50*/  STS [R214+0xc400], R6 ;  /* 0x00c40006d6007388 */ /* 0x000fe20000000800 */
[----:B------:R-:W-:Y:S01]  /*7e60*/  FFMA.FTZ R0, -R154, R154, 1 ;  /* 0x3f8000009a007423 */ /* 0x000fe2000001019a */
[----:B------:R-:W-:Y:S01]  /*7e70*/  FMUL.FTZ R42, R42, R7 ;  /* 0x000000072a2a7220 */ /* 0x000fe20000410000 */
[----:B------:R-:W-:Y:S01]  /*7e80*/  FMUL.FTZ R5, R5, UR5 ;  /* 0x0000000505057c20 */ /* 0x000fe20008410000 */
[----:B------:R-:W-:Y:S01]  /*7e90*/  FMUL.FTZ R59, R196, R59 ;  /* 0x0000003bc43b7220 */ /* 0x000fe20000410000 */
[----:B------:R-:W-:Y:S01]  /*7ea0*/  FFMA.FTZ R4, -R155, R155, 1 ;  /* 0x3f8000009b047423 */ /* 0x000fe2000001019b */
[----:B------:R-:W-:Y:S01]  /*7eb0*/  F2FP.BF16.F32.PACK_AB R50, R51, R50 ;  /* 0x000000323332723e */ /* 0x000fe200000010ff */
[----:B------:R-:W-:Y:S01]  /*7ec0*/  STS [R210+0xa000], R37 ;  /* 0x00a00025d2007388 */ /* 0x000fe20000000800 */
[----:B------:R-:W-:Y:S01]  /*7ed0*/  FMUL.FTZ R7, R0, UR5 ;  /* 0x0000000500077c20 */ /* 0x000fe20008410000 */
[----:B------:R-:W-:Y:S01]  /*7ee0*/  FMUL.FTZ R4, R4, UR5 ;  /* 0x0000000504047c20 */ /* 0x000fe20008410000 */
[----:B------:R-:W-:Y:S01]  /*7ef0*/  FMUL.FTZ R0, R59, R5 ;  /* 0x000000053b007220 */ /* 0x000fe20000410000 */
[----:B------:R-:W-:Y:S01]  /*7f00*/  STS [R210+0xa400], R19 ;  /* 0x00a40013d2007388 */ /* 0x000fe20000000800 */
[----:B------:R-:W-:Y:S01]  /*7f10*/  FMUL.FTZ R62, R192, R62 ;  /* 0x0000003ec03e7220 */ /* 0x000fe20000410000 */
        /* <DEDUP_REMOVED lines=8> */
[----:B------:R-:W-:Y:S02]  /*7fa0*/  F2FP.BF16.F32.PACK_AB R4, R47, R46 ;  /* 0x0000002e2f04723e */ /* 0x000fe400000010ff */
[----:B------:R-:W-:Y:S01]  /*7fb0*/  F2FP.BF16.F32.PACK_AB R54, R55, R54 ;  /* 0x000000363736723e */ /* 0x000fe200000010ff */
[----:B------:R-:W-:Y:S01]  /*7fc0*/  STS [R210+0xc000], R17 ;  /* 0x00c00011d2007388 */ /* 0x000fe20000000800 */
[----:B------:R-:W-:Y:S02]  /*7fd0*/  F2FP.BF16.F32.PACK_AB R66, R67, R66 ;  /* 0x000000424342723e */ /* 0x000fe400000010ff */
        /* <DEDUP_REMOVED lines=23> */
[-C--:B-1----:R-:W-:Y:S05]  /*8150*/  HMMA.16816.F32.BF16 R68, R4, R8.reuse, R68 ;  /* 0x000000080444723c */ /* 0x082fea0000041844 */
[----:B--2---:R-:W-:Y:S01]  /*8160*/  LEA R52, R52, UR4, 0x1 ;  /* 0x0000000434347c11 */ /* 0x004fe2000f8e08ff */
[C---:B---3--:R-:W-:Y:S05]  /*8170*/  HMMA.16816.F32.BF16 R72, R12.reuse, R8, R72 ;  /* 0x000000080c48723c */ /* 0x048fea0000041848 */
[----:B----4-:R-:W-:Y:S01]  /*8180*/  MOV R54, R48 ;  /* 0x0000003000367202 */ /* 0x010fe20000000f00 */
[-C--:B------:R-:W-:Y:S01]  /*8190*/  HMMA.16816.F32.BF16 R76, R12, R10.reuse, R76 ;  /* 0x0000000a0c4c723c */ /* 0x080fe2000004184c */
[----:B------:R-:W-:Y:S04]  /*81a0*/  LDSM.16.MT88.4 R12, [R2+0x17000] ;  /* 0x01700000020c783b */ /* 0x000fe80000004200 */
[----:B------:R-:W-:Y:S01]  /*81b0*/  MOV R55, R49 ;  /* 0x0000003100377202 */ /* 0x000fe20000000f00 */
[----:B------:R-:W-:Y:S01]  /*81c0*/  HMMA.16816.F32.BF16 R80, R4, R10, R80 ;  /* 0x0000000a0450723c */ /* 0x000fe20000041850 */
[----:B------:R-:W-:Y:S04]  /*81d0*/  LDSM.16.MT88.4 R4, [R2+0x13000] ;  /* 0x013000000204783b */ /* 0x000fe80000004200 */
[----:B------:R-:W1:Y:S01]  /*81e0*/  LDSM.16.MT88.4 R8, [R0+0x4800] ;  /* 0x004800000008783b */ /* 0x000e620000004200 */
[-C--:B------:R-:W-:Y:S06]  /*81f0*/  HMMA.16816.F32.BF16 R68, R16, R20.reuse, R68 ;  /* 0x000000141044723c */ /* 0x080fec0000041844 */
        /* <DEDUP_REMOVED lines=70> */
.L_x_496:
        /* <DEDUP_REMOVED lines=83> */
[----:B------:R2:W-:Y:S01]  /*8b90*/  STL [R1], R39 ;  /* 0x0000002701007387 */ /* 0x0005e20000100800 */
        /* <DEDUP_REMOVED lines=220> */
.L_x_498:
        /* <DEDUP_REMOVED lines=19> */
.L_x_499:
        /* <DEDUP_REMOVED lines=43> */
.L_x_501:
[----:B------:R-:W-:Y:S05]  /*9d40*/  BSYNC B0 ;  /* 0x0000000000007941 */ /* 0x000fea0003800000 */
.L_x_500:
        /* <DEDUP_REMOVED lines=13> */
.L_x_503:
[----:B------:R-:W-:Y:S05]  /*9e20*/  BSYNC B0 ;  /* 0x0000000000007941 */ /* 0x000fea0003800000 */
.L_x_502:
        /* <DEDUP_REMOVED lines=27> */
.L_x_505:
[----:B------:R-:W-:Y:S05]  /*9fe0*/  BSYNC B0 ;  /* 0x0000000000007941 */ /* 0x000fea0003800000 */
.L_x_504:
        /* <DEDUP_REMOVED lines=13> */
.L_x_478:
[----:B------:R-:W-:Y:S05]  /*a0c0*/  BSYNC B1 ;  /* 0x0000000000017941 */ /* 0x000fea0003800000 */
.L_x_464:
        /* <DEDUP_REMOVED lines=11> */
.L_x_506:
[----:B------:R-:W-:Y:S05]  /*a180*/  EXIT ;  /* 0x000000000000794d */ /* 0x000fea0003800000 */
.L_x_508:
        /* <DEDUP_REMOVED lines=15> */
.L_x_705:


//--------------------- .text._ZN5flash44flash_bwd_dq_dk_dv_loop_seqk_parallel_kernelI23Flash_bwd_kernel_traitsILi32ELi128ELi128ELi8ELi4ELi4ELi4ELb0ELb0EN7cutlass10bfloat16_tE19Flash_kernel_traitsILi32ELi128ELi128ELi8ES3_EELb1ELb1ELb0ELb0ELb1ELb1ELb0EEEvNS_16Flash_bwd_paramsE --------------------------
	.section	.text._ZN5flash44flash_bwd_dq_dk_dv_loop_seqk_parallel_kernelI23Flash_bwd_kernel_traitsILi32ELi128ELi128ELi8ELi4ELi4ELi4ELb0ELb0EN7cutlass10bfloat16_tE19Flash_kernel_traitsILi32ELi128ELi128ELi8ES3_EELb1ELb1ELb0ELb0ELb1ELb1ELb0EEEvNS_16Flash_bwd_paramsE,"ax",@progbits
	.align	128
        .global         _ZN5flash44flash_bwd_dq_dk_dv_loop_seqk_parallel_kernelI23Flash_bwd_kernel_traitsILi32ELi128ELi128ELi8ELi4ELi4ELi4ELb0ELb0EN7cutlass10bfloat16_tE19Flash_kernel_traitsILi32ELi128ELi128ELi8ES3_EELb1ELb1ELb0ELb0ELb1ELb1ELb0EEEvNS_16Flash_bwd_paramsE
        .type           _ZN5flash44flash_bwd_dq_dk_dv_loop_seqk_parallel_kernelI23Flash_bwd_kernel_traitsILi32ELi128ELi128ELi8ELi4ELi4ELi4ELb0ELb0EN7cutlass10bfloat16_tE19Flash_kernel_traitsILi32ELi128ELi128ELi8ES3_EELb1ELb1ELb0ELb0ELb1ELb1ELb0EEEvNS_16Flash_bwd_paramsE,@function
        .size           _ZN5flash44flash_bwd_dq_dk_dv_loop_seqk_parallel_kernelI23Flash_bwd_kernel_traitsILi32ELi128ELi128ELi8ELi4ELi4ELi4ELb0ELb0EN7cutlass10bfloat16_tE19Flash_kernel_traitsILi32ELi128ELi128ELi8ES3_EELb1ELb1ELb0ELb0ELb1ELb1ELb0EEEvNS_16Flash_bwd_paramsE,(.L_x_706 - _ZN5flash44flash_bwd_dq_dk_dv_loop_seqk_parallel_kernelI23Flash_bwd_kernel_traitsILi32ELi128ELi128ELi8ELi4ELi4ELi4ELb0ELb0EN7cutlass10bfloat16_tE19Flash_kernel_traitsILi32ELi128ELi128ELi8ES3_EELb1ELb1ELb0ELb0ELb1ELb1ELb0EEEvNS_16Flash_bwd_paramsE)
        .other          _ZN5flash44flash_bwd_dq_dk_dv_loop_seqk_parallel_kernelI23Flash_bwd_kernel_traitsILi32ELi128ELi128ELi8ELi4ELi4ELi4ELb0ELb0EN7cutlass10bfloat16_tE19Flash_kernel_traitsILi32ELi128ELi128ELi8ES3_EELb1ELb1ELb0ELb0ELb1ELb1ELb0EEEvNS_16Flash_bwd_paramsE,@"STO_CUDA_ENTRY STV_DEFAULT"
_ZN5flash44flash_bwd_dq_dk_dv_loop_seqk_parallel_kernelI23Flash_bwd_kernel_traitsILi32ELi128ELi128ELi8ELi4ELi4ELi4ELb0ELb0EN7cutlass10bfloat16_tE19Flash_kernel_traitsILi32ELi128ELi128ELi8ES3_EELb1ELb1ELb0ELb0ELb1ELb1ELb0EEEvNS_16Flash_bwd_paramsE:
.text._ZN5flash44flash_bwd_dq_dk_dv_loop_seqk_parallel_kernelI23Flash_bwd_kernel_traitsILi32ELi128ELi128ELi8ELi4ELi4ELi4ELb0ELb0EN7cutlass10bfloat16_tE19Flash_kernel_traitsILi32ELi128ELi128ELi8ES3_EELb1ELb1ELb0ELb0ELb1ELb1ELb0EEEvNS_16Flash_bwd_paramsE:
        /* <DEDUP_REMOVED lines=27> */
[CC--:B------:R-:W-:Y:S01]  /*01b0*/  LEA.HI R144, R3.reuse, R148.reuse, RZ, 0x5 ;  /* 0x0000009403907211 */ /* 0x0c0fe200078f28ff */
[----:B------:R-:W-:Y:S01]  /*01c0*/  UIMAD.WIDE UR16, UR9, 0x80, URZ ;  /* 0x00000080091078a5 */ /* 0x000fe2000f8e023f */
[----:B------:R-:W-:Y:S01]  /*01d0*/  LEA.HI R5, R3, R148, RZ, 0x4 ;  /* 0x0000009403057211 */ /* 0x000fe200078f20ff */
[----:B----4-:R-:W-:Y:S01]  /*01e0*/  USHF.R.S32.HI UR14, URZ, 0x1f, UR10 ;  /* 0x0000001f3f0e7899 */ /* 0x010fe2000801140a */
[----:B------:R-:W-:-:S02]  /*01f0*/  LOP3.LUT R11, R15, 0xfffffff8, RZ, 0xc0, !PT ;  /* 0xfffffff80f0b7812 */ /* 0x000fc400078ec0ff */
[----:B------:R-:W-:Y:S02]  /*0200*/  LOP3.LUT R7, R144, 0xffffffe0, RZ, 0xc0, !PT ;  /* 0xffffffe090077812 */ /* 0x000fe400078ec0ff */
[CC--:B------:R-:W-:Y:S01]  /*0210*/  LEA.HI R8, R3.reuse, R148.reuse, RZ, 0x2 ;  /* 0x0000009403087211 */ /* 0x0c0fe200078f10ff */
[C---:B------:R-:W-:Y:S01]  /*0220*/  IMAD.IADD R134, R148.reuse, 0x1, -R11 ;  /* 0x0000000194867824 */ /* 0x040fe200078e0a0b */
[----:B------:R-:W-:Y:S01]  /*0230*/  SHF.R.S32.HI R0, RZ, 0x4, R5 ;  /* 0x00000004ff007819 */ /* 0x000fe20000011405 */
[----:B------:R-:W-:Y:S01]  /*0240*/  IMAD.IADD R7, R148, 0x1, -R7 ;  /* 0x0000000194077824 */ /* 0x000fe200078e0a07 */
[----:B------:R-:W-:Y:S01]  /*0250*/  LEA.HI R142, R3, R148, RZ, 0x7 ;  /* 0x00000094038e7211 */ /* 0x000fe200078f38ff */
[----:B-----5:R-:W-:Y:S01]  /*0260*/  USHF.R.S32.HI UR13, URZ, 0x1f, UR8 ;  /* 0x0000001f3f0d7899 */ /* 0x020fe20008011408 */
[----:B------:R-:W-:Y:S02]  /*0270*/  LOP3.LUT R9, R5, 0xfffffff0, RZ, 0xc0, !PT ;  /* 0xfffffff005097812 */ /* 0x000fe400078ec0ff */
[----:B------:R-:W-:-:S02]  /*0280*/  LOP3.LUT R3, R8, 0xfffffffc, RZ, 0xc0, !PT ;  /* 0xfffffffc08037812 */ /* 0x000fc400078ec0ff */
[--C-:B------:R-:W-:Y:S01]  /*0290*/  SHF.R.S32.HI R145, RZ, 0x2, R8.reuse ;  /* 0x00000002ff917819 */ /* 0x100fe20000011408 */
[C---:B------:R-:W-:Y:S01]  /*02a0*/  IMAD.IADD R12, R148.reuse, 0x1, -R9 ;  /* 0x00000001940c7824 */ /* 0x040fe200078e0a09 */
[----:B------:R-:W-:Y:S01]  /*02b0*/  LEA.HI R5, R5, R0, RZ, 0x1 ;  /* 0x0000000005057211 */ /* 0x000fe200078f08ff */
[----:B------:R-:W-:Y:S01]  /*02c0*/  IMAD.IADD R148, R148, 0x1, -R3 ;  /* 0x0000000194947824 */ /* 0x000fe200078e0a03 */
[----:B------:R-:W-:Y:S01]  /*02d0*/  SHF.R.S32.HI R8, RZ, 0x1f, R8 ;  /* 0x0000001fff087819 */ /* 0x000fe20000011408 */
[----:B-1----:R-:W-:Y:S01]  /*02e0*/  USHF.R.S32.HI UR12, URZ, 0x1f, UR7 ;  /* 0x0000001f3f0c7899 */ /* 0x002fe20008011407 */
[--C-:B------:R-:W-:Y:S02]  /*02f0*/  SHF.R.S32.HI R143, RZ, 0x5, R144.reuse ;  /* 0x00000005ff8f7819 */ /* 0x100fe40000011490 */
[----:B------:R-:W-:Y:S02]  /*0300*/  LEA.HI R6, R134, R134, RZ, 0x1 ;  /* 0x0000008686067211 */ /* 0x000fe400078f08ff */
[----:B------:R-:W-:-:S02]  /*0310*/  SHF.R.S32.HI R144, RZ, 0x1f, R144 ;  /* 0x0000001fff907819 */ /* 0x000fc40000011490 */
[----:B------:R-:W-:Y:S02]  /*0320*/  LOP3.LUT R5, R5, 0xfffffffe, RZ, 0xc0, !PT ;  /* 0xfffffffe05057812 */ /* 0x000fe400078ec0ff */
[----:B------:R-:W-:Y:S02]  /*0330*/  SHF.R.S32.HI R10, RZ, 0x1f, R7 ;  /* 0x0000001fff0a7819 */ /* 0x000fe40000011407 */
[----:B------:R-:W-:Y:S01]  /*0340*/  LEA.HI R8, R8, R145, RZ, 0x3 ;  /* 0x0000009108087211 */ /* 0x000fe200078f18ff */
[----:B------:R-:W-:Y:S01]  /*0350*/  IMAD.IADD R5, R0, 0x1, -R5 ;  /* 0x0000000100057824 */ /* 0x000fe200078e0a05 */
[----:B------:R-:W-:Y:S02]  /*0360*/  LOP3.LUT R3, R6, 0x7fffffe, RZ, 0xc0, !PT ;  /* 0x07fffffe06037812 */ /* 0x000fe400078ec0ff */
[----:B------:R-:W-:Y:S01]  /*0370*/  LEA.HI R144, R144, R143, RZ, 0x2 ;  /* 0x0000008f90907211 */ /* 0x000fe200078f10ff */
[C---:B------:R-:W-:Y:S01]  /*0380*/  IMAD.SHL.U32 R139, R5.reuse, 0x8, RZ ;  /* 0x00000008058b7824 */ /* 0x040fe200078e00ff */
[----:B------:R-:W-:Y:S01]  /*0390*/  SHF.R.S32.HI R142, RZ, 0x7, R142 ;  /* 0x00000007ff8e7819 */ /* 0x000fe2000001148e */
[----:B------:R-:W-:Y:S01]  /*03a0*/  IMAD.IADD R0, R134, 0x1, -R3 ;  /* 0x0000000186007824 */ /* 0x000fe200078e0a03 */
[----:B------:R-:W-:Y:S01]  /*03b0*/  LEA.HI R10, R10, R7, RZ, 0x2 ;  /* 0x000000070a0a7211 */ /* 0x000fe200078f10ff */
[----:B------:R-:W-:Y:S01]  /*03c0*/  IMAD.SHL.U32 R134, R134, 0x40, RZ ;  /* 0x0000004086867824 */ /* 0x000fe200078e00ff */
[----:B------:R-:W-:Y:S01]  /*03d0*/  LOP3.LUT R8, R8, 0xfffffff8, RZ, 0xc0, !PT ;  /* 0xfffffff808087812 */ /* 0x000fe200078ec0ff */
[----:B------:R-:W-:Y:S01]  /*03e0*/  IMAD R137, R142, 0x8, R5 ;  /* 0x000000088e897824 */ /* 0x000fe200078e0205 */
[----:B------:R-:W-:Y:S01]  /*03f0*/  LEA.HI R7, R12, R12, RZ, 0x1 ;  /* 0x0000000c0c077211 */ /* 0x000fe200078f08ff */
[----:B------:R-:W-:Y:S01]  /*0400*/  IMAD.SHL.U32 R138, R5, 0x10, RZ ;  /* 0x00000010058a7824 */ /* 0x000fe200078e00ff */
[----:B------:R-:W-:Y:S01]  /*0410*/  LOP3.LUT R144, R144, 0xfffffffc, RZ, 0xc0, !PT ;  /* 0xfffffffc90907812 */ /* 0x000fe200078ec0ff */
[----:B------:R-:W-:Y:S01]  /*0420*/  IMAD.IADD R8, R145, 0x1, -R8 ;  /* 0x0000000191087824 */ /* 0x000fe200078e0a08 */
[--C-:B------:R-:W-:Y:S01]  /*0430*/  SHF.R.S32.HI R3, RZ, 0x1, R7.reuse ;  /* 0x00000001ff037819 */ /* 0x100fe20000011407 */
[----:B------:R-:W-:Y:S01]  /*0440*/  IMAD R137, R137, 0x8, R0 ;  /* 0x0000000889897824 */ /* 0x000fe200078e0200 */
[----:B------:R-:W-:Y:S01]  /*0450*/  SHF.R.S32.HI R2, RZ, 0x1f, R7 ;  /* 0x0000001fff027819 */ /* 0x000fe20000011407 */
[----:B------:R-:W-:Y:S01]  /*0460*/  IMAD.IADD R144, R143, 0x1, -R144 ;  /* 0x000000018f907824 */ /* 0x000fe200078e0a90 */
[----:B------:R-:W-:Y:S01]  /*0470*/  LOP3.LUT R7, R7, 0x7fffffe, RZ, 0xc0, !PT ;  /* 0x07fffffe07077812 */ /* 0x000fe200078ec0ff */
[C---:B------:R-:W-:Y:S01]  /*0480*/  IMAD.SHL.U32 R11, R8.reuse, 0x40, RZ ;  /* 0x00000040080b7824 */ /* 0x040fe200078e00ff */
[----:B------:R-:W-:-:S02]  /*0490*/  LOP3.LUT R0, R8, 0x1, RZ, 0xc0, !PT ;  /* 0x0000000108007812 */ /* 0x000fc400078ec0ff */
[----:B------:R-:W-:Y:S01]  /*04a0*/  LEA.HI R2, R2, R3, RZ, 0x2 ;  /* 0x0000000302027211 */ /* 0x000fe200078f10ff */
[----:B------:R-:W-:Y:S01]  /*04b0*/  IMAD.IADD R4, R12, 0x1, -R7 ;  /* 0x000000010c047824 */ /* 0x000fe200078e0a07 */
[----:B------:R-:W-:Y:S01]  /*04c0*/  ISETP.NE.U32.AND P6, PT, R0, 0x1, PT ;  /* 0x000000010000780c */ /* 0x000fe20003fc5070 */
[----:B------:R-:W-:Y:S01]  /*04d0*/  IMAD.SHL.U32 R7, R144, 0x10, RZ ;  /* 0x0000001090077824 */ /* 0x000fe200078e00ff */
[----:B------:R-:W-:Y:S02]  /*04e0*/  LOP3.LUT R134, R134, 0x1c0, RZ, 0xc0, !PT ;  /* 0x000001c086867812 */ /* 0x000fe400078ec0ff */
[----:B------:R-:W-:Y:S02]  /*04f0*/  SHF.R.S32.HI R13, RZ, 0x1f, R12 ;  /* 0x0000001fff0d7819 */ /* 0x000fe4000001140c */
[----:B------:R-:W-:Y:S02]  /*0500*/  LOP3.LUT R2, R2, 0xfffffffc, RZ, 0xc0, !PT ;  /* 0xfffffffc02027812 */ /* 0x000fe400078ec0ff */
[----:B------:R-:W-:-:S02]  /*0510*/  LEA.HI R0, R8, R8, RZ, 0x1 ;  /* 0x0000000808007211 */ /* 0x000fc400078f08ff */
[----:B------:R-:W-:Y:S01]  /*0520*/  LEA.HI.SX32 R141, R10, R7, 0x1e ;  /* 0x000000070a8d7211 */ /* 0x000fe200078ff2ff */
[----:B------:R-:W-:Y:S01]  /*0530*/  IMAD.IADD R2, R3, 0x1, -R2 ;  /* 0x0000000103027824 */ /* 0x000fe200078e0a02 */
[----:B------:R-:W-:Y:S01]  /*0540*/  LOP3.LUT R10, R134, 0x30, R7, 0xf8, !PT ;  /* 0x00000030860a7812 */ /* 0x000fe200078ef807 */
[C---:B------:R-:W-:Y:S01]  /*0550*/  IMAD.SHL.U32 R3, R148.reuse, 0x2, RZ ;  /* 0x0000000294037824 */ /* 0x040fe200078e00ff */
[----:B------:R-:W-:Y:S01]  /*0560*/  LEA.HI R13, R13, R12, RZ, 0x3 ;  /* 0x0000000c0d0d7211 */ /* 0x000fe200078f18ff */
[----:B------:R-:W-:Y:S01]  /*0570*/  IMAD.SHL.U32 R148, R148, 0x8, RZ ;  /* 0x0000000894947824 */ /* 0x000fe200078e00ff */
[----:B------:R-:W-:Y:S01]  /*0580*/  LOP3.LUT R7, R0, 0x3fffffe, RZ, 0xc0, !PT ;  /* 0x03fffffe00077812 */ /* 0x000fe200078ec0ff */
[--C-:B------:R-:W-:Y:S01]  /*0590*/  IMAD R146, R142, 0x2000, R3.reuse ;  /* 0x000020008e927824 */ /* 0x100fe200078e0203 */
[----:B------:R-:W-:Y:S01]  /*05a0*/  LOP3.LUT R11, R11, 0x1c0, RZ, 0xc0, !PT ;  /* 0x000001c00b0b7812 */ /* 0x000fe200078ec0ff */
[----:B------:R-:W-:Y:S01]  /*05b0*/  IMAD R156, R144, 0x200, R3 ;  /* 0x00000200909c7824 */ /* 0x000fe200078e0203 */
[----:B------:R-:W-:Y:S01]  /*05c0*/  LOP3.LUT R133, R13, 0xfffffff8, RZ, 0xc0, !PT ;  /* 0xfffffff80d857812 */ /* 0x000fe200078ec0ff */
[----:B------:R-:W-:Y:S01]  /*05d0*/  IMAD.IADD R7, R8, 0x1, -R7 ;  /* 0x0000000108077824 */ /* 0x000fe200078e0a07 */
[----:B------:R-:W-:-:S02]  /*05e0*/  SHF.R.S32.HI R6, RZ, 0x1, R6 ;  /* 0x00000001ff067819 */ /* 0x000fc40000011406 */
[----:B------:R-:W-:Y:S01]  /*05f0*/  LOP3.LUT P5, RZ, R8, 0x2, RZ, 0xc0, !PT ;  /* 0x0000000208ff7812 */ /* 0x000fe200078ac0ff */
[----:B------:R-:W-:Y:S01]  /*0600*/  IMAD.IADD R133, R12, 0x1, -R133 ;  /* 0x000000010c857824 */ /* 0x000fe200078e0a85 */
[----:B------:R-:W-:Y:S01]  /*0610*/  LOP3.LUT P4, RZ, R8, 0x4, RZ, 0xc0, !PT ;  /* 0x0000000408ff7812 */ /* 0x000fe2000788c0ff */
[----:B------:R-:W-:Y:S01]  /*0620*/  IMAD.SHL.U32 R8, R144, 0x400, RZ ;  /* 0x0000040090087824 */ /* 0x000fe200078e00ff */
[----:B------:R-:W-:Y:S01]  /*0630*/  SHF.R.S32.HI R13, RZ, 0x3, R13 ;  /* 0x00000003ff0d7819 */ /* 0x000fe2000001140d */
[----:B------:R-:W-:Y:S01]  /*0640*/  IMAD R156, R7, 0x20, R156 ;  /* 0x00000020079c7824 */ /* 0x000fe200078e029c */
[----:B------:R-:W-:Y:S02]  /*0650*/  LEA.HI R11, R11, R11, RZ, 0x1d ;  /* 0x0000000b0b0b7211 */ /* 0x000fe400078fe8ff */
[C---:B------:R-:W-:Y:S01]  /*0660*/  LOP3.LUT P0, RZ, R6.reuse, 0x2, RZ, 0xc0, !PT ;  /* 0x0000000206ff7812 */ /* 0x040fe2000780c0ff */
[----:B------:R-:W-:Y:S01]  /*0670*/  IMAD.SHL.U32 R6, R6, 0x40, RZ ;  /* 0x0000004006067824 */ /* 0x000fe200078e00ff */
[----:B------:R-:W-:Y:S01]  /*0680*/  IADD3 R146, R11, R146, R8 ;  /* 0x000000920b927210 */ /* 0x000fe20007ffe008 */
[C---:B------:R-:W-:Y:S01]  /*0690*/  IMAD R3, R13.reuse, 0x8, R4 ;  /* 0x000000080d037824 */ /* 0x040fe200078e0204 */
[----:B------:R-:W-:Y:S01]  /*06a0*/  LOP3.LUT R9, R10, 0x8, R15, 0xf8, !PT ;  /* 0x000000080a097812 */ /* 0x000fe200078ef80f */
[----:B------:R-:W-:Y:S01]  /*06b0*/  IMAD R4, R13, 0x200, R8 ;  /* 0x000002000d047824 */ /* 0x000fe200078e0208 */
[----:B------:R-:W-:Y:S01]  /*06c0*/  SHF.R.S32.HI R8, RZ, 0x1, R0 ;  /* 0x00000001ff087819 */ /* 0x000fe20000011400 */
[----:B------:R-:W-:Y:S01]  /*06d0*/  IMAD.SHL.U32 R3, R3, 0x20, RZ ;  /* 0x0000002003037824 */ /* 0x000fe200078e00ff */
[----:B------:R-:W-:-:S02]  /*06e0*/  LOP3.LUT R6, R6, 0xc0, RZ, 0xc0, !PT ;  /* 0x000000c006067812 */ /* 0x000fc400078ec0ff */
[C---:B------:R-:W-:Y:S01]  /*06f0*/  LOP3.LUT P3, RZ, R8.reuse, 0x2, RZ, 0xc0, !PT ;  /* 0x0000000208ff7812 */ /* 0x040fe2000786c0ff */
[----:B------:R-:W-:Y:S01]  /*0700*/  IMAD.SHL.U32 R8, R8, 0x40, RZ ;  /* 0x0000004008087824 */ /* 0x000fe200078e00ff */
[----:B------:R-:W-:Y:S02]  /*0710*/  LOP3.LUT R15, R6, 0x8, R15, 0xf8, !PT ;  /* 0x00000008060f7812 */ /* 0x000fe400078ef80f */
[----:B------:R-:W-:Y:S02]  /*0720*/  SHF.R.U32.HI R134, RZ, 0x3, R134 ;  /* 0x00000003ff867819 */ /* 0x000fe40000011686 */
[----:B------:R-:W-:Y:S02]  /*0730*/  SHF.R.U32.HI R6, RZ, 0x3, R6 ;  /* 0x00000003ff067819 */ /* 0x000fe40000011606 */
[C---:B------:R-:W-:Y:S01]  /*0740*/  R2P PR, R133.reuse, 0x6 ;  /* 0x0000000685007804 */ /* 0x040fe20000000000 */
[----:B------:R-:W-:Y:S01]  /*0750*/  IMAD.SHL.U32 R133, R133, 0x40, RZ ;  /* 0x0000004085857824 */ /* 0x000fe200078e00ff */
[----:B------:R-:W-:-:S02]  /*0760*/  SEL R0, R136, 0xffffffe0, !P0 ;  /* 0xffffffe088007807 */ /* 0x000fc40004000000 */
[----:B------:R-:W-:Y:S01]  /*0770*/  LOP3.LUT R134, R9, R134, RZ, 0x3c, !PT ;  /* 0x0000008609867212 */ /* 0x000fe200078e3cff */
[----:B------:R-:W-:Y:S01]  /*0780*/  IMAD.SHL.U32 R9, R142, 0x8, RZ ;  /* 0x000000088e097824 */ /* 0x000fe200078e00ff */
[C---:B------:R-:W-:Y:S01]  /*0790*/  LOP3.LUT P0, RZ, R2.reuse, 0x2, RZ, 0xc0, !PT ;  /* 0x0000000202ff7812 */ /* 0x040fe2000780c0ff */
[----:B------:R-:W-:Y:S01]  /*07a0*/  IMAD.SHL.U32 R2, R2, 0x40, RZ ;  /* 0x0000004002027824 */ /* 0x000fe200078e00ff */
[----:B------:R-:W-:Y:S01]  /*07b0*/  LOP3.LUT R6, R15, R6, RZ, 0x3c, !PT ;  /* 0x000000060f067212 */ /* 0x000fe200078e3cff */
[----:B------:R-:W-:Y:S01]  /*07c0*/  IMAD R134, R5, 0x200, R134 ;  /* 0x0000020005867824 */ /* 0x000fe200078e0286 */
[----:B------:R-:W-:Y:S02]  /*07d0*/  LOP3.LUT R133, R133, 0x1c0, RZ, 0xc0, !PT ;  /* 0x000001c085857812 */ /* 0x000fe400078ec0ff */
[----:B------:R-:W-:Y:S01]  /*07e0*/  LOP3.LUT R9, R9, 0x8, RZ, 0xc0, !PT ;  /* 0x0000000809097812 */ /* 0x000fe200078ec0ff */
[----:B------:R-:W-:Y:S01]  /*07f0*/  IMAD.U32 R137, R137, 0x20, R6 ;  /* 0x0000002089897824 */ /* 0x000fe200078e0006 */
[----:B------:R-:W-:-:S02]  /*0800*/  LOP3.LUT R2, R2, 0xc0, RZ, 0xc0, !PT ;  /* 0x000000c002027812 */ /* 0x000fc400078ec0ff */
[----:B------:R-:W-:Y:S02]  /*0810*/  LOP3.LUT R8, R8, 0xc0, RZ, 0xc0, !PT ;  /* 0x000000c008087812 */ /* 0x000fe400078ec0ff */
[----:B------:R-:W-:Y:S02]  /*0820*/  LOP3.LUT R139, R139, 0x8, RZ, 0xc0, !PT ;  /* 0x000000088b8b7812 */ /* 0x000fe400078ec0ff */
[----:B------:R-:W-:Y:S02]  /*0830*/  SHF.R.U32.HI R6, RZ, 0x3, R133 ;  /* 0x00000003ff067819 */ /* 0x000fe40000011685 */
[----:B------:R-:W-:Y:S02]  /*0840*/  SHF.R.U32.HI R7, RZ, 0x3, R2 ;  /* 0x00000003ff077819 */ /* 0x000fe40000011602 */
[----:B------:R-:W-:Y:S02]  /*0850*/  LOP3.LUT R138, R9, 0x10, R138, 0xf8, !PT ;  /* 0x00000010098a7812 */ /* 0x000fe400078ef88a */
[----:B------:R-:W-:-:S02]  /*0860*/  SHF.R.U32.HI R5, RZ, 0x3, R8 ;  /* 0x00000003ff057819 */ /* 0x000fc40000011608 */
[----:B------:R-:W-:Y:S02]  /*0870*/  LOP3.LUT R133, R6, R133, R139, 0x1e, !PT ;  /* 0x0000008506857212 */ /* 0x000fe400078e1e8b */
[----:B------:R-:W-:Y:S02]  /*0880*/  LOP3.LUT R138, R7, R138, R2, 0x1e, !PT ;  /* 0x0000008a078a7212 */ /* 0x000fe400078e1e02 */
[----:B------:R-:W-:Y:S01]  /*0890*/  LOP3.LUT R5, R5, R8, R9, 0x1e, !PT ;  /* 0x0000000805057212 */ /* 0x000fe200078e1e09 */
[----:B------:R-:W-:Y:S01]  /*08a0*/  IMAD.IADD R133, R4, 0x1, R133 ;  /* 0x0000000104857824 */ /* 0x000fe200078e0285 */
[----:B------:R-:W-:Y:S01]  /*08b0*/  LEA R146, R146, UR6, 0x1 ;  /* 0x0000000692927c11 */ /* 0x000fe2000f8e08ff */
[----:B------:R-:W-:Y:S01]  /*08c0*/  IMAD.IADD R138, R3, 0x1, R138 ;  /* 0x00000001038a7824 */ /* 0x000fe200078e028a */
[----:B------:R-:W-:Y:S01]  /*08d0*/  LOP3.LUT R139, R7, R2, R139, 0x1e, !PT ;  /* 0x00000002078b7212 */ /* 0x000fe200078e1e8b */
[----:B------:R-:W-:Y:S01]  /*08e0*/  IMAD R2, R144, 0x200, R3 ;  /* 0x0000020090027824 */ /* 0x000fe200078e0203 */
[----:B------:R-:W-:Y:S01]  /*08f0*/  SEL R154, R154, 0x10, !P6 ;  /* 0x000000109a9a7807 */ /* 0x000fe20007000000 */
[----:B------:R-:W-:Y:S01]  /*0900*/  IMAD.IADD R156, R5, 0x1, R156 ;  /* 0x00000001059c7824 */ /* 0x000fe200078e029c */
[----:B------:R-:W-:Y:S01]  /*0910*/  LEA R133, R133, UR4, 0x1 ;  /* 0x0000000485857c11 */ /* 0x000fe2000f8e08ff */
[----:B------:R-:W-:Y:S01]  /*0920*/  IMAD.MOV.U32 R3, RZ, RZ, 0x40 ;  /* 0x00000040ff037424 */ /* 0x000fe200078e00ff */
[----:B------:R-:W-:Y:S01]  /*0930*/  SEL R152, R136, 0xffffffe0, !P5 ;  /* 0xffffffe088987807 */ /* 0x000fe20006800000 */
[C---:B------:R-:W-:Y:S01]  /*0940*/  VIADD R147, R146.reuse, 0x40 ;  /* 0x0000004092937836 */ /* 0x040fe20000000000 */
[----:B------:R-:W-:Y:S01]  /*0950*/  LEA R137, R137, UR5, 0x1 ;  /* 0x0000000589897c11 */ /* 0x000fe2000f8e08ff */
[C---:B------:R-:W-:Y:S01]  /*0960*/  @P4 VIADD R147, R146.reuse, 0xffffffc0 ;  /* 0xffffffc092934836 */ /* 0x040fe20000000000 */
[----:B------:R-:W-:Y:S01]  /*0970*/  SEL R3, R3, 0xffffffc0, !P2 ;  /* 0xffffffc003037807 */ /* 0x000fe20005000000 */
[----:B------:R-:W-:Y:S01]  /*0980*/  IMAD.IADD R151, R146, 0x1, R154 ;  /* 0x0000000192977824 */ /* 0x000fe200078e029a */
[----:B------:R-:W-:Y:S01]  /*0990*/  LEA R156, R156, UR5, 0x1 ;  /* 0x000000059c9c7c11 */ /* 0x000fe2000f8e08ff */
[C---:B------:R-:W-:Y:S01]  /*09a0*/  VIADD R132, R133.reuse, 0x20 ;  /* 0x0000002085847836 */ /* 0x040fe20000000000 */
[----:B------:R-:W-:Y:S01]  /*09b0*/  SEL R136, R136, 0xffffffe0, !P0 ;  /* 0xffffffe088887807 */ /* 0x000fe20004000000 */
[----:B------:R-:W-:Y:S01]  /*09c0*/  IMAD.IADD R154, R154, 0x1, R147 ;  /* 0x000000019a9a7824 */ /* 0x000fe200078e0293 */
[----:B------:R-:W-:Y:S01]  /*09d0*/  LEA R134, R134, UR6, 0x1 ;  /* 0x0000000686867c11 */ /* 0x000fe2000f8e08ff */
[----:B------:R-:W-:-:S02]  /*09e0*/  @P1 VIADD R132, R133, 0xffffffe0 ;  /* 0xffffffe085841836 */ /* 0x000fc40000000000 */
[----:B------:R-:W-:Y:S02]  /*09f0*/  IMAD.IADD R139, R2, 0x1, R139 ;  /* 0x00000001028b7824 */ /* 0x000fe400078e028b */
[----:B------:R-:W-:Y:S02]  /*0a00*/  IMAD.IADD R150, R146, 0x1, R152 ;  /* 0x0000000192967824 */ /* 0x000fe400078e0298 */
[----:B------:R-:W-:Y:S02]  /*0a10*/  IMAD.IADD R135, R137, 0x1, R0 ;  /* 0x0000000189877824 */ /* 0x000fe400078e0200 */
[----:B------:R-:W-:Y:S02]  /*0a20*/  IMAD.IADD R157, R151, 0x1, R152 ;  /* 0x00000001979d7824 */ /* 0x000fe400078e0298 */
[----:B------:R-:W-:Y:S02]  /*0a30*/  IMAD.IADD R153, R152, 0x1, R147 ;  /* 0x0000000198997824 */ /* 0x000fe400078e0293 */
[----:B------:R-:W-:-:S02]  /*0a40*/  VIADD R155, R156, 0x20 ;  /* 0x000000209c9b7836 */ /* 0x000fc40000000000 */
[----:B------:R-:W-:Y:S02]  /*0a50*/  IMAD.IADD R131, R133, 0x1, R3 ;  /* 0x0000000185837824 */ /* 0x000fe400078e0203 */
[----:B------:R-:W-:Y:S02]  /*0a60*/  IMAD.IADD R152, R152, 0x1, R154 ;  /* 0x0000000198987824 */ /* 0x000fe400078e029a */
[----:B------:R-:W-:Y:S02]  /*0a70*/  @P3 VIADD R155, R156, 0xffffffe0 ;  /* 0xffffffe09c9b3836 */ /* 0x000fe40000000000 */
[----:B------:R-:W-:Y:S02]  /*0a80*/  IMAD.IADD R3, R3, 0x1, R132 ;  /* 0x0000000103037824 */ /* 0x000fe400078e0284 */
[C---:B------:R-:W-:Y:S02]  /*0a90*/  VIADD R128, R132.reuse, 0x2000 ;  /* 0x0000200084807836 */ /* 0x040fe40000000000 */
[----:B------:R-:W-:-:S02]  /*0aa0*/  VIADD R2, R132, 0x4000 ;  /* 0x0000400084027836 */ /* 0x000fc40000000000 */
[----:B------:R-:W-:-:S07]  /*0ab0*/  VIADD R0, R132, 0x6000 ;  /* 0x0000600084007836 */ /* 0x000fce0000000000 */
.L_x_517:
        /* <DEDUP_REMOVED lines=12> */
[----:B--2---:R-:W-:-:S05]  /*0b80*/  @P1 IMAD.WIDE R8, R5, 0x4, R6 ;  /* 0x0000000405081825 */ /* 0x004fca00078e0206 */
[----:B------:R-:W2:Y:S07]  /*0b90*/  @P1 LDG.E R5, desc[UR58][R8.64] ;  /* 0x0000003a08051981 */ /* 0x000eae000c1e1900 */
        /* <DEDUP_REMOVED lines=22> */
[----:B------:R-:W-:Y:S02]  /*0d00*/  UISETP.NE.U32.AND UP1, UPT, UR4, URZ, UPT ;  /* 0x0000003f0400728c */ /* 0x000fe4000bf25070 */
        /* <DEDUP_REMOVED lines=8> */
[----:B------:R-:W-:-:S03]  /*0d90*/  UIMAD UR5, UR10, UR18, URZ ;  /* 0x000000120a0572a4 */ /* 0x000fc6000f8e023f */
[----:B------:R-:W-:Y:S01]  /*0da0*/  @UP0 UIMAD UR30, UR9, UR25, URZ ;  /* 0x00000019091e02a4 */ /* 0x000fe2000f8e023f */
[----:B------:R-:W-:Y:S01]  /*0db0*/  @UP0 ULDC UR27, c[0x0][0x2e4] ;  /* 0x0000b900001b0ab9 */ /* 0x000fe20000000800 */
[----:B-1----:R-:W-:Y:S02]  /*0dc0*/  IABS R8, R6 ;  /* 0x0000000600087213 */ /* 0x002fe40000000000 */
[----:B------:R-:W-:Y:S01]  /*0dd0*/  @UP0 UIMAD UR27, UR10, UR27, UR30 ;  /* 0x0000001b0a1b02a4 */ /* 0x000fe2000f8e021e */
[----:B------:R-:W-:Y:S01]  /*0de0*/  ISETP.NE.AND P1, PT, R6, RZ, PT ;  /* 0x000000ff0600720c */ /* 0x000fe20003f25270 */
[----:B------:R-:W-:Y:S01]  /*0df0*/  ULOP3.LUT UR30, UR26, 0xffffff80, URZ, 0xc0, !UPT ;  /* 0xffffff801a1e7892 */ /* 0x000fe2000f8ec03f */
[----:B------:R-:W1:Y:S01]  /*0e00*/  I2F.RP R7, R8 ;  /* 0x0000000800077306 */ /* 0x000e620000209400 */
[----:B------:R-:W-:Y:S02]  /*0e10*/  @!UP0 UIMAD UR22, UR9, UR24, UR10 ;  /* 0x00000018091682a4 */ /* 0x000fe4000f8e020a */
[----:B------:R-:W-:Y:S01]  /*0e20*/  UIADD3 UR30, UR30, -0x80, URZ ;  /* 0xffffff801e1e7890 */ /* 0x000fe2000fffe03f */
[----:B--2---:R-:W-:Y:S01]  /*0e30*/  IABS R4, R4 ;  /* 0x0000000400047213 */ /* 0x004fe20000000000 */
[----:B------:R-:W-:Y:S01]  /*0e40*/  ULDC.U8 UR28, c[0x0][0x480] ;  /* 0x00012000001c7ab9 */ /* 0x000fe20000000000 */
[----:B------:R-:W-:Y:S01]  /*0e50*/  USHF.R.S32.HI UR32, URZ, 0x1f, UR21 ;  /* 0x0000001f3f207899 */ /* 0x000fe20008011415 */
[----:B------:R-:W-:Y:S01]  /*0e60*/  ISETP.NE.AND P4, PT, RZ, UR28, PT ;  /* 0x0000001cff007c0c */ /* 0x000fe2000bf85270 */
[----:B------:R-:W-:-:S02]  /*0e70*/  USHF.R.S32.HI UR20, URZ, 0x1f, UR29 ;  /* 0x0000001f3f147899 */ /* 0x000fc4000801141d */
[----:B------:R-:W-:Y:S02]  /*0e80*/  USHF.R.S32.HI UR34, URZ, 0x1f, UR24 ;  /* 0x0000001f3f227899 */ /* 0x000fe40008011418 */
[----:B------:R-:W-:Y:S01]  /*0e90*/  USHF.R.S32.HI UR4, URZ, 0x1f, UR5 ;  /* 0x0000001f3f047899 */ /* 0x000fe20008011405 */
[----:B-1----:R-:W1:Y:S01]  /*0ea0*/  MUFU.RCP R10, R7 ;  /* 0x00000007000a7308 */ /* 0x002e620000001000 */
[----:B------:R-:W-:Y:S02]  /*0eb0*/  USEL UR33, UR16, URZ, UP1 ;  /* 0x0000003f10217287 */ /* 0x000fe40008800000 */
[----:B------:R-:W-:Y:S02]  /*0ec0*/  USEL UR19, UR17, URZ, UP1 ;  /* 0x0000003f11137287 */ /* 0x000fe40008800000 */
[----:B------:R-:W-:Y:S02]  /*0ed0*/  USHF.R.S32.HI UR26, URZ, 0x7, UR26 ;  /* 0x000000073f1a7899 */ /* 0x000fe4000801141a */
[----:B------:R-:W-:-:S02]  /*0ee0*/  @!UP0 UIMAD UR27, UR22, UR25, URZ ;  /* 0x00000019161b82a4 */ /* 0x000fc4000f8e023f */
[----:B------:R-:W-:Y:S01]  /*0ef0*/  USHF.R.S32.HI UR31, URZ, 0x1f, UR30 ;  /* 0x0000001f3f1f7899 */ /* 0x000fe2000801141e */
[----:B-1----:R-:W-:Y:S01]  /*0f00*/  VIADD R10, R10, 0xffffffe ;  /* 0x0ffffffe0a0a7836 */ /* 0x002fe20000000000 */
[----:B------:R-:W1:Y:S03]  /*0f10*/  S2R R7, SR_CTAID.X ;  /* 0x0000000000077919 */ /* 0x000e660000002500 */
[----:B------:R-:W2:Y:S02]  /*0f20*/  F2I.FTZ.U32.TRUNC.NTZ R11, R10 ;  /* 0x0000000a000b7305 */ /* 0x000ea4000021f000 */
[----:B--2---:R-:W-:Y:S02]  /*0f30*/  IMAD.MOV R5, RZ, RZ, -R11 ;  /* 0x000000ffff057224 */ /* 0x004fe400078e0a0b */
[----:B------:R-:W-:Y:S02]  /*0f40*/  IMAD.MOV.U32 R10, RZ, RZ, RZ ;  /* 0x000000ffff0a7224 */ /* 0x000fe400078e00ff */
[----:B------:R-:W-:-:S04]  /*0f50*/  IMAD R5, R5, R8, RZ ;  /* 0x0000000805057224 */ /* 0x000fc800078e02ff */
[----:B------:R-:W-:-:S06]  /*0f60*/  IMAD.HI.U32 R5, R11, R5, R10 ;  /* 0x000000050b057227 */ /* 0x000fcc00078e000a */
[----:B------:R-:W-:-:S04]  /*0f70*/  IMAD.HI.U32 R15, R5, R4, RZ ;  /* 0x00000004050f7227 */ /* 0x000fc800078e00ff */
[----:B------:R-:W-:-:S04]  /*0f80*/  IMAD.MOV R9, RZ, RZ, -R15 ;  /* 0x000000ffff097224 */ /* 0x000fc800078e0a0f */
[C---:B------:R-:W-:Y:S02]  /*0f90*/  IMAD R9, R8.reuse, R9, R4 ;  /* 0x0000000908097224 */ /* 0x040fe400078e0204 */
[----:B------:R-:W1:Y:S03]  /*0fa0*/  LDC.64 R4, c[0x0][0x488] ;  /* 0x00012200ff047b82 */ /* 0x000e660000000a00 */
[----:B------:R-:W-:-:S13]  /*0fb0*/  ISETP.GT.U32.AND P2, PT, R8, R9, PT ;  /* 0x000000090800720c */ /* 0x000fda0003f44070 */
[----:B------:R-:W-:Y:S01]  /*0fc0*/  @!P2 IADD3 R9, R9, -R8, RZ ;  /* 0x800000080909a210 */ /* 0x000fe20007ffe0ff */
[----:B------:R-:W-:-:S03]  /*0fd0*/  @!P2 VIADD R15, R15, 0x1 ;  /* 0x000000010f0fa836 */ /* 0x000fc60000000000 */
[----:B------:R-:W-:Y:S02]  /*0fe0*/  ISETP.GE.U32.AND P3, PT, R9, R8, PT ;  /* 0x000000080900720c */ /* 0x000fe40003f66070 */
[----:B------:R-:W-:Y:S01]  /*0ff0*/  LOP3.LUT R8, R6, UR10, RZ, 0x3c, !PT ;  /* 0x0000000a06087c12 */ /* 0x000fe2000f8e3cff */
[----:B-1----:R-:W-:-:S03]  /*1000*/  IMAD.WIDE.U32 R20, R7, R4, RZ ;  /* 0x0000000407147225 */ /* 0x002fc600078e00ff */
[----:B------:R-:W-:Y:S01]  /*1010*/  ISETP.GE.AND P0, PT, R8, RZ, PT ;  /* 0x000000ff0800720c */ /* 0x000fe20003f06270 */
[----:B------:R-:W-:Y:S01]  /*1020*/  IMAD R5, R7, R5, R21 ;  /* 0x0000000507057224 */ /* 0x000fe200078e0215 */
[----:B------:R-:W-:-:S05]  /*1030*/  SEL R20, R20, RZ, P4 ;  /* 0x000000ff14147207 */ /* 0x000fca0002000000 */
[----:B------:R-:W-:Y:S01]  /*1040*/  @P3 VIADD R15, R15, 0x1 ;  /* 0x000000010f0f3836 */ /* 0x000fe20000000000 */
[----:B------:R-:W-:-:S05]  /*1050*/  SEL R17, R5, RZ, P4 ;  /* 0x000000ff05117207 */ /* 0x000fca0002000000 */
        /* <DEDUP_REMOVED lines=13> */
.L_x_510:
[----:B------:R-:W-:Y:S01]  /*1130*/  UIMAD UR22, UR9, UR24, UR10 ;  /* 0x00000018091672a4 */ /* 0x000fe2000f8e020a */
[----:B------:R-:W-:-:S03]  /*1140*/  ULDC UR38, c[0x0][0x2d4] ;  /* 0x0000b50000267ab9 */ /* 0x000fc60000000800 */
[----:B------:R-:W-:-:S12]  /*1150*/  UIMAD UR22, UR22, UR38, URZ ;  /* 0x00000026161672a4 */ /* 0x000fd8000f8e023f */
.L_x_511:
[----:B------:R-:W1:Y:S01]  /*1160*/  S2R R11, SR_TID.X ;  /* 0x00000000000b7919 */ /* 0x000e620000002100 */
[----:B------:R-:W2:Y:S01]  /*1170*/  LDC.64 R6, c[0x0][0x240] ;  /* 0x00009000ff067b82 */ /* 0x000ea20000000a00 */
[----:B------:R-:W-:Y:S01]  /*1180*/  SHF.R.S32.HI R13, RZ, 0x1f, R145 ;  /* 0x0000001fff0d7819 */ /* 0x000fe20000011491 */
[----:B------:R-:W-:Y:S01]  /*1190*/  UIMAD UR28, UR24, UR18, URZ ;  /* 0x00000012181c72a4 */ /* 0x000fe2000f8e023f */
[----:B------:R-:W-:Y:S01]  /*11a0*/  IADD3 R23, P0, R145, UR30, RZ ;  /* 0x0000001e91177c10 */ /* 0x000fe2000ff1e0ff */
[----:B------:R-:W-:Y:S01]  /*11b0*/  IMAD.U32 R22, RZ, RZ, UR4 ;  /* 0x00000004ff167e24 */ /* 0x000fe2000f8e00ff */
[----:B------:R-:W-:Y:S01]  /*11c0*/  SHF.R.S32.HI R149, RZ, 0x1f, R148 ;  /* 0x0000001fff957819 */ /* 0x000fe20000011494 */
[----:B------:R-:W-:Y:S01]  /*11d0*/  UIMAD.WIDE UR38, UR9, UR38, UR30 ;  /* 0x00000026092672a5 */ /* 0x000fe2000f8e021e */
[----:B------:R-:W-:Y:S01]  /*11e0*/  IADD3.X R19, R13, UR31, RZ, P0, !PT ;  /* 0x0000001f0d137c10 */ /* 0x000fe200087fe4ff */
[----:B------:R-:W3:Y:S01]  /*11f0*/  LDC.64 R8, c[0x0][0x228] ;  /* 0x00008a00ff087b82 */ /* 0x000ee20000000a00 */
[----:B------:R-:W-:Y:S01]  /*1200*/  UIMAD.WIDE.U32 UR36, UR18, UR24, URZ ;  /* 0x00000018122472a5 */ /* 0x000fe2000f8e003f */
[----:B------:R-:W-:Y:S01]  /*1210*/  CS2R R94, SRZ ;  /* 0x00000000005e7805 */ /* 0x000fe2000001ff00 */
[----:B------:R-:W-:Y:S01]  /*1220*/  UIADD3 UR33, UP0, UR38, UR33, URZ ;  /* 0x0000002126217290 */ /* 0x000fe2000ff1e03f */
[----:B------:R-:W-:Y:S01]  /*1230*/  CS2R R92, SRZ ;  /* 0x00000000005c7805 */ /* 0x000fe2000001ff00 */
[----:B------:R-:W-:Y:S01]  /*1240*/  UIADD3 UR56, UR26, -0x1, URZ ;  /* 0xffffffff1a387890 */ /* 0x000fe2000fffe03f */
[----:B------:R-:W-:Y:S01]  /*1250*/  CS2R R98, SRZ ;  /* 0x0000000000627805 */ /* 0x000fe2000001ff00 */
[----:B------:R-:W-:Y:S01]  /*1260*/  UIADD3.X UR19, UR39, UR19, URZ, UP0, !UPT ;  /* 0x0000001327137290 */ /* 0x000fe200087fe43f */
[----:B------:R-:W4:Y:S01]  /*1270*/  LDC.64 R4, c[0x0][0x418] ;  /* 0x00010600ff047b82 */ /* 0x000f220000000a00 */
[----:B------:R-:W-:Y:S01]  /*1280*/  UIADD3 UR21, UP0, UR29, UR21, URZ ;  /* 0x000000151d157290 */ /* 0x000fe2000ff1e03f */
[----:B------:R-:W-:Y:S01]  /*1290*/  CS2R R96, SRZ ;  /* 0x0000000000607805 */ /* 0x000fe2000001ff00 */
[----:B------:R-:W-:Y:S01]  /*12a0*/  UIADD3 UR27, UR30, UR27, URZ ;  /* 0x0000001b1e1b7290 */ /* 0x000fe2000fffe03f */
[----:B------:R-:W-:Y:S01]  /*12b0*/  CS2R R90, SRZ ;  /* 0x00000000005a7805 */ /* 0x000fe2000001ff00 */
[----:B------:R-:W-:Y:S01]  /*12c0*/  UIADD3.X UR20, UR32, UR20, URZ, UP0, !UPT ;  /* 0x0000001420147290 */ /* 0x000fe200087fe43f */
[----:B------:R-:W-:-:S02]  /*12d0*/  CS2R R88, SRZ ;  /* 0x0000000000587805 */ /* 0x000fc4000001ff00 */
[----:B------:R-:W-:Y:S01]  /*12e0*/  CS2R R86, SRZ ;  /* 0x0000000000567805 */ /* 0x000fe2000001ff00 */
[-C--:B--2---:R-:W-:Y:S01]  /*12f0*/  IMAD R16, R19, R6.reuse, RZ ;  /* 0x0000000613107224 */ /* 0x084fe200078e02ff */
[----:B------:R-:W-:Y:S01]  /*1300*/  CS2R R84, SRZ ;  /* 0x0000000000547805 */ /* 0x000fe2000001ff00 */
[----:B------:R-:W-:Y:S01]  /*1310*/  IMAD.WIDE.U32 R28, R23, R6, R148 ;  /* 0x00000006171c7225 */ /* 0x000fe200078e0094 */
[----:B------:R-:W-:Y:S02]  /*1320*/  CS2R R78, SRZ ;  /* 0x00000000004e7805 */ /* 0x000fe4000001ff00 */
[----:B------:R-:W-:Y:S02]  /*1330*/  CS2R R76, SRZ ;  /* 0x00000000004c7805 */ /* 0x000fe4000001ff00 */
[----:B------:R-:W-:Y:S02]  /*1340*/  CS2R R82, SRZ ;  /* 0x0000000000527805 */ /* 0x000fe4000001ff00 */
[----:B------:R-:W-:-:S02]  /*1350*/  CS2R R80, SRZ ;  /* 0x0000000000507805 */ /* 0x000fc4000001ff00 */
[----:B-1----:R-:W-:Y:S02]  /*1360*/  SHF.R.S32.HI R10, RZ, 0x1f, R11 ;  /* 0x0000001fff0a7819 */ /* 0x002fe4000001140b */
[----:B------:R-:W-:Y:S02]  /*1370*/  CS2R R74, SRZ ;  /* 0x00000000004a7805 */ /* 0x000fe4000001ff00 */
[----:B------:R-:W-:Y:S02]  /*1380*/  CS2R R72, SRZ ;  /* 0x0000000000487805 */ /* 0x000fe4000001ff00 */
[----:B------:R-:W-:Y:S02]  /*1390*/  CS2R R70, SRZ ;  /* 0x0000000000467805 */ /* 0x000fe4000001ff00 */
[----:B------:R-:W-:Y:S02]  /*13a0*/  LEA.HI R12, R10, R11, RZ, 0x5 ;  /* 0x0000000b0a0c7211 */ /* 0x000fe400078f28ff */
[----:B------:R-:W-:-:S02]  /*13b0*/  CS2R R68, SRZ ;  /* 0x0000000000447805 */ /* 0x000fc4000001ff00 */
[-C--:B------:R-:W-:Y:S02]  /*13c0*/  LEA.HI R18, R10, R11.reuse, RZ, 0x2 ;  /* 0x0000000b0a127211 */ /* 0x080fe400078f10ff */
[----:B------:R-:W-:Y:S01]  /*13d0*/  LOP3.LUT R12, R12, 0xffffffe0, RZ, 0xc0, !PT ;  /* 0xffffffe00c0c7812 */ /* 0x000fe200078ec0ff */
[----:B----4-:R-:W-:Y:S01]  /*13e0*/  IMAD R24, R4, UR15, RZ ;  /* 0x0000000f04187c24 */ /* 0x010fe2000f8e02ff */
[----:B------:R-:W-:Y:S01]  /*13f0*/  LEA.HI R27, R10, R11, RZ, 0x3 ;  /* 0x0000000b0a1b7211 */ /* 0x000fe200078f18ff */
[----:B------:R-:W-:Y:S01]  /*1400*/  IMAD.U32 R10, RZ, RZ, UR5 ;  /* 0x00000005ff0a7e24 */ /* 0x000fe2000f8e00ff */
[----:B------:R-:W-:Y:S01]  /*1410*/  USHF.L.U32 UR5, UR28, 0x7, URZ ;  /* 0x000000071c057899 */ /* 0x000fe2000800063f */
[----:B------:R-:W-:Y:S01]  /*1420*/  IMAD.IADD R12, R11, 0x1, -R12 ;  /* 0x000000010b0c7824 */ /* 0x000fe200078e0a0c */
[----:B------:R-:W-:Y:S01]  /*1430*/  SHF.R.S32.HI R27, RZ, 0x3, R27 ;  /* 0x00000003ff1b7819 */ /* 0x000fe2000001141b */
[----:B------:R-:W-:Y:S01]  /*1440*/  IMAD R11, R23, R7, R16 ;  /* 0x00000007170b7224 */ /* 0x000fe200078e0210 */
[----:B------:R-:W-:Y:S01]  /*1450*/  USHF.R.S32.HI UR4, URZ, 0x1f, UR5 ;  /* 0x0000001f3f047899 */ /* 0x000fe20008011405 */
[----:B------:R-:W-:Y:S01]  /*1460*/  IMAD R21, R143, UR28, R12 ;  /* 0x0000001c8f157c24 */ /* 0x000fe2000f8e020c */
[----:B------:R-:W-:Y:S01]  /*1470*/  LEA.HI R18, R18, R145, RZ, 0x1 ;  /* 0x0000009112127211 */ /* 0x000fe200078f08ff */
[----:B------:R-:W-:-:S02]  /*1480*/  IMAD.IADD R29, R29, 0x1, R11 ;  /* 0x000000011d1d7824 */ /* 0x000fc400078e020b */
[----:B---3--:R-:W-:Y:S01]  /*1490*/  IMAD R16, R8, UR15, RZ ;  /* 0x0000000f08107c24 */ /* 0x008fe2000f8e02ff */
[----:B------:R-:W-:Y:S01]  /*14a0*/  @P4 BAR.SYNC.DEFER_BLOCKING 0x0 ;  /* 0x0000000000004b1d */ /* 0x000fe20000010000 */
[----:B------:R-:W-:Y:S01]  /*14b0*/  IADD3 R25, P1, P0, R21, UR5, R10 ;  /* 0x0000000515197c10 */ /* 0x000fe2000f83e00a */
[----:B------:R-:W-:Y:S01]  /*14c0*/  IMAD.SHL.U32 R27, R27, 0x40, RZ ;  /* 0x000000401b1b7824 */ /* 0x000fe200078e00ff */
[----:B------:R-:W-:Y:S01]  /*14d0*/  SHF.R.S32.HI R21, RZ, 0x1f, R21 ;  /* 0x0000001fff157819 */ /* 0x000fe20000011415 */
[----:B------:R-:W-:Y:S01]  /*14e0*/  IMAD R9, R9, UR9, R16 ;  /* 0x0000000909097c24 */ /* 0x000fe2000f8e0210 */
[----:B------:R-:W-:-:S03]  /*14f0*/  LOP3.LUT R18, R18, 0x7fffffe, RZ, 0xc0, !PT ;  /* 0x07fffffe12127812 */ /* 0x000fc600078ec0ff */
[----:B------:R-:W1:Y:S01]  /*1500*/  LDC.64 R10, c[0x0][0x420] ;  /* 0x00010800ff0a7b82 */ /* 0x000e620000000a00 */
[----:B------:R-:W-:Y:S01]  /*1510*/  IADD3.X R22, R21, UR4, R22, P1, P0 ;  /* 0x0000000415167c10 */ /* 0x000fe20008fe0416 */
[----:B------:R-:W-:Y:S01]  /*1520*/  ULDC.64 UR4, c[0x0][0x258] ;  /* 0x0000960000047ab9 */ /* 0x000fe20000000a00 */
[----:B------:R-:W-:Y:S01]  /*1530*/  IMAD.WIDE.U32 R28, R8, UR9, R28 ;  /* 0x00000009081c7c25 */ /* 0x000fe2000f8e001c */
[----:B------:R-:W-:Y:S01]  /*1540*/  UIMAD UR35, UR14, UR4, URZ ;  /* 0x000000040e2372a4 */ /* 0x000fe2000f8e023f */
[----:B------:R-:W-:Y:S02]  /*1550*/  LOP3.LUT R27, R27, 0xc0, RZ, 0xc0, !PT ;  /* 0x000000c01b1b7812 */ /* 0x000fe400078ec0ff */
[----:B------:R-:W-:Y:S01]  /*1560*/  IMAD.U32 R26, RZ, RZ, UR4 ;  /* 0x00000004ff1a7e24 */ /* 0x000fe2000f8e00ff */
[----:B------:R-:W-:Y:S01]  /*1570*/  USHF.R.S32.HI UR4, URZ, 0x1f, UR18 ;  /* 0x0000001f3f047899 */ /* 0x000fe20008011412 */
[----:B------:R-:W-:Y:S01]  /*1580*/  IMAD R5, R5, UR9, R24 ;  /* 0x0000000905057c24 */ /* 0x000fe2000f8e0218 */
[--C-:B------:R-:W-:Y:S01]  /*1590*/  LOP3.LUT R21, R27, 0x18, R148.reuse, 0xf8, !PT ;  /* 0x000000181b157812 */ /* 0x100fe200078ef894 */
[----:B------:R-:W-:Y:S01]  /*15a0*/  IMAD.IADD R29, R29, 0x1, R9 ;  /* 0x000000011d1d7824 */ /* 0x000fe200078e0209 */
[----:B------:R-:W-:Y:S01]  /*15b0*/  UIMAD UR31, UR4, UR24, URZ ;  /* 0x00000018041f72a4 */ /* 0x000fe2000f8e023f */
[----:B------:R-:W-:Y:S01]  /*15c0*/  IMAD.WIDE.U32 R8, R4, UR9, R148 ;  /* 0x0000000904087c25 */ /* 0x000fe2000f8e0094 */
[----:B------:R-:W-:Y:S01]  /*15d0*/  SHF.R.U32.HI R16, RZ, 0x3, R27 ;  /* 0x00000003ff107819 */ /* 0x000fe2000001161b */
[----:B------:R-:W-:Y:S01]  /*15e0*/  UIMAD UR35, UR10, UR5, UR35 ;  /* 0x000000050a2372a4 */ /* 0x000fe2000f8e0223 */
[----:B------:R-:W-:Y:S01]  /*15f0*/  IADD3 R20, P0, R25, R20, RZ ;  /* 0x0000001419147210 */ /* 0x000fe20007f1e0ff */
[----:B------:R-:W-:Y:S01]  /*1600*/  IMAD.IADD R9, R9, 0x1, R5 ;  /* 0x0000000109097824 */ /* 0x000fe200078e0205 */
[----:B------:R-:W-:Y:S01]  /*1610*/  UIMAD UR31, UR34, UR18, UR31 ;  /* 0x00000012221f72a4 */ /* 0x000fe2000f8e021f */
[----:B------:R-:W2:Y:S01]  /*1620*/  LDC.64 R4, c[0x0][0x230] ;  /* 0x00008c00ff047b82 */ /* 0x000ea20000000a00 */
[----:B------:R-:W-:Y:S01]  /*1630*/  IMAD.WIDE.U32 R26, R26, UR10, R28 ;  /* 0x0000000a1a1a7c25 */ /* 0x000fe2000f8e001c */
[----:B------:R-:W-:Y:S01]  /*1640*/  LOP3.LUT R16, R21, R16, RZ, 0x3c, !PT ;  /* 0x0000001015107212 */ /* 0x000fe200078e3cff */
[----:B------:R-:W-:Y:S01]  /*1650*/  ULDC.64 UR4, c[0x0][0x210] ;  /* 0x0000840000047ab9 */ /* 0x000fe20000000a00 */
[----:B------:R-:W-:Y:S01]  /*1660*/  IADD3.X R21, R22, R17, RZ, P0, !PT ;  /* 0x0000001116157210 */ /* 0x000fe200007fe4ff */
[----:B-1----:R-:W-:Y:S01]  /*1670*/  IMAD.WIDE.U32 R24, R23, R10, R8 ;  /* 0x0000000a17187225 */ /* 0x002fe200078e0008 */
[----:B------:R-:W-:Y:S01]  /*1680*/  UIADD3 UR31, UR37, UR31, URZ ;  /* 0x0000001f251f7290 */ /* 0x000fe2000fffe03f */
[----:B------:R-:W-:Y:S01]  /*1690*/  LEA R176, P0, R26, UR4, 0x1 ;  /* 0x000000041ab07c11 */ /* 0x000fe2000f8008ff */
[----:B------:R-:W1:Y:S01]  /*16a0*/  LDC.64 R8, c[0x0][0x248] ;  /* 0x00009200ff087b82 */ /* 0x000e620000000a00 */
[----:B------:R-:W-:Y:S01]  /*16b0*/  IMAD.IADD R18, R145, 0x1, -R18 ;  /* 0x0000000191127824 */ /* 0x000fe200078e0a12 */
[----:B------:R-:W-:Y:S01]  /*16c0*/  UIMAD UR31, UR31, UR33, URZ ;  /* 0x000000211f1f72a4 */ /* 0x000fe2000f8e023f */
[----:B------:R-:W-:-:S02]  /*16d0*/  VIADD R17, R27, UR35 ;  /* 0x000000231b117c36 */ /* 0x000fc40008000000 */
[----:B------:R-:W-:Y:S01]  /*16e0*/  IMAD R22, R19, R10, RZ ;  /* 0x0000000a13167224 */ /* 0x000fe200078e02ff */
[----:B------:R-:W-:Y:S01]  /*16f0*/  LEA R19, R143, R18, 0x3 ;  /* 0x000000128f137211 */ /* 0x000fe200078e18ff */
[----:B------:R-:W-:Y:S01]  /*1700*/  IMAD.U32 R28, RZ, RZ, UR36 ;  /* 0x00000024ff1c7e24 */ /* 0x000fe2000f8e00ff */
[----:B------:R-:W-:Y:S01]  /*1710*/  LEA.HI.X R177, R26, UR5, R17, 0x1, P0 ;  /* 0x000000051ab17c11 */ /* 0x000fe200080f0c11 */
[----:B------:R-:W-:Y:S01]  /*1720*/  UIMAD UR19, UR19, UR36, UR31 ;  /* 0x00000024131372a4 */ /* 0x000fe2000f8e021f */
[----:B------:R-:W-:Y:S01]  /*1730*/  LEA R18, P0, R6, R176, 0x7 ;  /* 0x000000b006127211 */ /* 0x000fe200078038ff */
[----:B------:R-:W-:Y:S01]  /*1740*/  IMAD.WIDE.U32 R20, R28, UR33, R20 ;  /* 0x000000211c147c25 */ /* 0x000fe2000f8e0014 */
[----:B------:R-:W-:Y:S01]  /*1750*/  ULDC.64 UR4, c[0x0][0x400] ;  /* 0x0001000000047ab9 */ /* 0x000fe20000000a00 */
[----:B------:R-:W-:Y:S02]  /*1760*/  ULDC.64 UR32, c[0x0][0x2b0] ;  /* 0x0000ac0000207ab9 */ /* 0x000fe40000000a00 */
[----:B------:R-:W-:Y:S01]  /*1770*/  IMAD.U32 R16, R19, 0x20, R16 ;  /* 0x0000002013107824 */ /* 0x000fe200078e0010 */
[----:B------:R-:W-:Y:S01]  /*1780*/  LEA.HI.X R19, R6, R177, R7, 0x7, P0 ;  /* 0x000000b106137211 */ /* 0x000fe200000f3c07 */
[----:B------:R-:W-:Y:S01]  /*1790*/  VIADD R17, R21, UR19 ;  /* 0x0000001315117c36 */ /* 0x000fe20008000000 */
[----:B------:R-:W3:Y:S01]  /*17a0*/  LDC.64 R6, c[0x0][0x238] ;  /* 0x00008e00ff067b82 */ /* 0x000ee20000000a00 */
[----:B------:R-:W-:Y:S01]  /*17b0*/  LEA R172, P1, R20, UR4, 0x2 ;  /* 0x0000000414ac7c11 */ /* 0x000fe2000f8210ff */
[----:B------:R-:W-:Y:S01]  /*17c0*/  IMAD R22, R23, R11, R22 ;  /* 0x0000000b17167224 */ /* 0x000fe200078e0216 */
[----:B------:R-:W-:Y:S01]  /*17d0*/  ULDC.64 UR18, c[0x0][0x428] ;  /* 0x00010a0000127ab9 */ /* 0x000fe20000000a00 */
[----:B--2---:R-:W-:Y:S01]  /*17e0*/  IMAD.WIDE.U32 R26, R4, UR9, R148 ;  /* 0x00000009041a7c25 */ /* 0x004fe2000f8e0094 */
[----:B------:R-:W-:Y:S01]  /*17f0*/  LEA.HI.X R173, R20, UR5, R17, 0x2, P1 ;  /* 0x0000000514ad7c11 */ /* 0x000fe200088f1411 */
[----:B------:R-:W-:-:S02]  /*1800*/  UIMAD UR31, UR14, UR18, URZ ;  /* 0x000000120e1f72a4 */ /* 0x000fc4000f8e023f */
[----:B------:R-:W-:Y:S01]  /*1810*/  IMAD R20, R4, UR15, RZ ;  /* 0x0000000f04147c24 */ /* 0x000fe2000f8e02ff */
[----:B------:R-:W-:Y:S01]  /*1820*/  ULDC.64 UR4, c[0x0][0x260] ;  /* 0x0000980000047ab9 */ /* 0x000fe20000000a00 */
[----:B------:R-:W-:Y:S01]  /*1830*/  IMAD.IADD R23, R25, 0x1, R22 ;  /* 0x0000000119177824 */ /* 0x000fe200078e0216 */
[----:B------:R-:W-:Y:S01]  /*1840*/  UIMAD UR31, UR10, UR19, UR31 ;  /* 0x000000130a1f72a4 */ /* 0x000fe2000f8e021f */
[----:B------:R-:W-:Y:S01]  /*1850*/  IMAD.MOV.U32 R22, RZ, RZ, R24 ;  /* 0x000000ffff167224 */ /* 0x000fe200078e0018 */
[----:B------:R-:W-:Y:S01]  /*1860*/  UIMAD.WIDE UR60, UR27, 0x4, UR32 ;  /* 0x000000041b3c78a5 */ /* 0x000fe2000f8e0220 */
[----:B------:R-:W-:Y:S02]  /*1870*/  IMAD R17, R5, UR9, R20 ;  /* 0x0000000905117c24 */ /* 0x000fe4000f8e0214 */
[-C--:B-1----:R-:W-:Y:S01]  /*1880*/  IMAD R24, R13, R8.reuse, RZ ;  /* 0x000000080d187224 */ /* 0x082fe200078e02ff */
[----:B------:R-:W1:Y:S01]  /*1890*/  LDC.64 R4, c[0x0][0x250] ;  /* 0x00009400ff047b82 */ /* 0x000e620000000a00 */
[----:B------:R-:W-:Y:S01]  /*18a0*/  IMAD.U32 R20, RZ, RZ, UR18 ;  /* 0x00000012ff147e24 */ /* 0x000fe2000f8e00ff */
[----:B------:R-:W-:Y:S01]  /*18b0*/  ULDC.64 UR18, c[0x0][0x3e0] ;  /* 0x0000f80000127ab9 */ /* 0x000fe20000000a00 */
[----:B------:R-:W-:Y:S01]  /*18c0*/  IMAD.U32 R29, RZ, RZ, UR37 ;  /* 0x00000025ff1d7e24 */ /* 0x000fe2000f8e00ff */
[----:B------:R-:W-:Y:S01]  /*18d0*/  IADD3 R27, R27, R17, RZ ;  /* 0x000000111b1b7210 */ /* 0x000fe20007ffe0ff */
[----:B------:R-:W-:-:S04]  /*18e0*/  IMAD.WIDE.U32 R28, R145, R8, RZ ;  /* 0x00000008911c7225 */ /* 0x000fc800078e00ff */
[----:B------:R-:W-:Y:S02]  /*18f0*/  IMAD R21, R145, R9, R24 ;  /* 0x0000000991157224 */ /* 0x000fe400078e0218 */
[----:B------:R-:W-:-:S04]  /*1900*/  IMAD.WIDE.U32 R24, R20, UR10, R22 ;  /* 0x0000000a14187c25 */ /* 0x000fc8000f8e0016 */
[----:B------:R-:W-:Y:S01]  /*1910*/  IMAD R20, R14, UR4, RZ ;  /* 0x000000040e147c24 */ /* 0x000fe2000f8e02ff */
[----:B------:R-:W-:Y:S01]  /*1920*/  LEA R174, P0, R24, UR18, 0x1 ;  /* 0x0000001218ae7c11 */ /* 0x000fe2000f8008ff */
[----:B------:R-:W-:Y:S01]  /*1930*/  IMAD.IADD R23, R29, 0x1, R21 ;  /* 0x000000011d177824 */ /* 0x000fe200078e0215 */
[----:B------:R-:W-:Y:S01]  /*1940*/  ULEA.HI UR18, UR56, UR56, URZ, 0x1 ;  /* 0x0000003838127291 */ /* 0x000fe2000f8f083f */
[----:B------:R-:W-:Y:S02]  /*1950*/  VIADD R21, R25, UR31 ;  /* 0x0000001f19157c36 */ /* 0x000fe40008000000 */
[----:B------:R-:W-:Y:S02]  /*1960*/  IMAD R17, R15, UR5, R20 ;  /* 0x000000050f117c24 */ /* 0x000fe4000f8e0214 */
[----:B---3--:R-:W-:Y:S01]  /*1970*/  IMAD R20, R6, UR15, RZ ;  /* 0x0000000f06147c24 */ /* 0x008fe2000f8e02ff */
[----:B------:R-:W-:Y:S01]  /*1980*/  LEA.HI.X R175, R24, UR19, R21, 0x1, P0 ;  /* 0x0000001318af7c11 */ /* 0x000fe200080f0c15 */
[----:B------:R-:W-:-:S04]  /*1990*/  IMAD.WIDE.U32 R24, R6, UR9, R148 ;  /* 0x0000000906187c25 */ /* 0x000fc8000f8e0094 */
[----:B------:R-:W-:Y:S02]  /*19a0*/  IMAD R7, R7, UR9, R20 ;  /* 0x0000000907077c24 */ /* 0x000fe4000f8e0214 */
[----:B------:R-:W-:Y:S02]  /*19b0*/  IMAD.MOV.U32 R22, RZ, RZ, R28 ;  /* 0x000000ffff167224 */ /* 0x000fe400078e001c */
[----:B------:R-:W-:Y:S01]  /*19c0*/  IMAD.WIDE.U32 R26, R15, UR4, R26 ;  /* 0x000000040f1a7c25 */ /* 0x000fe2000f8e001a */
[----:B------:R-:W-:Y:S01]  /*19d0*/  IADD3 R25, R25, R7, RZ ;  /* 0x0000000719197210 */ /* 0x000fe20007ffe0ff */
[----:B------:R-:W-:Y:S02]  /*19e0*/  ULDC.64 UR4, c[0x0][0x268] ;  /* 0x00009a0000047ab9 */ /* 0x000fe40000000a00 */
[----:B------:R-:W-:-:S04]  /*19f0*/  IMAD.WIDE.U32 R22, R8, UR21, R22 ;  /* 0x0000001508167c25 */ /* 0x000fc8000f8e0016 */
[----:B-1----:R-:W-:Y:S01]  /*1a00*/  IMAD R20, R13, R4, RZ ;  /* 0x000000040d147224 */ /* 0x002fe200078e02ff */
[----:B------:R-:W-:Y:S01]  /*1a10*/  IADD3 R6, P0, R26, R22, RZ ;  /* 0x000000161a067210 */ /* 0x000fe20007f1e0ff */
[----:B------:R-:W-:Y:S02]  /*1a20*/  IMAD R14, R14, UR4, RZ ;  /* 0x000000040e0e7c24 */ /* 0x000fe4000f8e02ff */
[----:B------:R-:W-:Y:S01]  /*1a30*/  IMAD.WIDE.U32 R28, R15, UR4, R24 ;  /* 0x000000040f1c7c25 */ /* 0x000fe2000f8e0018 */
[----:B------:R-:W-:-:S03]  /*1a40*/  ULOP3.LUT UR4, UR18, 0xfffffffe, URZ, 0xc0, !UPT ;  /* 0xfffffffe12047892 */ /* 0x000fc6000f8ec03f */
[----:B------:R-:W-:Y:S01]  /*1a50*/  IMAD.IADD R17, R27, 0x1, R17 ;  /* 0x000000011b117824 */ /* 0x000fe200078e0211 */
[----:B------:R-:W-:Y:S01]  /*1a60*/  UIADD3 UR4, UR56, -UR4, URZ ;  /* 0x8000000438047290 */ /* 0x000fe2000fffe03f */
[C---:B------:R-:W-:Y:S01]  /*1a70*/  IMAD.WIDE.U32 R26, R145.reuse, R4, RZ ;  /* 0x00000004911a7225 */ /* 0x040fe200078e00ff */
[----:B------:R-:W-:Y:S02]  /*1a80*/  ULDC UR18, c[0x0][0x398] ;  /* 0x0000e60000127ab9 */ /* 0x000fe40000000800 */
[----:B------:R-:W-:Y:S01]  /*1a90*/  UISETP.NE.AND UP0, UPT, UR4, 0x1, UPT ;  /* 0x000000010400788c */ /* 0x000fe2000bf05270 */
[----:B------:R-:W-:Y:S02]  /*1aa0*/  IMAD R20, R145, R5, R20 ;  /* 0x0000000591147224 */ /* 0x000fe400078e0214 */
[----:B------:R-:W-:Y:S02]  /*1ab0*/  IMAD R22, R8, UR20, RZ ;  /* 0x0000001408167c24 */ /* 0x000fe4000f8e02ff */
[----:B------:R-:W-:-:S02]  /*1ac0*/  IMAD.IADD R27, R27, 0x1, R20 ;  /* 0x000000011b1b7824 */ /* 0x000fc400078e0214 */
[----:B------:R-:W-:Y:S01]  /*1ad0*/  IMAD R14, R15, UR5, R14 ;  /* 0x000000050f0e7c24 */ /* 0x000fe2000f8e020e */
[----:B------:R-:W-:Y:S01]  /*1ae0*/  ULDC.64 UR4, c[0x0][0x218] ;  /* 0x0000860000047ab9 */ /* 0x000fe20000000a00 */
[----:B------:R-:W-:Y:S02]  /*1af0*/  IMAD R22, R9, UR21, R22 ;  /* 0x0000001509167c24 */ /* 0x000fe4000f8e0216 */
[C---:B------:R-:W-:Y:S02]  /*1b00*/  IMAD R20, R4.reuse, UR20, RZ ;  /* 0x0000001404147c24 */ /* 0x040fe4000f8e02ff */
[----:B------:R-:W-:Y:S01]  /*1b10*/  IMAD.WIDE.U32 R24, R4, UR21, R26 ;  /* 0x0000001504187c25 */ /* 0x000fe2000f8e001a */
[----:B------:R-:W-:Y:S02]  /*1b20*/  IADD3.X R17, R17, R23, R22, P0, !PT ;  /* 0x0000001711117210 */ /* 0x000fe400007fe416 */
[----:B------:R-:W-:Y:S01]  /*1b30*/  LEA R22, P3, R10, R174, 0x7 ;  /* 0x000000ae0a167211 */ /* 0x000fe200078638ff */
[----:B------:R-:W-:Y:S01]  /*1b40*/  IMAD.IADD R15, R29, 0x1, R14 ;  /* 0x000000011d0f7824 */ /* 0x000fe200078e020e */
[----:B------:R-:W-:Y:S01]  /*1b50*/  IADD3 R7, P1, R28, R24, RZ ;  /* 0x000000181c077210 */ /* 0x000fe20007f3e0ff */
[----:B------:R-:W-:Y:S01]  /*1b60*/  IMAD R14, R5, UR21, R20 ;  /* 0x00000015050e7c24 */ /* 0x000fe2000f8e0214 */
[----:B------:R-:W-:Y:S01]  /*1b70*/  LEA R20, P2, R6, UR4, 0x1 ;  /* 0x0000000406147c11 */ /* 0x000fe2000f8408ff */
[----:B------:R-:W-:Y:S01]  /*1b80*/  VIADD R13, R16, 0x1000 ;  /* 0x00001000100d7836 */ /* 0x000fe20000000000 */
[----:B------:R-:W-:-:S02]  /*1b90*/  PLOP3.LUT P0, PT, PT, PT, UP0, 0x80, 0x0 ;  /* 0x000000000000781c */ /* 0x000fc40003f0f008 */
[----:B------:R-:W-:Y:S01]  /*1ba0*/  LEA.HI.X R21, R6, UR5, R17, 0x1, P2 ;  /* 0x0000000506157c11 */ /* 0x000fe200090f0c11 */
[----:B------:R-:W-:Y:S01]  /*1bb0*/  ULDC.64 UR4, c[0x0][0x220] ;  /* 0x0000880000047ab9 */ /* 0x000fe20000000a00 */
[----:B------:R-:W-:Y:S02]  /*1bc0*/  IADD3.X R14, R15, R25, R14, P1, !PT ;  /* 0x000000190f0e7210 */ /* 0x000fe40000ffe40e */
[C---:B------:R-:W-:Y:S01]  /*1bd0*/  LEA R6, P1, R7.reuse, UR4, 0x1 ;  /* 0x0000000407067c11 */ /* 0x040fe2000f8208ff */
[----:B------:R-:W-:Y:S01]  /*1be0*/  UIADD3 UR4, UR30, UR22, URZ ;  /* 0x000000161e047290 */ /* 0x000fe2000fffe03f */
[----:B------:R-:W-:Y:S02]  /*1bf0*/  LEA.HI.X R23, R10, R175, R11, 0x7, P3 ;  /* 0x000000af0a177211 */ /* 0x000fe400018f3c0b */
[----:B------:R-:W-:Y:S01]  /*1c00*/  LEA.HI.X R7, R7, UR5, R14, 0x1, P1 ;  /* 0x0000000507077c11 */ /* 0x000fe200088f0c0e */
[----:B------:R-:W-:Y:S01]  /*1c10*/  UIADD3 UR5, -UR57, UR25, UR29 ;  /* 0x0000001939057290 */ /* 0x000fe2000fffe11d */
[----:B------:R-:W-:Y:S01]  /*1c20*/  SEL R13, R13, R16, !P0 ;  /* 0x000000100d0d7207 */ /* 0x000fe20004000000 */
[----:B------:R-:W-:Y:S01]  /*1c30*/  ULDC.64 UR30, c[0x0][0x478] ;  /* 0x00011e00001e7ab9 */ /* 0x000fe20000000a00 */
[----:B------:R-:W-:Y:S01]  /*1c40*/  LEA R11, R16, UR6, 0x1 ;  /* 0x00000006100b7c11 */ /* 0x000fe2000f8e08ff */
[----:B------:R-:W-:Y:S01]  /*1c50*/  UIADD3 UR18, UR5, -UR18, URZ ;  /* 0x8000001205127290 */ /* 0x000fe2000fffe03f */
[----:B------:R-:W-:-:S02]  /*1c60*/  LEA R16, P2, R8, R20, 0x7 ;  /* 0x0000001408107211 */ /* 0x000fc400078438ff */
[----:B------:R-:W-:Y:S01]  /*1c70*/  LEA R168, R13, UR6, 0x1 ;  /* 0x000000060da87c11 */ /* 0x000fe2000f8e08ff */
[----:B------:R-:W-:Y:S01]  /*1c80*/  USHF.R.S32.HI UR5, URZ, 0x1f, UR18 ;  /* 0x0000001f3f057899 */ /* 0x000fe20008011412 */
[----:B------:R-:W-:Y:S01]  /*1c90*/  LEA.HI.X R17, R8, R21, R9, 0x7, P2 ;  /* 0x0000001508117211 */ /* 0x000fe200010f3c09 */
[----:B------:R-:W-:Y:S01]  /*1ca0*/  @!PT LDS RZ, [RZ] ;  /* 0x00000000fffff984 */ /* 0x000fe20000000800 */
[----:B------:R-:W-:Y:S01]  /*1cb0*/  @!PT LDS RZ, [RZ] ;  /* 0x00000000fffff984 */ /* 0x000fe20000000800 */
[----:B------:R-:W-:Y:S01]  /*1cc0*/  @!PT LDS RZ, [RZ] ;  /* 0x00000000fffff984 */ /* 0x000fe20000000800 */
[----:B------:R1:W-:Y:S01]  /*1cd0*/  LDGSTS.E.BYPASS.LTC128B.128 [R11+0x4000], desc[UR58][R174.64] ;  /* 0x04000000ae0b7fae */ /* 0x0003e2000b901d7a */
[C---:B------:R-:W-:Y:S01]  /*1ce0*/  LEA R8, P1, R4.reuse, R6, 0x7 ;  /* 0x0000000604087211 */ /* 0x040fe200078238ff */
[----:B------:R-:W-:Y:S02]  /*1cf0*/  ULEA.HI UR5, UR5, UR18, URZ, 0x7 ;  /* 0x0000001205057291 */ /* 0x000fe4000f8f383f */
[----:B------:R1:W-:Y:S01]  /*1d00*/  LDGSTS.E.BYPASS.LTC128B.128 [R11+0x5000], desc[UR58][R22.64] ;  /* 0x05000000160b7fae */ /* 0x0003e2000b901d7a */
[----:B------:R-:W-:Y:S01]  /*1d10*/  LEA.HI.X R9, R4, R7, R5, 0x7, P1 ;  /* 0x0000000704097211 */ /* 0x000fe200008f3c05 */
[----:B------:R-:W-:Y:S02]  /*1d20*/  USHF.R.S32.HI UR22, URZ, 0x7, UR5 ;  /* 0x000000073f167899 */ /* 0x000fe40008011405 */
[----:B------:R1:W-:Y:S02]  /*1d30*/  LDGSTS.E.BYPASS.LTC128B.128 [R168], desc[UR58][R176.64] ;  /* 0x00000000b0a87fae */ /* 0x0003e4000b901d7a */
[----:B------:R-:W-:-:S02]  /*1d40*/  UISETP.LT.AND UP0, UPT, URZ, UR22, UPT ;  /* 0x000000163f00728c */ /* 0x000fc4000bf01270 */
[----:B------:R1:W-:Y:S02]  /*1d50*/  LDGSTS.E.BYPASS.LTC128B.128 [R168+0x1000], desc[UR58][R18.64] ;  /* 0x0100000012a87fae */ /* 0x0003e4000b901d7a */
[----:B------:R-:W-:Y:S02]  /*1d60*/  USEL UR22, URZ, UR22, !UP0 ;  /* 0x000000163f167287 */ /* 0x000fe4000c000000 */
[----:B------:R1:W-:Y:S02]  /*1d70*/  LDGSTS.E.BYPASS.LTC128B.128 [R11+0x6000], desc[UR58][R20.64] ;  /* 0x06000000140b7fae */ /* 0x0003e4000b901d7a */
[----:B------:R-:W-:Y:S02]  /*1d80*/  UISETP.GT.AND UP0, UPT, UR26, UR22, UPT ;  /* 0x000000161a00728c */ /* 0x000fe4000bf04270 */
[----:B------:R1:W-:Y:S01]  /*1d90*/  LDGSTS.E.BYPASS.LTC128B.128 [R11+0x7000], desc[UR58][R16.64] ;  /* 0x07000000100b7fae */ /* 0x0003e2000b901d7a */
[----:B------:R-:W-:-:S03]  /*1da0*/  UIMAD.WIDE UR26, UR4, 0x4, UR30 ;  /* 0x00000004041a78a5 */ /* 0x000fc6000f8e021e */
[----:B------:R-:W-:Y:S01]  /*1db0*/  PLOP3.LUT P1, PT, PT, PT, UP0, 0x80, 0x0 ;  /* 0x000000000000781c */ /* 0x000fe20003f2f008 */
[----:B------:R1:W-:Y:S04]  /*1dc0*/  LDGSTS.E.BYPASS.LTC128B.128 [R11+0x8000], desc[UR58][R6.64] ;  /* 0x08000000060b7fae */ /* 0x0003e8000b901d7a */
[----:B------:R1:W-:Y:S04]  /*1dd0*/  LDGSTS.E.BYPASS.LTC128B.128 [R11+0x9000], desc[UR58][R8.64] ;  /* 0x09000000080b7fae */ /* 0x0003e8000b901d7a */
[----:B------:R-:W0:Y:S04]  /*1de0*/  LDGDEPBAR ;  /* 0x00000000000079af */ /* 0x000e280000000000 */
[----:B------:R-:W-:Y:S05]  /*1df0*/  @!P1 BRA `(.L_x_512) ;  /* 0x0000005c00ac9947 */ /* 0x000fea0003800000 */
[----:B-1----:R-:W1:Y:S01]  /*1e00*/  LDC.64 R10, c[0x0][0x3b8] ;  /* 0x0000ee00ff0a7b82 */ /* 0x002e620000000a00 */
[----:B------:R-:W-:-:S04]  /*1e10*/  IMAD.MOV.U32 R8, RZ, RZ, 0x4 ;  /* 0x00000004ff087424 */ /* 0x000fc800078e00ff */
[----:B------:R-:W-:-:S03]  /*1e20*/  IMAD.WIDE R8, R141, R8, UR60 ;  /* 0x0000003c8d087e25 */ /* 0x000fc6000f8e0208 */
[----:B------:R-:W2:Y:S02]  /*1e30*/  LDC R162, c[0x0][0x2dc] ;  /* 0x0000b700ffa27b82 */ /* 0x000ea40000000800 */
[----:B------:R3:W5:Y:S04]  /*1e40*/  LDG.E R167, desc[UR58][R8.64] ;  /* 0x0000003a08a77981 */ /* 0x000768000c1e1900 */
[----:B------:R3:W5:Y:S04]  /*1e50*/  LDG.E R166, desc[UR58][R8.64+0x20] ;  /* 0x0000203a08a67981 */ /* 0x000768000c1e1900 */
[----:B------:R3:W5:Y:S04]  /*1e60*/  LDG.E R165, desc[UR58][R8.64+0x100] ;  /* 0x0001003a08a57981 */ /* 0x000768000c1e1900 */
[----:B------:R3:W5:Y:S04]  /*1e70*/  LDG.E R164, desc[UR58][R8.64+0x120] ;  /* 0x0001203a08a47981 */ /* 0x000768000c1e1900 */
[----:B-1----:R-:W4:Y:S04]  /*1e80*/  LDG.E.64 R4, desc[UR58][R10.64] ;  /* 0x0000003a0a047981 */ /* 0x002f28000c1e1b00 */
[----:B------:R-:W3:Y:S01]  /*1e90*/  LDG.E.64 R6, desc[UR58][R10.64+0x8] ;  /* 0x0000083a0a067981 */ /* 0x000ee2000c1e1b00 */
[----:B------:R-:W-:-:S04]  /*1ea0*/  UIMAD UR4, UR9, UR24, UR10 ;  /* 0x00000018090472a4 */ /* 0x000fc8000f8e020a */
[----:B------:R-:W-:Y:S01]  /*1eb0*/  USHF.L.U32 UR4, UR4, 0x5, URZ ;  /* 0x0000000504047899 */ /* 0x000fe2000800063f */
[----:B------:R-:W-:-:S03]  /*1ec0*/  SHF.R.S32.HI R163, RZ, 0x1f, R12 ;  /* 0x0000001fffa37819 */ /* 0x000fc6000001140c */
[----:B------:R-:W-:Y:S01]  /*1ed0*/  USHF.R.S32.HI UR18, URZ, 0x1f, UR4 ;  /* 0x0000001f3f127899 */ /* 0x000fe20008011404 */
[----:B------:R-:W-:Y:S01]  /*1ee0*/  IMAD.MOV.U32 R161, RZ, RZ, 0x8 ;  /* 0x00000008ffa17424 */ /* 0x000fe200078e00ff */
[----:B------:R-:W-:Y:S01]  /*1ef0*/  UIADD3 UR19, UR29, UR25, URZ ;  /* 0x000000191d137290 */ /* 0x000fe2000fffe03f */
[----:B------:R-:W-:Y:S01]  /*1f00*/  MOV R160, 0x40 ;  /* 0x0000004000a07802 */ /* 0x000fe20000000f00 */
[----:B------:R-:W-:Y:S01]  /*1f10*/  IMAD.MOV.U32 R159, RZ, RZ, 0x48 ;  /* 0x00000048ff9f7424 */ /* 0x000fe200078e00ff */
[----:B------:R-:W-:Y:S01]  /*1f20*/  MOV R95, RZ ;  /* 0x000000ff005f7202 */ /* 0x000fe20000000f00 */
[----:B------:R-:W-:Y:S01]  /*1f30*/  IMAD.MOV.U32 R158, RZ, RZ, 0x4 ;  /* 0x00000004ff9e7424 */ /* 0x000fe200078e00ff */
[----:B------:R-:W-:Y:S02]  /*1f40*/  USHF.L.U32 UR42, UR28, 0x3, URZ ;  /* 0x000000031c2a7899 */ /* 0x000fe4000800063f */
[----:B------:R-:W-:Y:S02]  /*1f50*/  USHF.L.U32 UR41, UR28, 0x4, URZ ;  /* 0x000000041c297899 */ /* 0x000fe4000800063f */
[----:B------:R-:W-:-:S02]  /*1f60*/  UIMAD UR40, UR28, 0x18, URZ ;  /* 0x000000181c2878a4 */ /* 0x000fc4000f8e023f */
[----:B------:R-:W-:Y:S02]  /*1f70*/  USHF.L.U32 UR39, UR28, 0x5, URZ ;  /* 0x000000051c277899 */ /* 0x000fe4000800063f */
[----:B------:R-:W-:Y:S02]  /*1f80*/  UIMAD UR38, UR28, 0x28, URZ ;  /* 0x000000281c2678a4 */ /* 0x000fe4000f8e023f */
[----:B------:R-:W-:Y:S02]  /*1f90*/  UIMAD UR37, UR28, 0x30, URZ ;  /* 0x000000301c2578a4 */ /* 0x000fe4000f8e023f */
[----:B------:R-:W-:Y:S02]  /*1fa0*/  UIMAD UR36, UR28, 0x38, URZ ;  /* 0x000000381c2478a4 */ /* 0x000fe4000f8e023f */
[----:B------:R-:W-:Y:S02]  /*1fb0*/  USHF.L.U32 UR35, UR28, 0x6, URZ ;  /* 0x000000061c237899 */ /* 0x000fe4000800063f */
[----:B------:R-:W-:-:S02]  /*1fc0*/  UIMAD UR34, UR28, 0x48, URZ ;  /* 0x000000481c2278a4 */ /* 0x000fc4000f8e023f */
[----:B------:R-:W-:Y:S02]  /*1fd0*/  UIMAD UR33, UR28, 0x50, URZ ;  /* 0x000000501c2178a4 */ /* 0x000fe4000f8e023f */
[----:B------:R-:W-:Y:S02]  /*1fe0*/  UIMAD UR32, UR28, 0x58, URZ ;  /* 0x000000581c2078a4 */ /* 0x000fe4000f8e023f */
[----:B------:R-:W-:Y:S02]  /*1ff0*/  UIMAD UR31, UR28, 0x60, URZ ;  /* 0x000000601c1f78a4 */ /* 0x000fe4000f8e023f */
[----:B------:R-:W-:Y:S02]  /*2000*/  UIMAD UR30, UR28, 0x68, URZ ;  /* 0x000000681c1e78a4 */ /* 0x000fe4000f8e023f */
[----:B------:R-:W-:Y:S02]  /*2010*/  UIMAD UR29, UR28, 0x70, URZ ;  /* 0x000000701c1d78a4 */ /* 0x000fe4000f8e023f */
[----:B------:R-:W-:-:S02]  /*2020*/  UIMAD UR28, UR28, 0x78, URZ ;  /* 0x000000781c1c78a4 */ /* 0x000fc4000f8e023f */
[----:B------:R-:W-:Y:S01]  /*2030*/  UIADD3 UR19, -UR57, 0x80, UR19 ;  /* 0x0000008039137890 */ /* 0x000fe2000fffe113 */
[----:B----4-:R-:W-:Y:S02]  /*2040*/  R2UR UR5, R4 ;  /* 0x00000000040572ca */ /* 0x010fe400000e0000 */
[----:B------:R-:W-:Y:S01]  /*2050*/  R2UR UR55, R5 ;  /* 0x00000000053772ca */ /* 0x000fe200000e0000 */
[----:B------:R-:W-:Y:S01]  /*2060*/  VIADD R5, R138, 0x1000 ;  /* 0x000010008a057836 */ /* 0x000fe20000000000 */
[----:B---3--:R-:W-:Y:S01]  /*2070*/  IADD3 R170, P2, P1, R6, UR4, R12 ;  /* 0x0000000406aa7c10 */ /* 0x008fe2000f95e00c */
[----:B------:R-:W-:Y:S01]  /*2080*/  VIADD R4, R139, 0x1000 ;  /* 0x000010008b047836 */ /* 0x000fe20000000000 */
[----:B------:R-:W-:Y:S02]  /*2090*/  ULDC UR4, c[0x0][0x270] ;  /* 0x00009c0000047ab9 */ /* 0x000fe40000000800 */
[----:B------:R-:W-:Y:S02]  /*20a0*/  IADD3.X R163, R7, UR18, R163, P2, P1 ;  /* 0x0000001207a37c10 */ /* 0x000fe400097e24a3 */
[----:B------:R-:W-:-:S02]  /*20b0*/  SEL R130, R5, R138, !P0 ;  /* 0x0000008a05827207 */ /* 0x000fc40004000000 */
[----:B------:R-:W-:Y:S01]  /*20c0*/  SEL R129, R4, R139, !P0 ;  /* 0x0000008b04817207 */ /* 0x000fe20004000000 */
[----:B------:R-:W-:Y:S02]  /*20d0*/  UIADD3 UR54, UR5, -0x61c88647, URZ ;  /* 0x9e3779b905367890 */ /* 0x000fe4000fffe03f */
[----:B------:R-:W-:Y:S02]  /*20e0*/  UIADD3 UR53, UR55, -0x4498517b, URZ ;  /* 0xbb67ae8537357890 */ /* 0x000fe4000fffe03f */
[----:B------:R-:W-:Y:S02]  /*20f0*/  UIADD3 UR52, UR5, 0x3c6ef372, URZ ;  /* 0x3c6ef37205347890 */ /* 0x000fe4000fffe03f */
[----:B------:R-:W-:Y:S02]  /*2100*/  UIADD3 UR51, UR55, 0x76cf5d0a, URZ ;  /* 0x76cf5d0a37337890 */ /* 0x000fe4000fffe03f */
[----:B------:R-:W-:Y:S02]  /*2110*/  UIADD3 UR50, UR5, -0x255992d5, URZ ;  /* 0xdaa66d2b05327890 */ /* 0x000fe4000fffe03f */
[----:B------:R-:W-:-:S02]  /*2120*/  UIADD3 UR49, UR55, 0x32370b8f, URZ ;  /* 0x32370b8f37317890 */ /* 0x000fc4000fffe03f */
[----:B------:R-:W-:Y:S02]  /*2130*/  UIADD3 UR48, UR5, 0x78dde6e4, URZ ;  /* 0x78dde6e405307890 */ /* 0x000fe4000fffe03f */
[----:B------:R-:W-:Y:S02]  /*2140*/  UIADD3 UR47, UR55, -0x126145ec, URZ ;  /* 0xed9eba14372f7890 */ /* 0x000fe4000fffe03f */
[----:B------:R-:W-:Y:S02]  /*2150*/  UIADD3 UR46, UR5, 0x1715609d, URZ ;  /* 0x1715609d052e7890 */ /* 0x000fe4000fffe03f */
[----:B------:R-:W-:Y:S02]  /*2160*/  UIADD3 UR45, UR55, -0x56f99767, URZ ;  /* 0xa9066899372d7890 */ /* 0x000fe4000fffe03f */
[----:B------:R-:W-:Y:S02]  /*2170*/  UIADD3 UR44, UR5, -0x4ab325aa, URZ ;  /* 0xb54cda56052c7890 */ /* 0x000fe4000fffe03f */
[----:B------:R-:W-:Y:S01]  /*2180*/  UIADD3 UR43, UR55, 0x646e171e, URZ ;  /* 0x646e171e372b7890 */ /* 0x000fe2000fffe03f */
[----:B------:R-:W-:Y:S01]  /*2190*/  LEA R130, R130, UR6, 0x1 ;  /* 0x0000000682827c11 */ /* 0x000fe2000f8e08ff */
[----:B------:R-:W-:Y:S01]  /*21a0*/  IMAD.WIDE.U32 R170, R170, -0x2daee0ad, RZ ;  /* 0xd2511f53aaaa7825 */ /* 0x000fe200078e00ff */
[----:B------:R-:W-:Y:S01]  /*21b0*/  LEA R129, R129, UR6, 0x1 ;  /* 0x0000000681817c11 */ /* 0x000fe2000f8e08ff */
[----:B------:R-:W-:Y:S01]  /*21c0*/  ULDC.U8 UR25, c[0x0][0x388] ;  /* 0x0000e20000197ab9 */ /* 0x000fe20000000000 */
[----:B------:R-:W-:Y:S01]  /*21d0*/  LOP3.LUT R163, R163, UR5, RZ, 0x3c, !PT ;  /* 0x00000005a3a37c12 */ /* 0x000fe2000f8e3cff */
[----:B--2---:R-:W-:-:S06]  /*21e0*/  ULDC UR24, c[0x0][0x2ec] ;  /* 0x0000bb0000187ab9 */ /* 0x004fcc0000000800 */
.L_x_515:
[----:B------:R-:W-:Y:S01]  /*21f0*/  LOP3.LUT R53, R170, UR53, RZ, 0x3c, !PT ;  /* 0x00000035aa357c12 */ /* 0x000fe2000f8e3cff */
[----:B------:R-:W0:Y:S01]  /*2200*/  LDGDEPBAR ;  /* 0x00000000000079af */ /* 0x000e220000000000 */
[----:B-----5:R-:W-:Y:S01]  /*2210*/  FSETP.NEU.FTZ.AND P3, PT, R167, -INF , PT ;  /* 0xff800000a700780b */ /* 0x020fe20003f7d000 */
[----:B------:R-:W-:Y:S01]  /*2220*/  USHF.L.U32 UR18, UR56, 0x7, URZ ;  /* 0x0000000738127899 */ /* 0x000fe2000800063f */
[----:B------:R-:W-:Y:S02]  /*2230*/  IMAD.U32 R44, RZ, RZ, UR26 ;  /* 0x0000001aff2c7e24 */ /* 0x000fe4000f8e00ff */
[----:B------:R-:W-:Y:S01]  /*2240*/  FMUL.FTZ R237, R166, 1.4426950216293334961 ;  /* 0x3fb8aa3ba6ed7820 */ /* 0x000fe20000410000 */
[----:B------:R-:W-:Y:S01]  /*2250*/  IMAD.U32 R45, RZ, RZ, UR27 ;  /* 0x0000001bff2d7e24 */ /* 0x000fe2000f8e00ff */
[----:B------:R-:W-:Y:S01]  /*2260*/  UISETP.GE.AND UP0, UPT, UR18, UR19, UPT ;  /* 0x000000131200728c */ /* 0x000fe2000bf06270 */
[----:B------:R-:W-:Y:S01]  /*2270*/  IMAD.IADD R140, R136, 0x1, R129 ;  /* 0x00000001888c7824 */ /* 0x000fe200078e0281 */
[----:B------:R-:W-:Y:S01]  /*2280*/  LEA R48, P0, R141, R44, 0x2 ;  /* 0x0000002c8d307211 */ /* 0x000fe200078010ff */
[----:B------:R-:W-:Y:S01]  /*2290*/  IMAD.U32 R47, RZ, RZ, UR56 ;  /* 0x00000038ff2f7e24 */ /* 0x000fe2000f8e00ff */
[----:B------:R-:W-:Y:S01]  /*22a0*/  UISETP.GT.AND UP3, UPT, UR56, UR22, UPT ;  /* 0x000000163800728c */ /* 0x000fe2000bf64270 */
[----:B------:R-:W-:Y:S01]  /*22b0*/  IMAD.U32 R188, RZ, RZ, UR18 ;  /* 0x00000012ffbc7e24 */ /* 0x000fe2000f8e00ff */
[----:B------:R-:W-:Y:S01]  /*22c0*/  PLOP3.LUT P2, PT, PT, PT, UP0, 0x80, 0x0 ;  /* 0x000000000000781c */ /* 0x000fe20003f4f008 */
[----:B------:R-:W-:Y:S01]  /*22d0*/  IMAD R198, R47, 0x8, R144 ;  /* 0x000000082fc67824 */ /* 0x000fe200078e0290 */
[----:B------:R-:W-:Y:S01]  /*22e0*/  LEA.HI.X.SX32 R49, R141, R45, 0x2, P0 ;  /* 0x0000002d8d317211 */ /* 0x000fe200000f16ff */
[----:B------:R-:W-:Y:S01]  /*22f0*/  IMAD.U32 R187, RZ, RZ, UR11 ;  /* 0x0000000bffbb7e24 */ /* 0x000fe2000f8e00ff */
[----:B------:R-:W-:Y:S01]  /*2300*/  FSETP.NEU.FTZ.AND P0, PT, R166, -INF , PT ;  /* 0xff800000a600780b */ /* 0x000fe20003f1d000 */
[----:B------:R-:W-:Y:S01]  /*2310*/  IMAD.U32 R45, RZ, RZ, UR11 ;  /* 0x0000000bff2d7e24 */ /* 0x000fe2000f8e00ff */
[----:B------:R-:W-:Y:S01]  /*2320*/  @!UP0 ULDC UR5, c[0x0][0x2c4] ;  /* 0x0000b10000058ab9 */ /* 0x000fe20000000800 */
[----:B------:R-:W-:Y:S01]  /*2330*/  VIADD R208, R198, 0x4 ;  /* 0x00000004c6d07836 */ /* 0x000fe20000000000 */
[----:B------:R-:W-:Y:S01]  /*2340*/  FSEL R237, R237, RZ, P0 ;  /* 0x000000ffeded7208 */ /* 0x000fe20000000000 */
[----:B------:R-:W-:Y:S01]  /*2350*/  IMAD.U32 R44, RZ, RZ, UR5 ;  /* 0x00000005ff2c7e24 */ /* 0x000fe2000f8e00ff */
[----:B------:R-:W-:Y:S01]  /*2360*/  FSETP.NEU.FTZ.AND P0, PT, R164, -INF , PT ;  /* 0xff800000a400780b */ /* 0x000fe20003f1d000 */
[----:B------:R-:W-:Y:S01]  /*2370*/  IMAD R45, R45, 0x2, R142 ;  /* 0x000000022d2d7824 */ /* 0x000fe200078e028e */
[----:B------:R-:W-:Y:S04]  /*2380*/  DEPBAR.LE SB0, 0x0 ;  /* 0x000080000000791a */ /* 0x000fe80000000000 */
[----:B------:R-:W-:Y:S01]  /*2390*/  @!P2 IADD3 R51, R141, 0x1, -R44 ;  /* 0x000000018d33a810 */ /* 0x000fe20007ffe82c */
[----:B------:R-:W-:Y:S01]  /*23a0*/  BAR.SYNC.DEFER_BLOCKING 0x0 ;  /* 0x0000000000007b1d */ /* 0x000fe20000010000 */
[----:B------:R-:W-:Y:S02]  /*23b0*/  IMAD.SHL.U32 R45, R45, 0x2, RZ ;  /* 0x000000022d2d7824 */ /* 0x000fe400078e00ff */
[----:B------:R-:W-:Y:S01]  /*23c0*/  @!P2 IADD3 R188, R188, UR57, R51 ;  /* 0x00000039bcbcac10 */ /* 0x000fe2000fffe033 */
[----:B------:R-:W-:Y:S03]  /*23d0*/  IMAD.WIDE.U32 R198, R198, -0x326172a9, RZ ;  /* 0xcd9e8d57c6c67825 */ /* 0x000fe600078e00ff */
[----:B------:R-:W-:Y:S01]  /*23e0*/  LOP3.LUT R190, R171, UR55, R45, 0x96, !PT ;  /* 0x00000037abbe7c12 */ /* 0x000fe2000f8e962d */
[----:B------:R-:W-:Y:S01]  /*23f0*/  VIADD R47, R45, 0x1 ;  /* 0x000000012d2f7836 */ /* 0x000fe20000000000 */
[-C--:B------:R-:W-:Y:S01]  /*2400*/  LOP3.LUT R64, R199, R163.reuse, RZ, 0x3c, !PT ;  /* 0x000000a3c7407212 */ /* 0x080fe200078e3cff */
[----:B------:R-:W-:Y:S01]  /*2410*/  IMAD.WIDE.U32 R208, R208, -0x326172a9, RZ ;  /* 0xcd9e8d57d0d07825 */ /* 0x000fe200078e00ff */
[----:B------:R-:W-:Y:S02]  /*2420*/  @!P2 VIMNMX R206, R188, UR57, PT ;  /* 0x00000039bcceac48 */ /* 0x000fe4000bfe0100 */
[----:B------:R-:W-:Y:S01]  /*2430*/  LOP3.LUT R66, R171, UR55, R47, 0x96, !PT ;  /* 0x00000037ab427c12 */ /* 0x000fe2000f8e962f */
[----:B------:R-:W-:Y:S01]  /*2440*/  IMAD.WIDE.U32 R64, R64, -0x2daee0ad, RZ ;  /* 0xd2511f5340407825 */ /* 0x000fe200078e00ff */
[----:B------:R-:W-:Y:S02]  /*2450*/  LOP3.LUT R182, R209, R163, RZ, 0x3c, !PT ;  /* 0x000000a3d1b67212 */ /* 0x000fe400078e3cff */
[----:B------:R-:W-:Y:S01]  /*2460*/  @!P2 VIADDMNMX R204, R188, R161, UR57, PT ;  /* 0x00000039bcccae46 */ /* 0x000fe2000b8001a1 */
[----:B------:R-:W-:Y:S01]  /*2470*/  IMAD.WIDE.U32 R66, R66, -0x326172a9, RZ ;  /* 0xcd9e8d5742427825 */ /* 0x000fe200078e00ff */
[C---:B------:R-:W-:Y:S02]  /*2480*/  LOP3.LUT R196, R53.reuse, R65, RZ, 0x3c, !PT ;  /* 0x0000004135c47212 */ /* 0x040fe400078e3cff */
[----:B------:R-:W-:Y:S01]  /*2490*/  @!P2 VIADDMNMX R212, R188, R160, UR57, PT ;  /* 0x00000039bcd4ae46 */ /* 0x000fe2000b8001a0 */
[----:B------:R-:W-:Y:S01]  /*24a0*/  IMAD.WIDE.U32 R182, R182, -0x2daee0ad, RZ ;  /* 0xd2511f53b6b67825 */ /* 0x000fe200078e00ff */
[----:B------:R-:W-:Y:S01]  /*24b0*/  @!P2 VIADDMNMX R188, R188, R159, UR57, PT ;  /* 0x00000039bcbcae46 */ /* 0x000fe2000b80019f */
[----:B------:R-:W-:Y:S02]  /*24c0*/  LDSM.16.M88.4 R100, [R129] ;  /* 0x000000008164783b */ /* 0x000fe40000000200 */
[----:B------:R-:W-:Y:S01]  /*24d0*/  IMAD.WIDE.U32 R190, R190, -0x326172a9, RZ ;  /* 0xcd9e8d57bebe7825 */ /* 0x000fe200078e00ff */
[----:B------:R-:W-:Y:S03]  /*24e0*/  LOP3.LUT R194, R53, R183, RZ, 0x3c, !PT ;  /* 0x000000b735c27212 */ /* 0x000fe600078e3cff */
[----:B------:R-:W-:Y:S01]  /*24f0*/  IMAD.WIDE.U32 R196, R196, -0x326172a9, RZ ;  /* 0xcd9e8d57c4c47825 */ /* 0x000fe200078e00ff */
[--C-:B------:R-:W-:Y:S01]  /*2500*/  LOP3.LUT R202, R191, UR54, R198.reuse, 0x96, !PT ;  /* 0x00000036bfca7c12 */ /* 0x100fe2000f8e96c6 */
[----:B------:R-:W1:Y:S01]  /*2510*/  LDSM.16.M88.4 R104, [R137] ;  /* 0x000000008968783b */ /* 0x000e620000000200 */
[----:B------:R-:W-:Y:S01]  /*2520*/  LOP3.LUT R198, R67, UR54, R198, 0x96, !PT ;  /* 0x0000003643c67c12 */ /* 0x000fe2000f8e96c6 */
[----:B------:R-:W-:Y:S01]  /*2530*/  IMAD.WIDE.U32 R194, R194, -0x326172a9, RZ ;  /* 0xcd9e8d57c2c27825 */ /* 0x000fe200078e00ff */
[----:B------:R-:W-:Y:S02]  /*2540*/  LOP3.LUT R210, R191, UR54, R208, 0x96, !PT ;  /* 0x00000036bfd27c12 */ /* 0x000fe4000f8e96d0 */
[C---:B------:R-:W-:Y:S01]  /*2550*/  LOP3.LUT R192, R197.reuse, UR52, R190, 0x96, !PT ;  /* 0x00000034c5c07c12 */ /* 0x040fe2000f8e96be */
[----:B------:R-:W-:Y:S01]  /*2560*/  IMAD.WIDE.U32 R202, R202, -0x2daee0ad, RZ ;  /* 0xd2511f53caca7825 */ /* 0x000fe200078e00ff */
[----:B------:R-:W-:Y:S01]  /*2570*/  LOP3.LUT R191, R197, UR52, R66, 0x96, !PT ;  /* 0x00000034c5bf7c12 */ /* 0x000fe2000f8e9642 */
[----:B------:R-:W2:Y:S01]  /*2580*/  LDSM.16.M88.4 R108, [R129+0x1000] ;  /* 0x00100000816c783b */ /* 0x000ea20000000200 */
[C---:B------:R-:W-:Y:S01]  /*2590*/  LOP3.LUT R190, R195.reuse, UR52, R190, 0x96, !PT ;  /* 0x00000034c3be7c12 */ /* 0x040fe2000f8e96be */
[----:B------:R-:W-:Y:S01]  /*25a0*/  IMAD.WIDE.U32 R198, R198, -0x2daee0ad, RZ ;  /* 0xd2511f53c6c67825 */ /* 0x000fe200078e00ff */
[----:B------:R-:W-:Y:S02]  /*25b0*/  LOP3.LUT R197, R195, UR52, R66, 0x96, !PT ;  /* 0x00000034c3c57c12 */ /* 0x000fe4000f8e9642 */
[----:B------:R-:W-:Y:S01]  /*25c0*/  LOP3.LUT R208, R67, UR54, R208, 0x96, !PT ;  /* 0x0000003643d07c12 */ /* 0x000fe2000f8e96d0 */
[----:B------:R-:W-:Y:S01]  /*25d0*/  IMAD.WIDE.U32 R210, R210, -0x2daee0ad, RZ ;  /* 0xd2511f53d2d27825 */ /* 0x000fe200078e00ff */
[--C-:B------:R-:W-:Y:S01]  /*25e0*/  LOP3.LUT R195, R203, UR51, R64.reuse, 0x96, !PT ;  /* 0x00000033cbc37c12 */ /* 0x100fe2000f8e9640 */
[----:B------:R-:W3:Y:S01]  /*25f0*/  LDSM.16.M88.4 R112, [R137+0x400] ;  /* 0x000400008970783b */ /* 0x000ee20000000200 */
[----:B------:R-:W-:Y:S01]  /*2600*/  LOP3.LUT R193, R199, UR51, R64, 0x96, !PT ;  /* 0x00000033c7c17c12 */ /* 0x000fe2000f8e9640 */
[----:B------:R-:W-:Y:S01]  /*2610*/  IMAD.WIDE.U32 R208, R208, -0x2daee0ad, RZ ;  /* 0xd2511f53d0d07825 */ /* 0x000fe200078e00ff */
[--C-:B------:R-:W-:Y:S03]  /*2620*/  LOP3.LUT R200, R211, UR51, R182.reuse, 0x96, !PT ;  /* 0x00000033d3c87c12 */ /* 0x100fe6000f8e96b6 */
[----:B------:R-:W-:Y:S01]  /*2630*/  IMAD.WIDE.U32 R222, R193, -0x326172a9, RZ ;  /* 0xcd9e8d57c1de7825 */ /* 0x000fe200078e00ff */
[----:B------:R-:W-:Y:S01]  /*2640*/  LOP3.LUT R199, R209, UR51, R182, 0x96, !PT ;  /* 0x00000033d1c77c12 */ /* 0x000fe2000f8e96b6 */
[----:B------:R-:W4:Y:S02]  /*2650*/  LDSM.16.M88.4 R116, [R137+0x800] ;  /* 0x000800008974783b */ /* 0x000f240000000200 */
[----:B------:R-:W-:Y:S04]  /*2660*/  IMAD.WIDE.U32 R200, R200, -0x326172a9, RZ ;  /* 0xcd9e8d57c8c87825 */ /* 0x000fe800078e00ff */
[----:B------:R-:W-:Y:S01]  /*2670*/  IMAD.WIDE.U32 R226, R197, -0x2daee0ad, RZ ;  /* 0xd2511f53c5e27825 */ /* 0x000fe200078e00ff */
[--C-:B------:R-:W-:Y:S01]  /*2680*/  LOP3.LUT R197, R223, UR50, R196.reuse, 0x96, !PT ;  /* 0x00000032dfc57c12 */ /* 0x100fe2000f8e96c4 */
[----:B------:R-:W3:Y:S02]  /*2690*/  @!P2 S2R R57, SR_TID.X ;  /* 0x000000000039a919 */ /* 0x000ee40000002100 */
[----:B------:R-:W-:Y:S01]  /*26a0*/  IMAD.WIDE.U32 R216, R195, -0x326172a9, RZ ;  /* 0xcd9e8d57c3d87825 */ /* 0x000fe200078e00ff */
[----:B------:R-:W4:Y:S03]  /*26b0*/  LDG.E R180, desc[UR58][R48.64] ;  /* 0x0000003a30b47981 */ /* 0x000f26000c1e1900 */
[----:B------:R-:W-:Y:S01]  /*26c0*/  IMAD.WIDE.U32 R220, R199, -0x326172a9, RZ ;  /* 0xcd9e8d57c7dc7825 */ /* 0x000fe200078e00ff */
[----:B------:R-:W-:Y:S01]  /*26d0*/  LOP3.LUT R195, R217, UR50, R196, 0x96, !PT ;  /* 0x00000032d9c37c12 */ /* 0x000fe2000f8e96c4 */
[-C--:B-1----:R-:W-:Y:S01]  /*26e0*/  HMMA.16816.F32.BF16 R4, R100, R104.reuse, RZ ;  /* 0x000000686404723c */ /* 0x082fe200000418ff */
[----:B------:R-:W4:Y:S04]  /*26f0*/  LDG.E R179, desc[UR58][R48.64+0x20] ;  /* 0x0000203a30b37981 */ /* 0x000f28000c1e1900 */
[----:B------:R-:W5:Y:S01]  /*2700*/  LDG.E R178, desc[UR58][R48.64+0x100] ;  /* 0x0001003a30b27981 */ /* 0x000f62000c1e1900 */
[C---:B--2---:R-:W-:Y:S03]  /*2710*/  HMMA.16816.F32.BF16 R8, R108.reuse, R104, RZ ;  /* 0x000000686c08723c */ /* 0x044fe600000418ff */
[----:B------:R1:W5:Y:S04]  /*2720*/  LDG.E R169, desc[UR58][R48.64+0x120] ;  /* 0x0001203a30a97981 */ /* 0x000368000c1e1900 */
[----:B------:R-:W-:Y:S01]  /*2730*/  LDSM.16.M88.4 R120, [R135] ;  /* 0x000000008778783b */ /* 0x000fe20000000200 */
[-C--:B------:R-:W-:Y:S06]  /*2740*/  HMMA.16816.F32.BF16 R12, R108, R106.reuse, RZ ;  /* 0x0000006a6c0c723c */ /* 0x080fec00000418ff */
[C---:B------:R-:W-:Y:S01]  /*2750*/  HMMA.16816.F32.BF16 R16, R100.reuse, R106, RZ ;  /* 0x0000006a6410723c */ /* 0x040fe200000418ff */
[----:B------:R-:W2:Y:S01]  /*2760*/  LDSM.16.M88.4 R104, [R137+0xc00] ;  /* 0x000c00008968783b */ /* 0x000ea20000000200 */
[----:B---3--:R-:W-:Y:S04]  /*2770*/  @!P2 IMAD.SHL.U32 R57, R57, 0x2, RZ ;  /* 0x000000023939a824 */ /* 0x008fe800078e00ff */
[-C--:B------:R-:W-:Y:S03]  /*2780*/  HMMA.16816.F32.BF16 R20, R100, R112.reuse, RZ ;  /* 0x000000706414723c */ /* 0x080fe600000418ff */
[----:B------:R-:W-:Y:S02]  /*2790*/  LDSM.16.M88.4 R124, [R140+0x1000] ;  /* 0x001000008c7c783b */ /* 0x000fe40000000200 */
[----:B------:R-:W-:Y:S01]  /*27a0*/  @!P2 LOP3.LUT R57, R57, 0x6, RZ, 0xc0, !PT ;  /* 0x000000063939a812 */ /* 0x000fe200078ec0ff */
[C---:B------:R-:W-:Y:S05]  /*27b0*/  HMMA.16816.F32.BF16 R24, R108.reuse, R112, RZ ;  /* 0x000000706c18723c */ /* 0x040fea00000418ff */
[----:B------:R-:W-:Y:S01]  /*27c0*/  @!P2 IMAD R56, R142, 0x40, R57 ;  /* 0x000000408e38a824 */ /* 0x000fe200078e0239 */
[-C--:B------:R-:W-:Y:S05]  /*27d0*/  HMMA.16816.F32.BF16 R28, R108, R114.reuse, RZ ;  /* 0x000000726c1c723c */ /* 0x080fea00000418ff */
[----:B------:R-:W-:Y:S01]  /*27e0*/  @!P2 IMAD R187, R187, 0x80, R56 ;  /* 0x00000080bbbba824 */ /* 0x000fe200078e0238 */
[C---:B------:R-:W-:Y:S01]  /*27f0*/  HMMA.16816.F32.BF16 R32, R100.reuse, R114, RZ ;  /* 0x000000726420723c */ /* 0x040fe200000418ff */
[----:B------:R-:W3:Y:S04]  /*2800*/  LDSM.16.M88.4 R112, [R140] ;  /* 0x000000008c70783b */ /* 0x000ee80000000200 */
[C---:B------:R-:W-:Y:S01]  /*2810*/  @!P2 VIADD R181, R187.reuse, 0x1 ;  /* 0x00000001bbb5a836 */ /* 0x040fe20000000000 */
[-C--:B----4-:R-:W-:Y:S01]  /*2820*/  HMMA.16816.F32.BF16 R36, R100, R116.reuse, RZ ;  /* 0x000000746424723c */ /* 0x090fe200000418ff */
[----:B------:R-:W-:Y:S03]  /*2830*/  @!P2 VIADD R183, R187, 0x29 ;  /* 0x00000029bbb7a836 */ /* 0x000fe60000000000 */
[----:B------:R-:W-:Y:S01]  /*2840*/  @!P2 ISETP.GE.AND P4, PT, R181, R206, PT ;  /* 0x000000ceb500a20c */ /* 0x000fe20003f86270 */
[----:B------:R-:W-:Y:S01]  /*2850*/  @!P2 VIADD R185, R187, 0x30 ;  /* 0x00000030bbb9a836 */ /* 0x000fe20000000000 */
[C---:B------:R-:W-:Y:S01]  /*2860*/  @!P2 ISETP.GE.AND P1, PT, R181.reuse, R204, PT ;  /* 0x000000ccb500a20c */ /* 0x040fe20003f26270 */
[C---:B------:R-:W-:Y:S02]  /*2870*/  HMMA.16816.F32.BF16 R40, R108.reuse, R116, RZ ;  /* 0x000000746c28723c */ /* 0x040fe400000418ff */
[C---:B------:R-:W-:Y:S02]  /*2880*/  @!P2 ISETP.GE.AND P5, PT, R181.reuse, R212, PT ;  /* 0x000000d4b500a20c */ /* 0x040fe40003fa6270 */
[-C--:B------:R-:W-:Y:S01]  /*2890*/  @!P2 ISETP.GE.AND P6, PT, R181, R188.reuse, PT ;  /* 0x000000bcb500a20c */ /* 0x080fe20003fc6270 */
[----:B------:R-:W-:Y:S01]  /*28a0*/  FMUL.FTZ R181, R167, 1.4426950216293334961 ;  /* 0x3fb8aa3ba7b57820 */ /* 0x000fe20000410000 */
[-C--:B------:R-:W-:Y:S06]  /*28b0*/  HMMA.16816.F32.BF16 R44, R108, R118.reuse, RZ ;  /* 0x000000766c2c723c */ /* 0x080fec00000418ff */
[C---:B-1----:R-:W-:Y:S06]  /*28c0*/  HMMA.16816.F32.BF16 R48, R100.reuse, R118, RZ ;  /* 0x000000766430723c */ /* 0x042fec00000418ff */
[-C--:B--2---:R-:W-:Y:S06]  /*28d0*/  HMMA.16816.F32.BF16 R52, R100, R104.reuse, RZ ;  /* 0x000000686434723c */ /* 0x084fec00000418ff */
[C---:B------:R-:W-:Y:S06]  /*28e0*/  HMMA.16816.F32.BF16 R56, R108.reuse, R104, RZ ;  /* 0x000000686c38723c */ /* 0x040fec00000418ff */
[-C--:B------:R-:W-:Y:S06]  /*28f0*/  HMMA.16816.F32.BF16 R60, R108, R106.reuse, RZ ;  /* 0x0000006a6c3c723c */ /* 0x080fec00000418ff */
[----:B------:R-:W-:Y:S01]  /*2900*/  HMMA.16816.F32.BF16 R64, R100, R106, RZ ;  /* 0x0000006a6440723c */ /* 0x000fe200000418ff */
[----:B------:R-:W1:Y:S05]  /*2910*/  LDSM.16.M88.4 R100, [R135+0x400] ;  /* 0x000400008764783b */ /* 0x000e6a0000000200 */
[-C--:B---3--:R-:W-:Y:S03]  /*2920*/  HMMA.16816.F32.BF16 R4, R112, R120.reuse, R4 ;  /* 0x000000787004723c */ /* 0x088fe60000041804 */
[----:B------:R-:W2:Y:S03]  /*2930*/  LDSM.16.M88.4 R104, [R135+0x800] ;  /* 0x000800008768783b */ /* 0x000ea60000000200 */
[C---:B------:R-:W-:Y:S06]  /*2940*/  HMMA.16816.F32.BF16 R8, R124.reuse, R120, R8 ;  /* 0x000000787c08723c */ /* 0x040fec0000041808 */
[-C--:B------:R-:W-:Y:S05]  /*2950*/  HMMA.16816.F32.BF16 R12, R124, R122.reuse, R12 ;  /* 0x0000007a7c0c723c */ /* 0x080fea000004180c */
[----:B------:R-:W-:Y:S01]  /*2960*/  FSEL R121, R181, RZ, P3 ;  /* 0x000000ffb5797208 */ /* 0x000fe20001800000 */
[C---:B------:R-:W-:Y:S04]  /*2970*/  HMMA.16816.F32.BF16 R16, R112.reuse, R122, R16 ;  /* 0x0000007a7010723c */ /* 0x040fe80000041810 */
[C---:B------:R-:W-:Y:S01]  /*2980*/  FSETP.NEU.FTZ.AND P3, PT, R165.reuse, -INF , PT ;  /* 0xff800000a500780b */ /* 0x040fe20003f7d000 */
[----:B------:R-:W-:Y:S01]  /*2990*/  FMUL.FTZ R120, R165, 1.4426950216293334961 ;  /* 0x3fb8aa3ba5787820 */ /* 0x000fe20000410000 */
[----:B------:R-:W-:Y:S01]  /*29a0*/  @!P2 FSEL R7, R7, -INF , !P1 ;  /* 0xff8000000707a808 */ /* 0x000fe20004800000 */
[----:B------:R-:W-:Y:S01]  /*29b0*/  FMUL.FTZ R181, R164, 1.4426950216293334961 ;  /* 0x3fb8aa3ba4b57820 */ /* 0x000fe20000410000 */
[----:B------:R-:W-:Y:S02]  /*29c0*/  @!P2 FSEL R5, R5, -INF , !P4 ;  /* 0xff8000000505a808 */ /* 0x000fe40006000000 */
[----:B------:R-:W-:Y:S01]  /*29d0*/  @!P2 ISETP.GE.AND P4, PT, R187, R188, PT ;  /* 0x000000bcbb00a20c */ /* 0x000fe20003f86270 */
[----:B------:R-:W-:Y:S01]  /*29e0*/  FFMA.FTZ R184, R7, UR24, -R237 ;  /* 0x0000001807b87c23 */ /* 0x000fe200080108ed */
[----:B------:R-:W-:Y:S01]  /*29f0*/  FSEL R120, R120, RZ, P3 ;  /* 0x000000ff78787208 */ /* 0x000fe20001800000 */
[----:B------:R-:W-:Y:S01]  /*2a00*/  FFMA.FTZ R182, R5, UR24, -R121 ;  /* 0x0000001805b67c23 */ /* 0x000fe20008010879 */
[C---:B------:R-:W-:Y:S01]  /*2a10*/  @!P2 ISETP.GE.AND P3, PT, R187.reuse, R206, PT ;  /* 0x000000cebb00a20c */ /* 0x040fe20003f66270 */
[----:B------:R-:W-:Y:S01]  /*2a20*/  @!P2 VIADD R123, R187, 0x8 ;  /* 0x00000008bb7ba836 */ /* 0x000fe20000000000 */
[----:B------:R-:W-:Y:S01]  /*2a30*/  FSEL R122, R181, RZ, P0 ;  /* 0x000000ffb57a7208 */ /* 0x000fe20000000000 */
[-C--:B-1----:R-:W-:Y:S01]  /*2a40*/  HMMA.16816.F32.BF16 R20, R112, R100.reuse, R20 ;  /* 0x000000647014723c */ /* 0x082fe20000041814 */
[----:B------:R-:W-:Y:S02]  /*2a50*/  MUFU.EX2 R184, R184 ;  /* 0x000000b800b87308 */ /* 0x000fe40000000800 */
[----:B------:R-:W-:Y:S01]  /*2a60*/  @!P2 FSEL R4, R4, -INF , !P3 ;  /* 0xff8000000404a808 */ /* 0x000fe20005800000 */
[C---:B------:R-:W-:Y:S01]  /*2a70*/  @!P2 VIADD R181, R187.reuse, 0x11 ;  /* 0x00000011bbb5a836 */ /* 0x040fe20000000000 */
[C---:B------:R-:W-:Y:S01]  /*2a80*/  @!P2 ISETP.GE.AND P0, PT, R187.reuse, R204, PT ;  /* 0x000000ccbb00a20c */ /* 0x040fe20003f06270 */
[C---:B------:R-:W-:Y:S05]  /*2a90*/  HMMA.16816.F32.BF16 R24, R124.reuse, R100, R24 ;  /* 0x000000647c18723c */ /* 0x040fea0000041818 */
[----:B------:R-:W-:Y:S01]  /*2aa0*/  MUFU.EX2 R182, R182 ;  /* 0x000000b600b67308 */ /* 0x000fe20000000800 */
[-C--:B------:R-:W-:Y:S02]  /*2ab0*/  @!P2 ISETP.GE.AND P3, PT, R187, R212.reuse, PT ;  /* 0x000000d4bb00a20c */ /* 0x080fe40003f66270 */
[----:B------:R-:W-:Y:S01]  /*2ac0*/  @!P2 FSEL R6, R6, -INF , !P0 ;  /* 0xff8000000606a808 */ /* 0x000fe20004000000 */
[-C--:B------:R-:W-:Y:S03]  /*2ad0*/  HMMA.16816.F32.BF16 R28, R124, R102.reuse, R28 ;  /* 0x000000667c1c723c */ /* 0x080fe6000004181c */
[C---:B------:R-:W-:Y:S02]  /*2ae0*/  @!P2 ISETP.GE.AND P0, PT, R123.reuse, R212, PT ;  /* 0x000000d47b00a20c */ /* 0x040fe40003f06270 */
[----:B------:R-:W-:Y:S01]  /*2af0*/  @!P2 FSEL R8, R8, -INF , !P3 ;  /* 0xff8000000808a808 */ /* 0x000fe20005800000 */
[C---:B------:R-:W-:Y:S01]  /*2b00*/  HMMA.16816.F32.BF16 R32, R112.reuse, R102, R32 ;  /* 0x000000667020723c */ /* 0x040fe20000041820 */
[----:B------:R-:W1:Y:S03]  /*2b10*/  LDSM.16.M88.4 R100, [R135+0xc00] ;  /* 0x000c00008764783b */ /* 0x000e660000000200 */
[----:B------:R-:W-:Y:S02]  /*2b20*/  @!P2 ISETP.GE.AND P1, PT, R123, R188, PT ;  /* 0x000000bc7b00a20c */ /* 0x000fe40003f26270 */
[----:B------:R-:W-:Y:S01]  /*2b30*/  @!P2 FSEL R9, R9, -INF , !P5 ;  /* 0xff8000000909a808 */ /* 0x000fe20006800000 */
[-C--:B--2---:R-:W-:Y:S03]  /*2b40*/  HMMA.16816.F32.BF16 R36, R112, R104.reuse, R36 ;  /* 0x000000687024723c */ /* 0x084fe60000041824 */
[----:B------:R-:W-:Y:S01]  /*2b50*/  @!P2 ISETP.GE.AND P3, PT, R123, R206, PT ;  /* 0x000000ce7b00a20c */ /* 0x000fe20003f66270 */
[--C-:B------:R-:W-:Y:S01]  /*2b60*/  FFMA.FTZ R186, R9, UR24, -R120.reuse ;  /* 0x0000001809ba7c23 */ /* 0x100fe20008010878 */
[----:B------:R-:W-:Y:S01]  /*2b70*/  @!P2 ISETP.GE.AND P5, PT, R123, R204, PT ;  /* 0x000000cc7b00a20c */ /* 0x000fe20003fa6270 */
[----:B------:R-:W-:Y:S01]  /*2b80*/  @!P2 VIADD R123, R187, 0x9 ;  /* 0x00000009bb7ba836 */ /* 0x000fe20000000000 */
[----:B------:R-:W-:Y:S01]  /*2b90*/  @!P2 FSEL R10, R10, -INF , !P4 ;  /* 0xff8000000a0aa808 */ /* 0x000fe20006000000 */
[C---:B------:R-:W-:Y:S02]  /*2ba0*/  HMMA.16816.F32.BF16 R40, R124.reuse, R104, R40 ;  /* 0x000000687c28723c */ /* 0x040fe40000041828 */
[----:B------:R-:W-:Y:S02]  /*2bb0*/  MUFU.EX2 R186, R186 ;  /* 0x000000ba00ba7308 */ /* 0x000fe40000000800 */
[----:B------:R-:W-:Y:S02]  /*2bc0*/  @!P2 ISETP.GE.AND P4, PT, R123, R212, PT ;  /* 0x000000d47b00a20c */ /* 0x000fe40003f86270 */
[----:B------:R-:W-:Y:S01]  /*2bd0*/  @!P2 FSEL R11, R11, -INF , !P6 ;  /* 0xff8000000b0ba808 */ /* 0x000fe20007000000 */
[-C--:B------:R-:W-:Y:S03]  /*2be0*/  HMMA.16816.F32.BF16 R44, R124, R106.reuse, R44 ;  /* 0x0000006a7c2c723c */ /* 0x080fe6000004182c */
[C---:B------:R-:W-:Y:S02]  /*2bf0*/  @!P2 ISETP.GE.AND P6, PT, R123.reuse, R188, PT ;  /* 0x000000bc7b00a20c */ /* 0x040fe40003fc6270 */
[----:B------:R-:W-:Y:S01]  /*2c00*/  @!P2 FSEL R12, R12, -INF , !P0 ;  /* 0xff8000000c0ca808 */ /* 0x000fe20004000000 */
[C---:B------:R-:W-:Y:S04]  /*2c10*/  HMMA.16816.F32.BF16 R48, R112.reuse, R106, R48 ;  /* 0x0000006a7030723c */ /* 0x040fe80000041830 */
[----:B------:R-:W-:Y:S01]  /*2c20*/  @!P2 ISETP.GE.AND P0, PT, R123, R206, PT ;  /* 0x000000ce7b00a20c */ /* 0x000fe20003f06270 */
[----:B------:R-:W-:Y:S01]  /*2c30*/  FFMA.FTZ R189, R12, UR24, -R120 ;  /* 0x000000180cbd7c23 */ /* 0x000fe20008010878 */
[----:B------:R-:W-:Y:S02]  /*2c40*/  @!P2 FSEL R13, R13, -INF , !P4 ;  /* 0xff8000000d0da808 */ /* 0x000fe40006000000 */
[----:B------:R-:W-:Y:S03]  /*2c50*/  @!P2 ISETP.GE.AND P4, PT, R123, R204, PT ;  /* 0x000000cc7b00a20c */ /* 0x000fe60003f86270 */
[----:B------:R-:W-:Y:S01]  /*2c60*/  @!P2 FSEL R14, R14, -INF , !P1 ;  /* 0xff8000000e0ea808 */ /* 0x000fe20004800000 */
[----:B------:R-:W-:Y:S01]  /*2c70*/  @!P2 VIADD R123, R187, 0x10 ;  /* 0x00000010bb7ba836 */ /* 0x000fe20000000000 */
[----:B------:R-:W-:Y:S01]  /*2c80*/  @!P2 FSEL R18, R18, -INF , !P5 ;  /* 0xff8000001212a808 */ /* 0x000fe20006800000 */
[-C--:B-1----:R-:W-:Y:S01]  /*2c90*/  HMMA.16816.F32.BF16 R52, R112, R100.reuse, R52 ;  /* 0x000000647034723c */ /* 0x082fe20000041834 */
[----:B------:R-:W-:Y:S02]  /*2ca0*/  MUFU.EX2 R189, R189 ;  /* 0x000000bd00bd7308 */ /* 0x000fe40000000800 */
[-C--:B------:R-:W-:Y:S01]  /*2cb0*/  @!P2 ISETP.GE.AND P1, PT, R123, R206.reuse, PT ;  /* 0x000000ce7b00a20c */ /* 0x080fe20003f26270 */
[----:B------:R-:W-:Y:S01]  /*2cc0*/  FFMA.FTZ R193, R18, UR24, -R237 ;  /* 0x0000001812c17c23 */ /* 0x000fe200080108ed */
[----:B------:R-:W-:Y:S01]  /*2cd0*/  @!P2 ISETP.GE.AND P5, PT, R181, R206, PT ;  /* 0x000000ceb500a20c */ /* 0x000fe20003fa6270 */
[C---:B------:R-:W-:Y:S05]  /*2ce0*/  HMMA.16816.F32.BF16 R56, R124.reuse, R100, R56 ;  /* 0x000000647c38723c */ /* 0x040fea0000041838 */
[----:B------:R-:W-:Y:S01]  /*2cf0*/  MUFU.EX2 R193, R193 ;  /* 0x000000c100c17308 */ /* 0x000fe20000000800 */
[----:B------:R-:W-:Y:S01]  /*2d00*/  @!P2 FSEL R15, R15, -INF , !P6 ;  /* 0xff8000000f0fa808 */ /* 0x000fe20007000000 */
[-C--:B------:R-:W-:Y:S03]  /*2d10*/  HMMA.16816.F32.BF16 R60, R124, R102.reuse, R60 ;  /* 0x000000667c3c723c */ /* 0x080fe6000004183c */
[C---:B------:R-:W-:Y:S02]  /*2d20*/  @!P2 ISETP.GE.AND P6, PT, R123.reuse, R204, PT ;  /* 0x000000cc7b00a20c */ /* 0x040fe40003fc6270 */
[----:B------:R-:W-:Y:S01]  /*2d30*/  @!P2 FSEL R16, R16, -INF , !P3 ;  /* 0xff8000001010a808 */ /* 0x000fe20005800000 */
[----:B------:R-:W-:Y:S04]  /*2d40*/  HMMA.16816.F32.BF16 R64, R112, R102, R64 ;  /* 0x000000667040723c */ /* 0x000fe80000041840 */
[----:B------:R-:W-:Y:S01]  /*2d50*/  @!P2 ISETP.GE.AND P3, PT, R123, R212, PT ;  /* 0x000000d47b00a20c */ /* 0x000fe20003f66270 */
[--C-:B------:R-:W-:Y:S01]  /*2d60*/  FFMA.FTZ R124, R11, UR24, -R122.reuse ;  /* 0x000000180b7c7c23 */ /* 0x100fe2000801087a */
[----:B------:R-:W-:Y:S01]  /*2d70*/  @!P2 FSEL R17, R17, -INF , !P0 ;  /* 0xff8000001111a808 */ /* 0x000fe20004000000 */
[--C-:B------:R-:W-:Y:S01]  /*2d80*/  FFMA.FTZ R196, R16, UR24, -R121.reuse ;  /* 0x0000001810c47c23 */ /* 0x100fe20008010879 */
[----:B------:R-:W-:Y:S02]  /*2d90*/  @!P2 FSEL R19, R19, -INF , !P4 ;  /* 0xff8000001313a808 */ /* 0x000fe40006000000 */
[----:B------:R-:W-:Y:S01]  /*2da0*/  @!P2 ISETP.GE.AND P0, PT, R123, R188, PT ;  /* 0x000000bc7b00a20c */ /* 0x000fe20003f06270 */
[C---:B------:R-:W-:Y:S01]  /*2db0*/  @!P2 VIADD R123, R187.reuse, 0x18 ;  /* 0x00000018bb7ba836 */ /* 0x040fe20000000000 */
[----:B------:R-:W-:Y:S01]  /*2dc0*/  @!P2 FSEL R20, R20, -INF , !P1 ;  /* 0xff8000001414a808 */ /* 0x000fe20004800000 */
[----:B------:R-:W-:Y:S01]  /*2dd0*/  @!P2 VIADD R125, R187, 0x39 ;  /* 0x00000039bb7da836 */ /* 0x000fe20000000000 */
[----:B------:R-:W-:Y:S01]  /*2de0*/  @!P2 FSEL R21, R21, -INF , !P5 ;  /* 0xff8000001515a808 */ /* 0x000fe20006800000 */
[----:B------:R-:W1:Y:S01]  /*2df0*/  MUFU.EX2 R196, R196 ;  /* 0x000000c400c47308 */ /* 0x000e620000000800 */
[C---:B------:R-:W-:Y:S02]  /*2e00*/  @!P2 ISETP.GE.AND P4, PT, R181.reuse, R204, PT ;  /* 0x000000ccb500a20c */ /* 0x040fe40003f86270 */
[C---:B------:R-:W-:Y:S02]  /*2e10*/  @!P2 ISETP.GE.AND P1, PT, R181.reuse, R212, PT ;  /* 0x000000d4b500a20c */ /* 0x040fe40003f26270 */
[----:B------:R-:W-:Y:S01]  /*2e20*/  @!P2 ISETP.GE.AND P5, PT, R181, R188, PT ;  /* 0x000000bcb500a20c */ /* 0x000fe20003fa6270 */
[----:B------:R-:W-:Y:S01]  /*2e30*/  @!P2 VIADD R181, R187, 0x19 ;  /* 0x00000019bbb5a836 */ /* 0x000fe20000000000 */
[----:B------:R-:W-:Y:S02]  /*2e40*/  @!P2 FSEL R22, R22, -INF , !P6 ;  /* 0xff8000001616a808 */ /* 0x000fe40007000000 */
[----:B------:R-:W-:Y:S02]  /*2e50*/  @!P2 FSEL R26, R26, -INF , !P0 ;  /* 0xff8000001a1aa808 */ /* 0x000fe40004000000 */
[-C--:B------:R-:W-:Y:S02]  /*2e60*/  @!P2 ISETP.GE.AND P6, PT, R123, R212.reuse, PT ;  /* 0x000000d47b00a20c */ /* 0x080fe40003fc6270 */
[----:B------:R-:W-:Y:S02]  /*2e70*/  @!P2 ISETP.GE.AND P0, PT, R181, R212, PT ;  /* 0x000000d4b500a20c */ /* 0x000fe40003f06270 */
[----:B------:R-:W-:Y:S02]  /*2e80*/  @!P2 FSEL R23, R23, -INF , !P4 ;  /* 0xff8000001717a808 */ /* 0x000fe40006000000 */
[----:B------:R-:W-:Y:S02]  /*2e90*/  @!P2 FSEL R24, R24, -INF , !P3 ;  /* 0xff8000001818a808 */ /* 0x000fe40005800000 */
[----:B------:R-:W-:Y:S02]  /*2ea0*/  @!P2 FSEL R25, R25, -INF , !P1 ;  /* 0xff8000001919a808 */ /* 0x000fe40004800000 */
[----:B------:R-:W-:Y:S02]  /*2eb0*/  @!P2 FSEL R27, R27, -INF , !P5 ;  /* 0xff8000001b1ba808 */ /* 0x000fe40006800000 */
[----:B------:R-:W-:Y:S02]  /*2ec0*/  @!P2 FSEL R28, R28, -INF , !P6 ;  /* 0xff8000001c1ca808 */ /* 0x000fe40007000000 */
[----:B------:R-:W-:Y:S01]  /*2ed0*/  @!P2 FSEL R29, R29, -INF , !P0 ;  /* 0xff8000001d1da808 */ /* 0x000fe20004000000 */
[----:B------:R-:W-:Y:S01]  /*2ee0*/  FFMA.FTZ R231, R27, UR24, -R122 ;  /* 0x000000181be77c23 */ /* 0x000fe2000801087a */
[C---:B------:R-:W-:Y:S01]  /*2ef0*/  @!P2 ISETP.GE.AND P4, PT, R123.reuse, R188, PT ;  /* 0x000000bc7b00a20c */ /* 0x040fe20003f86270 */
[--C-:B------:R-:W-:Y:S01]  /*2f00*/  FFMA.FTZ R234, R28, UR24, -R120.reuse ;  /* 0x000000181cea7c23 */ /* 0x100fe20008010878 */
[C---:B------:R-:W-:Y:S02]  /*2f10*/  @!P2 ISETP.GE.AND P3, PT, R123.reuse, R206, PT ;  /* 0x000000ce7b00a20c */ /* 0x040fe40003f66270 */
[----:B------:R-:W-:Y:S01]  /*2f20*/  @!P2 ISETP.GE.AND P1, PT, R123, R204, PT ;  /* 0x000000cc7b00a20c */ /* 0x000fe20003f26270 */
[----:B------:R-:W-:Y:S01]  /*2f30*/  @!P2 VIADD R123, R187, 0x21 ;  /* 0x00000021bb7ba836 */ /* 0x000fe20000000000 */
        /* <DEDUP_REMOVED lines=13> */
[C---:B------:R-:W-:Y:S02]  /*3010*/  @!P2 ISETP.GE.AND P0, PT, R123.reuse, R204, PT ;  /* 0x000000cc7b00a20c */ /* 0x040fe40003f06270 */
[C---:B------:R-:W-:Y:S02]  /*3020*/  @!P2 ISETP.GE.AND P4, PT, R123.reuse, R212, PT ;  /* 0x000000d47b00a20c */ /* 0x040fe40003f86270 */
[----:B------:R-:W-:Y:S01]  /*3030*/  @!P2 ISETP.GE.AND P1, PT, R123, R188, PT ;  /* 0x000000bc7b00a20c */ /* 0x000fe20003f26270 */
[----:B------:R-:W-:Y:S01]  /*3040*/  @!P2 VIADD R123, R187, 0x28 ;  /* 0x00000028bb7ba836 */ /* 0x000fe20000000000 */
[C---:B------:R-:W-:Y:S02]  /*3050*/  @!P2 ISETP.GE.AND P5, PT, R181.reuse, R204, PT ;  /* 0x000000ccb500a20c */ /* 0x040fe40003fa6270 */
[C---:B------:R-:W-:Y:S02]  /*3060*/  @!P2 ISETP.GE.AND P6, PT, R181.reuse, R188, PT ;  /* 0x000000bcb500a20c */ /* 0x040fe40003fc6270 */
[----:B------:R-:W-:Y:S02]  /*3070*/  @!P2 FSEL R32, R32, -INF , !P3 ;  /* 0xff8000002020a808 */ /* 0x000fe40005800000 */
[-C--:B------:R-:W-:Y:S01]  /*3080*/  @!P2 ISETP.GE.AND P3, PT, R181, R212.reuse, PT ;  /* 0x000000d4b500a20c */ /* 0x080fe20003f66270 */
[----:B------:R-:W-:Y:S01]  /*3090*/  FFMA.FTZ R181, R4, UR24, -R121 ;  /* 0x0000001804b57c23 */ /* 0x000fe20008010879 */
[----:B------:R-:W-:Y:S02]  /*30a0*/  @!P2 FSEL R38, R38, -INF , !P5 ;  /* 0xff8000002626a808 */ /* 0x000fe40006800000 */
[----:B------:R-:W-:Y:S02]  /*30b0*/  @!P2 FSEL R42, R42, -INF , !P6 ;  /* 0xff8000002a2aa808 */ /* 0x000fe40007000000 */
[-C--:B------:R-:W-:Y:S01]  /*30c0*/  @!P2 ISETP.GE.AND P5, PT, R123, R212.reuse, PT ;  /* 0x000000d47b00a20c */ /* 0x080fe20003fa6270 */
[----:B------:R-:W2:Y:S01]  /*30d0*/  MUFU.EX2 R181, R181 ;  /* 0x000000b500b57308 */ /* 0x000ea20000000800 */
[----:B------:R-:W-:Y:S02]  /*30e0*/  @!P2 ISETP.GE.AND P6, PT, R183, R212, PT ;  /* 0x000000d4b700a20c */ /* 0x000fe40003fc6270 */
[----:B------:R-:W-:Y:S02]  /*30f0*/  @!P2 FSEL R39, R39, -INF , !P0 ;  /* 0xff8000002727a808 */ /* 0x000fe40004000000 */
[----:B------:R-:W-:Y:S02]  /*3100*/  @!P2 FSEL R40, R40, -INF , !P3 ;  /* 0xff8000002828a808 */ /* 0x000fe40005800000 */
[----:B------:R-:W-:Y:S02]  /*3110*/  @!P2 FSEL R41, R41, -INF , !P4 ;  /* 0xff8000002929a808 */ /* 0x000fe40006000000 */
[C---:B------:R-:W-:Y:S02]  /*3120*/  @!P2 ISETP.GE.AND P0, PT, R123.reuse, R188, PT ;  /* 0x000000bc7b00a20c */ /* 0x040fe40003f06270 */
[C---:B------:R-:W-:Y:S02]  /*3130*/  @!P2 ISETP.GE.AND P3, PT, R123.reuse, R206, PT ;  /* 0x000000ce7b00a20c */ /* 0x040fe40003f66270 */
[----:B------:R-:W-:Y:S01]  /*3140*/  @!P2 ISETP.GE.AND P4, PT, R123, R204, PT ;  /* 0x000000cc7b00a20c */ /* 0x000fe20003f86270 */
[--C-:B------:R-:W-:Y:S01]  /*3150*/  FFMA.FTZ R123, R6, UR24, -R237.reuse ;  /* 0x00000018067b7c23 */ /* 0x100fe200080108ed */
[----:B------:R-:W-:Y:S02]  /*3160*/  @!P2 FSEL R43, R43, -INF , !P1 ;  /* 0xff8000002b2ba808 */ /* 0x000fe40004800000 */
[----:B------:R-:W-:Y:S02]  /*3170*/  @!P2 FSEL R44, R44, -INF , !P5 ;  /* 0xff8000002c2ca808 */ /* 0x000fe40006800000 */
[----:B------:R-:W-:Y:S02]  /*3180*/  @!P2 FSEL R45, R45, -INF , !P6 ;  /* 0xff8000002d2da808 */ /* 0x000fe40007000000 */
[C---:B------:R-:W-:Y:S02]  /*3190*/  @!P2 ISETP.GE.AND P1, PT, R183.reuse, R188, PT ;  /* 0x000000bcb700a20c */ /* 0x040fe40003f26270 */
[C---:B------:R-:W-:Y:S02]  /*31a0*/  @!P2 ISETP.GE.AND P5, PT, R183.reuse, R206, PT ;  /* 0x000000ceb700a20c */ /* 0x040fe40003fa6270 */
[----:B------:R-:W-:Y:S02]  /*31b0*/  @!P2 ISETP.GE.AND P6, PT, R183, R204, PT ;  /* 0x000000ccb700a20c */ /* 0x000fe40003fc6270 */
[----:B------:R-:W-:Y:S01]  /*31c0*/  @!P2 FSEL R46, R46, -INF , !P0 ;  /* 0xff8000002e2ea808 */ /* 0x000fe20004000000 */
[----:B------:R3:W-:Y:S01]  /*31d0*/  MUFU.EX2 R183, R123 ;  /* 0x0000007b00b77308 */ /* 0x0007e20000000800 */
[----:B------:R-:W-:Y:S02]  /*31e0*/  @!P2 FSEL R50, R50, -INF , !P4 ;  /* 0xff8000003232a808 */ /* 0x000fe40006000000 */
[----:B------:R-:W-:Y:S02]  /*31f0*/  @!P2 ISETP.GE.AND P0, PT, R185, R206, PT ;  /* 0x000000ceb900a20c */ /* 0x000fe40003f06270 */
[----:B------:R-:W-:Y:S01]  /*3200*/  @!P2 FSEL R51, R51, -INF , !P6 ;  /* 0xff8000003333a808 */ /* 0x000fe20007000000 */
[--C-:B------:R-:W-:Y:S01]  /*3210*/  FFMA.FTZ R50, R50, UR24, -R237.reuse ;  /* 0x0000001832327c23 */ /* 0x100fe200080108ed */
[----:B------:R-:W-:Y:S02]  /*3220*/  @!P2 FSEL R52, R52, -INF , !P0 ;  /* 0xff8000003434a808 */ /* 0x000fe40004000000 */
[----:B------:R-:W-:Y:S01]  /*3230*/  @!P2 FSEL R48, R48, -INF , !P3 ;  /* 0xff8000003030a808 */ /* 0x000fe20005800000 */
[----:B------:R-:W-:Y:S01]  /*3240*/  FFMA.FTZ R51, R51, UR24, -R237 ;  /* 0x0000001833337c23 */ /* 0x000fe200080108ed */
[----:B------:R-:W-:Y:S01]  /*3250*/  @!P2 ISETP.GE.AND P3, PT, R185, R212, PT ;  /* 0x000000d4b900a20c */ /* 0x000fe20003f66270 */
[--C-:B------:R-:W-:Y:S01]  /*3260*/  FFMA.FTZ R52, R52, UR24, -R121.reuse ;  /* 0x0000001834347c23 */ /* 0x100fe20008010879 */
[----:B------:R-:W-:Y:S02]  /*3270*/  @!P2 FSEL R49, R49, -INF , !P5 ;  /* 0xff8000003131a808 */ /* 0x000fe40006800000 */
[----:B------:R-:W-:Y:S02]  /*3280*/  @!P2 FSEL R56, R56, -INF , !P3 ;  /* 0xff8000003838a808 */ /* 0x000fe40005800000 */
[----:B------:R-:W-:Y:S01]  /*3290*/  @!P2 ISETP.GE.AND P5, PT, R185, R188, PT ;  /* 0x000000bcb900a20c */ /* 0x000fe20003fa6270 */
[----:B---3--:R-:W-:Y:S01]  /*32a0*/  @!P2 VIADD R123, R187, 0x31 ;  /* 0x00000031bb7ba836 */ /* 0x008fe20000000000 */
[----:B------:R-:W-:Y:S01]  /*32b0*/  @!P2 FSEL R47, R47, -INF , !P1 ;  /* 0xff8000002f2fa808 */ /* 0x000fe20004800000 */
[--C-:B------:R-:W-:Y:S01]  /*32c0*/  FFMA.FTZ R49, R49, UR24, -R121.reuse ;  /* 0x0000001831317c23 */ /* 0x100fe20008010879 */
[----:B------:R-:W-:Y:S01]  /*32d0*/  @!P2 ISETP.GE.AND P1, PT, R185, R204, PT ;  /* 0x000000ccb900a20c */ /* 0x000fe20003f26270 */
[--C-:B------:R-:W-:Y:S01]  /*32e0*/  FFMA.FTZ R185, R8, UR24, -R120.reuse ;  /* 0x0000001808b97c23 */ /* 0x100fe20008010878 */
[C---:B------:R-:W-:Y:S01]  /*32f0*/  @!P2 ISETP.GE.AND P4, PT, R123.reuse, R206, PT ;  /* 0x000000ce7b00a20c */ /* 0x040fe20003f86270 */
[----:B------:R-:W-:Y:S01]  /*3300*/  FFMA.FTZ R56, R56, UR24, -R120 ;  /* 0x0000001838387c23 */ /* 0x000fe20008010878 */
[----:B------:R-:W-:Y:S02]  /*3310*/  @!P2 ISETP.GE.AND P6, PT, R123, R204, PT ;  /* 0x000000cc7b00a20c */ /* 0x000fe40003fc6270 */
[----:B------:R-:W-:Y:S01]  /*3320*/  @!P2 FSEL R53, R53, -INF , !P4 ;  /* 0xff8000003535a808 */ /* 0x000fe20006000000 */
[----:B------:R-:W-:Y:S01]  /*3330*/  MUFU.EX2 R185, R185 ;  /* 0x000000b900b97308 */ /* 0x000fe20000000800 */
[C---:B------:R-:W-:Y:S02]  /*3340*/  @!P2 ISETP.GE.AND P0, PT, R123.reuse, R212, PT ;  /* 0x000000d47b00a20c */ /* 0x040fe40003f06270 */
[-C--:B------:R-:W-:Y:S01]  /*3350*/  @!P2 ISETP.GE.AND P4, PT, R123, R188.reuse, PT ;  /* 0x000000bc7b00a20c */ /* 0x080fe20003f86270 */
[----:B------:R-:W-:Y:S01]  /*3360*/  @!P2 VIADD R123, R187, 0x38 ;  /* 0x00000038bb7ba836 */ /* 0x000fe20000000000 */
        /* <DEDUP_REMOVED lines=8> */
[----:B------:R-:W-:Y:S02]  /*33f0*/  @!P2 FSEL R55, R55, -INF , !P6 ;  /* 0xff8000003737a808 */ /* 0x000fe40007000000 */
[-C--:B------:R-:W-:Y:S01]  /*3400*/  @!P2 ISETP.GE.AND P1, PT, R123, R212.reuse, PT ;  /* 0x000000d47b00a20c */ /* 0x080fe20003f26270 */
[--C-:B------:R-:W-:Y:S01]  /*3410*/  FFMA.FTZ R54, R54, UR24, -R237.reuse ;  /* 0x0000001836367c23 */ /* 0x100fe200080108ed */
[----:B------:R-:W-:Y:S01]  /*3420*/  @!P2 ISETP.GE.AND P6, PT, R125, R212, PT ;  /* 0x000000d47d00a20c */ /* 0x000fe20003fc6270 */
[----:B------:R-:W-:Y:S01]  /*3430*/  FFMA.FTZ R55, R55, UR24, -R237 ;  /* 0x0000001837377c23 */ /* 0x000fe200080108ed */
[----:B------:R-:W-:Y:S03]  /*3440*/  @!P2 FSEL R60, R60, -INF , !P1 ;  /* 0xff8000003c3ca808 */ /* 0x000fe60004800000 */
[----:B------:R-:W-:Y:S01]  /*3450*/  MUFU.EX2 R187, R187 ;  /* 0x000000bb00bb7308 */ /* 0x000fe20000000800 */
[----:B------:R-:W-:Y:S02]  /*3460*/  @!P2 FSEL R61, R61, -INF , !P6 ;  /* 0xff8000003d3da808 */ /* 0x000fe40007000000 */
[-C--:B------:R-:W-:Y:S01]  /*3470*/  @!P2 ISETP.GE.AND P1, PT, R123, R204.reuse, PT ;  /* 0x000000cc7b00a20c */ /* 0x080fe20003f26270 */
[----:B------:R-:W-:Y:S01]  /*3480*/  FFMA.FTZ R60, R60, UR24, -R120 ;  /* 0x000000183c3c7c23 */ /* 0x000fe20008010878 */
[----:B------:R-:W-:Y:S01]  /*3490*/  @!P2 ISETP.GE.AND P6, PT, R125, R204, PT ;  /* 0x000000cc7d00a20c */ /* 0x000fe20003fc6270 */
[----:B------:R-:W-:Y:S01]  /*34a0*/  IMAD.WIDE.U32 R204, R192, -0x2daee0ad, RZ ;  /* 0xd2511f53c0cc7825 */ /* 0x000fe200078e00ff */
[----:B------:R-:W-:Y:S02]  /*34b0*/  @!P2 FSEL R59, R59, -INF , !P4 ;  /* 0xff8000003b3ba808 */ /* 0x000fe40006000000 */
[-C--:B------:R-:W-:Y:S01]  /*34c0*/  @!P2 ISETP.GE.AND P4, PT, R125, R206.reuse, PT ;  /* 0x000000ce7d00a20c */ /* 0x080fe20003f86270 */
[----:B---3--:R-:W-:Y:S01]  /*34d0*/  IMAD.WIDE.U32 R124, R190, -0x2daee0ad, RZ ;  /* 0xd2511f53be7c7825 */ /* 0x008fe200078e00ff */
[----:B------:R-:W-:Y:S02]  /*34e0*/  LOP3.LUT R228, R205, UR49, R202, 0x96, !PT ;  /* 0x00000031cde47c12 */ /* 0x000fe4000f8e96ca */
[----:B------:R-:W-:Y:S01]  /*34f0*/  LOP3.LUT R202, R201, UR50, R194, 0x96, !PT ;  /* 0x00000032c9ca7c12 */ /* 0x000fe2000f8e96c2 */
[----:B------:R-:W-:Y:S01]  /*3500*/  FFMA.FTZ R190, R13, UR24, -R120 ;  /* 0x000000180dbe7c23 */ /* 0x000fe20008010878 */
[----:B------:R-:W-:Y:S01]  /*3510*/  LOP3.LUT R210, R125, UR49, R210, 0x96, !PT ;  /* 0x000000317dd27c12 */ /* 0x000fe2000f8e96d2 */
[----:B------:R-:W-:Y:S01]  /*3520*/  FFMA.FTZ R192, R15, UR24, -R122 ;  /* 0x000000180fc07c23 */ /* 0x000fe2000801087a */
[----:B------:R-:W-:Y:S01]  /*3530*/  @!P2 FSEL R58, R58, -INF , !P5 ;  /* 0xff8000003a3aa808 */ /* 0x000fe20006800000 */
[----:B------:R-:W-:Y:S01]  /*3540*/  IMAD.WIDE.U32 R202, R202, -0x2daee0ad, RZ ;  /* 0xd2511f53caca7825 */ /* 0x000fe200078e00ff */
[----:B------:R-:W-:Y:S01]  /*3550*/  @!P2 ISETP.GE.AND P5, PT, R123, R206, PT ;  /* 0x000000ce7b00a20c */ /* 0x000fe20003fa6270 */
        /* <DEDUP_REMOVED lines=19> */
[----:B------:R-:W-:Y:S01]  /*3690*/  IMAD.WIDE.U32 R198, R198, -0x326172a9, RZ ;  /* 0xcd9e8d57c6c67825 */ /* 0x000fe200078e00ff */
[----:B------:R-:W-:Y:S02]  /*36a0*/  LOP3.LUT R216, R229, UR48, R216, 0x96, !PT ;  /* 0x00000030e5d87c12 */ /* 0x000fe4000f8e96d8 */
[----:B------:R-:W-:Y:S01]  /*36b0*/  @!P2 FSEL R67, R67, -INF , !P6 ;  /* 0xff8000004343a808 */ /* 0x000fe20007000000 */
[----:B------:R-:W-:Y:S01]  /*36c0*/  FFMA.FTZ R66, R66, UR24, -R237 ;  /* 0x0000001842427c23 */ /* 0x000fe200080108ed */
[----:B------:R-:W-:Y:S01]  /*36d0*/  LOP3.LUT R222, R199, UR48, R222, 0x96, !PT ;  /* 0x00000030c7de7c12 */ /* 0x000fe2000f8e96de */
[----:B------:R-:W-:Y:S04]  /*36e0*/  IMAD.WIDE.U32 R194, R195, -0x2daee0ad, RZ ;  /* 0xd2511f53c3c27825 */ /* 0x000fe800078e00ff */
[--C-:B------:R-:W-:Y:S01]  /*36f0*/  FFMA.FTZ R64, R64, UR24, -R121.reuse ;  /* 0x0000001840407c23 */ /* 0x100fe20008010879 */
[----:B------:R-:W-:Y:S01]  /*3700*/  FFMA.FTZ R62, R62, UR24, -R122 ;  /* 0x000000183e3e7c23 */ /* 0x000fe2000801087a */
[----:B------:R-:W-:Y:S01]  /*3710*/  IMAD.WIDE.U32 R216, R216, -0x2daee0ad, RZ ;  /* 0xd2511f53d8d87825 */ /* 0x000fe200078e00ff */
[----:B------:R-:W-:Y:S02]  /*3720*/  LOP3.LUT R204, R195, UR47, R204, 0x96, !PT ;  /* 0x0000002fc3cc7c12 */ /* 0x000fe4000f8e96cc */
[----:B------:R-:W-:Y:S01]  /*3730*/  MUFU.EX2 R243, R62 ;  /* 0x0000003e00f37308 */ /* 0x000fe20000000800 */
[----:B------:R-:W-:Y:S01]  /*3740*/  IMAD.WIDE.U32 R212, R212, -0x2daee0ad, RZ ;  /* 0xd2511f53d4d47825 */ /* 0x000fe200078e00ff */
[----:B------:R-:W-:Y:S03]  /*3750*/  LOP3.LUT R123, R217, UR45, R194, 0x96, !PT ;  /* 0x0000002dd97b7c12 */ /* 0x000fe6000f8e96c2 */
[----:B------:R-:W-:Y:S01]  /*3760*/  FFMA.FTZ R191, R14, UR24, -R122 ;  /* 0x000000180ebf7c23 */ /* 0x000fe2000801087a */
[----:B------:R-:W-:Y:S01]  /*3770*/  IMAD.WIDE.U32 R208, R208, -0x326172a9, RZ ;  /* 0xcd9e8d57d0d07825 */ /* 0x000fe200078e00ff */
[----:B------:R-:W-:Y:S03]  /*3780*/  LOP3.LUT R226, R213, UR47, R226, 0x96, !PT ;  /* 0x0000002fd5e27c12 */ /* 0x000fe6000f8e96e2 */
[----:B------:R-:W-:Y:S01]  /*3790*/  FFMA.FTZ R195, R20, UR24, -R121 ;  /* 0x0000001814c37c23 */ /* 0x000fe20008010879 */
[----:B------:R-:W-:Y:S01]  /*37a0*/  IMAD.WIDE.U32 R222, R222, -0x2daee0ad, RZ ;  /* 0xd2511f53dede7825 */ /* 0x000fe200078e00ff */
[----:B---3--:R-:W-:Y:S01]  /*37b0*/  LOP3.LUT R124, R209, UR46, R210, 0x96, !PT ;  /* 0x0000002ed17c7c12 */ /* 0x008fe2000f8e96d2 */
[----:B------:R-:W-:Y:S02]  /*37c0*/  MUFU.EX2 R191, R191 ;  /* 0x000000bf00bf7308 */ /* 0x000fe40000000800 */
[--C-:B------:R-:W-:Y:S01]  /*37d0*/  FFMA.FTZ R194, R19, UR24, -R237.reuse ;  /* 0x0000001813c27c23 */ /* 0x100fe200080108ed */
[--C-:B------:R-:W-:Y:S01]  /*37e0*/  FFMA.FTZ R199, R22, UR24, -R237.reuse ;  /* 0x0000001816c77c23 */ /* 0x100fe200080108ed */
[----:B------:R-:W-:Y:S01]  /*37f0*/  LOP3.LUT R200, R223, UR45, R200, 0x96, !PT ;  /* 0x0000002ddfc87c12 */ /* 0x000fe2000f8e96c8 */
[----:B------:R-:W-:Y:S04]  /*3800*/  IMAD.WIDE.U32 R126, R126, -0x326172a9, RZ ;  /* 0xcd9e8d577e7e7825 */ /* 0x000fe800078e00ff */
[----:B------:R-:W-:Y:S01]  /*3810*/  FFMA.FTZ R201, R24, UR24, -R120 ;  /* 0x0000001818c97c23 */ /* 0x000fe20008010878 */
[----:B------:R-:W-:Y:S01]  /*3820*/  FFMA.FTZ R58, R58, UR24, -R122 ;  /* 0x000000183a3a7c23 */ /* 0x000fe2000801087a */
[----:B------:R-:W-:Y:S01]  /*3830*/  IMAD.WIDE.U32 R204, R204, -0x326172a9, RZ ;  /* 0xcd9e8d57cccc7825 */ /* 0x000fe200078e00ff */
[----:B------:R-:W-:Y:S01]  /*3840*/  LOP3.LUT R220, R127, UR48, R220, 0x96, !PT ;  /* 0x000000307fdc7c12 */ /* 0x000fe2000f8e96dc */
[----:B------:R-:W-:Y:S02]  /*3850*/  MUFU.EX2 R195, R195 ;  /* 0x000000c300c37308 */ /* 0x000fe40000000800 */
[----:B------:R-:W-:Y:S01]  /*3860*/  FFMA.FTZ R59, R59, UR24, -R122 ;  /* 0x000000183b3b7c23 */ /* 0x000fe2000801087a */
[----:B------:R-:W-:Y:S01]  /*3870*/  IMAD.WIDE.U32 R218, R218, -0x2daee0ad, RZ ;  /* 0xd2511f53dada7825 */ /* 0x000fe200078e00ff */
[----:B------:R-:W-:Y:S03]  /*3880*/  LOP3.LUT R228, R205, UR46, R228, 0x96, !PT ;  /* 0x0000002ecde47c12 */ /* 0x000fe6000f8e96e4 */
[----:B------:R-:W-:Y:S01]  /*3890*/  IMAD.WIDE.U32 R210, R123, -0x326172a9, RZ ;  /* 0xcd9e8d577bd27825 */ /* 0x000fe200078e00ff */
[----:B------:R-:W-:Y:S02]  /*38a0*/  LOP3.LUT R127, R219, UR45, R202, 0x96, !PT ;  /* 0x0000002ddb7f7c12 */ /* 0x000fe4000f8e96ca */
[----:B------:R-:W3:Y:S01]  /*38b0*/  MUFU.EX2 R194, R194 ;  /* 0x000000c200c27308 */ /* 0x000ee20000000800 */
[----:B------:R-:W-:Y:S01]  /*38c0*/  FFMA.FTZ R202, R23, UR24, -R237 ;  /* 0x0000001817ca7c23 */ /* 0x000fe200080108ed */
[----:B------:R-:W-:Y:S01]  /*38d0*/  IMAD.WIDE.U32 R226, R226, -0x326172a9, RZ ;  /* 0xcd9e8d57e2e27825 */ /* 0x000fe200078e00ff */
[----:B------:R-:W-:Y:S02]  /*38e0*/  LOP3.LUT R205, R210, 0xff, RZ, 0xc0, !PT ;  /* 0x000000ffd2cd7812 */ /* 0x000fe400078ec0ff */
[----:B------:R-:W-:Y:S01]  /*38f0*/  LOP3.LUT R204, R211, UR44, R204, 0x96, !PT ;  /* 0x0000002cd3cc7c12 */ /* 0x000fe2000f8e96cc */
[----:B------:R-:W-:Y:S01]  /*3900*/  IMAD.WIDE.U32 R224, R124, -0x2daee0ad, RZ ;  /* 0xd2511f537ce07825 */ /* 0x000fe200078e00ff */
[----:B------:R-:W-:Y:S03]  /*3910*/  LOP3.LUT R123, R227, UR46, R126, 0x96, !PT ;  /* 0x0000002ee37b7c12 */ /* 0x000fe6000f8e967e */
[----:B------:R-:W-:Y:S01]  /*3920*/  MUFU.EX2 R199, R199 ;  /* 0x000000c700c77308 */ /* 0x000fe20000000800 */
[----:B------:R-:W-:Y:S01]  /*3930*/  ISETP.LE.U32.AND P3, PT, R205, UR25, PT ;  /* 0x00000019cd007c0c */ /* 0x000fe2000bf63070 */
[----:B------:R-:W-:Y:S01]  /*3940*/  IMAD.WIDE.U32 R232, R200, -0x326172a9, RZ ;  /* 0xcd9e8d57c8e87825 */ /* 0x000fe200078e00ff */
[----:B------:R-:W-:Y:S02]  /*3950*/  LOP3.LUT R218, R225, UR43, R218, 0x96, !PT ;  /* 0x0000002be1da7c12 */ /* 0x000fe4000f8e96da */
[----:B------:R-:W-:Y:S01]  /*3960*/  LOP3.LUT R126, R224, 0xffff, RZ, 0xc0, !PT ;  /* 0x0000ffffe07e7812 */ /* 0x000fe200078ec0ff */
[----:B------:R-:W-:Y:S01]  /*3970*/  IMAD.WIDE.U32 R206, R206, -0x326172a9, RZ ;  /* 0xcd9e8d57cece7825 */ /* 0x000fe200078e00ff */
[----:B------:R-:W-:Y:S03]  /*3980*/  LOP3.LUT R205, R204, 0xff, RZ, 0xc0, !PT ;  /* 0x000000ffcccd7812 */ /* 0x000fe600078ec0ff */
[----:B------:R4:W-:Y:S01]  /*3990*/  MUFU.EX2 R200, R202 ;  /* 0x000000ca00c87308 */ /* 0x0009e20000000800 */
[----:B------:R-:W-:Y:S01]  /*39a0*/  SHF.R.U32.HI R203, RZ, 0x18, R210 ;  /* 0x00000018ffcb7819 */ /* 0x000fe200000116d2 */
[----:B------:R-:W-:Y:S01]  /*39b0*/  IMAD.WIDE.U32 R220, R220, -0x2daee0ad, RZ ;  /* 0xd2511f53dcdc7825 */ /* 0x000fe200078e00ff */
[----:B------:R-:W-:Y:S02]  /*39c0*/  LOP3.LUT R125, R207, UR46, R198, 0x96, !PT ;  /* 0x0000002ecf7d7c12 */ /* 0x000fe4000f8e96c6 */
[----:B------:R-:W-:Y:S01]  /*39d0*/  LOP3.LUT R225, R233, UR44, R206, 0x96, !PT ;  /* 0x0000002ce9e17c12 */ /* 0x000fe2000f8e96ce */
[----:B------:R-:W-:Y:S01]  /*39e0*/  IMAD.WIDE.U32 R228, R228, -0x2daee0ad, RZ ;  /* 0xd2511f53e4e47825 */ /* 0x000fe200078e00ff */
[----:B------:R-:W-:Y:S03]  /*39f0*/  LOP3.LUT R211, R210, 0xffff, RZ, 0xc0, !PT ;  /* 0x0000ffffd2d37812 */ /* 0x000fe600078ec0ff */
[----:B------:R-:W-:Y:S01]  /*3a00*/  MUFU.EX2 R201, R201 ;  /* 0x000000c900c97308 */ /* 0x000fe20000000800 */
[----:B------:R-:W-:Y:S01]  /*3a10*/  SHF.R.U32.HI R213, RZ, 0x10, R210 ;  /* 0x00000010ffd57819 */ /* 0x000fe200000116d2 */
[----:B------:R-:W-:Y:S01]  /*3a20*/  IMAD.WIDE.U32 R206, R127, -0x326172a9, RZ ;  /* 0xcd9e8d577fce7825 */ /* 0x000fe200078e00ff */
[----:B------:R-:W-:Y:S02]  /*3a30*/  LOP3.LUT R210, R224, 0xff, RZ, 0xc0, !PT ;  /* 0x000000ffe0d27812 */ /* 0x000fe400078ec0ff */
[--C-:B------:R-:W-:Y:S01]  /*3a40*/  SHF.R.U32.HI R214, RZ, 0x18, R224.reuse ;  /* 0x00000018ffd67819 */ /* 0x100fe200000116e0 */
[----:B------:R-:W-:Y:S01]  /*3a50*/  FFMA.FTZ R198, R21, UR24, -R121 ;  /* 0x0000001815c67c23 */ /* 0x000fe20008010879 */
[----:B------:R-:W-:Y:S01]  /*3a60*/  SHF.R.U32.HI R124, RZ, 0x10, R224 ;  /* 0x00000010ff7c7819 */ /* 0x000fe200000116e0 */
[----:B-1----:R-:W-:Y:S01]  /*3a70*/  @!P3 FADD.FTZ R196, -R196, -RZ ;  /* 0x800000ffc4c4b221 */ /* 0x002fe20000010100 */
[----:B------:R-:W-:Y:S01]  /*3a80*/  LOP3.LUT R216, R229, UR43, R216, 0x96, !PT ;  /* 0x0000002be5d87c12 */ /* 0x000fe2000f8e96d8 */
[----:B----4-:R-:W-:Y:S01]  /*3a90*/  FFMA.FTZ R202, R25, UR24, -R120 ;  /* 0x0000001819ca7c23 */ /* 0x010fe20008010878 */
[C---:B------:R-:W-:Y:S01]  /*3aa0*/  LOP3.LUT R217, R228.reuse, 0xff, RZ, 0xc0, !PT ;  /* 0x000000ffe4d97812 */ /* 0x040fe200078ec0ff */
[----:B------:R-:W-:Y:S01]  /*3ab0*/  IMAD.WIDE.U32 R240, R125, -0x2daee0ad, RZ ;  /* 0xd2511f537df07825 */ /* 0x000fe200078e00ff */
[--C-:B------:R-:W-:Y:S01]  /*3ac0*/  SHF.R.U32.HI R215, RZ, 0x18, R228.reuse ;  /* 0x00000018ffd77819 */ /* 0x100fe200000116e4 */
[----:B------:R-:W-:Y:S01]  /*3ad0*/  MUFU.EX2 R198, R198 ;  /* 0x000000c600c67308 */ /* 0x000fe20000000800 */
[----:B------:R-:W-:Y:S01]  /*3ae0*/  LOP3.LUT R224, R228, 0xffff, RZ, 0xc0, !PT ;  /* 0x0000ffffe4e07812 */ /* 0x000fe200078ec0ff */
[----:B------:R-:W-:Y:S01]  /*3af0*/  IMAD.WIDE.U32 R238, R123, -0x2daee0ad, RZ ;  /* 0xd2511f537bee7825 */ /* 0x000fe200078e00ff */
[----:B------:R-:W-:Y:S02]  /*3b00*/  SHF.R.U32.HI R223, RZ, 0x10, R228 ;  /* 0x00000010ffdf7819 */ /* 0x000fe400000116e4 */
[----:B------:R-:W-:Y:S02]  /*3b10*/  LOP3.LUT R208, R207, UR44, R208, 0x96, !PT ;  /* 0x0000002ccfd07c12 */ /* 0x000fe4000f8e96d0 */
[C---:B------:R-:W-:Y:S03]  /*3b20*/  LOP3.LUT R229, R206.reuse, 0xffff, RZ, 0xc0, !PT ;  /* 0x0000ffffcee57812 */ /* 0x040fe600078ec0ff */
[----:B------:R-:W-:Y:S01]  /*3b30*/  MUFU.EX2 R202, R202 ;  /* 0x000000ca00ca7308 */ /* 0x000fe20000000800 */
[----:B------:R-:W-:Y:S02]  /*3b40*/  LOP3.LUT R228, R206, 0xff, RZ, 0xc0, !PT ;  /* 0x000000ffcee47812 */ /* 0x000fe400078ec0ff */
[--C-:B------:R-:W-:Y:S02]  /*3b50*/  SHF.R.U32.HI R209, RZ, 0x10, R206.reuse ;  /* 0x00000010ffd17819 */ /* 0x100fe400000116ce */
[----:B------:R-:W-:Y:S02]  /*3b60*/  SHF.R.U32.HI R227, RZ, 0x18, R206 ;  /* 0x00000018ffe37819 */ /* 0x000fe400000116ce */
[----:B------:R-:W-:Y:S02]  /*3b70*/  ISETP.LE.U32.AND P5, PT, R205, UR25, PT ;  /* 0x00000019cd007c0c */ /* 0x000fe4000bfa3070 */
[----:B------:R-:W-:Y:S02]  /*3b80*/  LOP3.LUT R205, R204, 0xffff, RZ, 0xc0, !PT ;  /* 0x0000ffffcccd7812 */ /* 0x000fe400078ec0ff */
[--C-:B------:R-:W-:Y:S02]  /*3b90*/  SHF.R.U32.HI R206, RZ, 0x18, R204.reuse ;  /* 0x00000018ffce7819 */ /* 0x100fe400000116cc */
[----:B------:R-:W-:Y:S02]  /*3ba0*/  SHF.R.U32.HI R207, RZ, 0x10, R204 ;  /* 0x00000010ffcf7819 */ /* 0x000fe400000116cc */
[----:B------:R-:W-:Y:S01]  /*3bb0*/  LOP3.LUT R212, R221, UR45, R212, 0x96, !PT ;  /* 0x0000002dddd47c12 */ /* 0x000fe2000f8e96d4 */
[----:B------:R1:W-:Y:S01]  /*3bc0*/  MUFU.EX2 R204, R231 ;  /* 0x000000e700cc7308 */ /* 0x0003e20000000800 */
[C---:B------:R-:W-:Y:S02]  /*3bd0*/  LOP3.LUT R219, R232.reuse, 0xff, RZ, 0xc0, !PT ;  /* 0x000000ffe8db7812 */ /* 0x040fe400078ec0ff */
[--C-:B------:R-:W-:Y:S01]  /*3be0*/  SHF.R.U32.HI R221, RZ, 0x18, R232.reuse ;  /* 0x00000018ffdd7819 */ /* 0x100fe200000116e8 */
[----:B--2---:R-:W-:Y:S01]  /*3bf0*/  @!P5 FADD.FTZ R181, -R181, -RZ ;  /* 0x800000ffb5b5d221 */ /* 0x004fe20000010100 */
[----:B------:R-:W-:Y:S02]  /*3c00*/  SHF.R.U32.HI R230, RZ, 0x10, R232 ;  /* 0x00000010ffe67819 */ /* 0x000fe400000116e8 */
[----:B------:R-:W-:Y:S01]  /*3c10*/  LOP3.LUT R127, R232, 0xffff, RZ, 0xc0, !PT ;  /* 0x0000ffffe87f7812 */ /* 0x000fe200078ec0ff */
[----:B------:R-:W-:Y:S01]  /*3c20*/  FFMA.FTZ R232, R26, UR24, -R122 ;  /* 0x000000181ae87c23 */ /* 0x000fe2000801087a */
[----:B------:R-:W-:Y:S01]  /*3c30*/  ISETP.LE.U32.AND P0, PT, R203, UR25, PT ;  /* 0x00000019cb007c0c */ /* 0x000fe2000bf03070 */
[----:B------:R-:W-:Y:S01]  /*3c40*/  FFMA.FTZ R233, R29, UR24, -R120 ;  /* 0x000000181de97c23 */ /* 0x000fe20008010878 */
[----:B------:R-:W-:Y:S01]  /*3c50*/  LOP3.LUT R207, R207, 0xff, RZ, 0xc0, !PT ;  /* 0x000000ffcfcf7812 */ /* 0x000fe200078ec0ff */
[----:B------:R2:W-:Y:S01]  /*3c60*/  MUFU.EX2 R203, R232 ;  /* 0x000000e800cb7308 */ /* 0x0005e20000000800 */
[----:B------:R-:W-:Y:S02]  /*3c70*/  ISETP.LE.U32.AND P4, PT, R206, UR25, PT ;  /* 0x00000019ce007c0c */ /* 0x000fe4000bf83070 */
[----:B------:R-:W-:Y:S02]  /*3c80*/  SHF.R.U32.HI R205, RZ, 0x8, R205 ;  /* 0x00000008ffcd7819 */ /* 0x000fe400000116cd */
[----:B-1----:R-:W-:Y:S02]  /*3c90*/  LOP3.LUT R231, R208, 0xff, RZ, 0xc0, !PT ;  /* 0x000000ffd0e77812 */ /* 0x002fe400078ec0ff */
[----:B------:R-:W-:Y:S02]  /*3ca0*/  ISETP.LE.U32.AND P1, PT, R207, UR25, PT ;  /* 0x00000019cf007c0c */ /* 0x000fe4000bf23070 */
[----:B------:R-:W-:Y:S01]  /*3cb0*/  ISETP.LE.U32.AND P2, PT, R231, UR25, PT ;  /* 0x00000019e7007c0c */ /* 0x000fe2000bf43070 */
[----:B---3--:R-:W-:Y:S01]  /*3cc0*/  @!P0 FADD.FTZ R194, -R194, -RZ ;  /* 0x800000ffc2c28221 */ /* 0x008fe20000010100 */
[----:B------:R-:W-:Y:S01]  /*3cd0*/  SHF.R.U32.HI R207, RZ, 0x10, R208 ;  /* 0x00000010ffcf7819 */ /* 0x000fe200000116d0 */
[----:B------:R-:W-:Y:S01]  /*3ce0*/  FFMA.FTZ R231, R30, UR24, -R122 ;  /* 0x000000181ee77c23 */ /* 0x000fe2000801087a */
[----:B------:R-:W-:Y:S01]  /*3cf0*/  LOP3.LUT R206, R205, 0xffff, RZ, 0xc0, !PT ;  /* 0x0000ffffcdce7812 */ /* 0x000fe200078ec0ff */
[----:B------:R-:W-:Y:S01]  /*3d00*/  @!P4 FADD.FTZ R184, -R184, -RZ ;  /* 0x800000ffb8b8c221 */ /* 0x000fe20000010100 */
[----:B------:R-:W-:Y:S01]  /*3d10*/  LOP3.LUT R207, R207, 0xff, RZ, 0xc0, !PT ;  /* 0x000000ffcfcf7812 */ /* 0x000fe200078ec0ff */
[----:B------:R1:W-:Y:S01]  /*3d20*/  MUFU.EX2 R205, R234 ;  /* 0x000000ea00cd7308 */ /* 0x0003e20000000800 */
[----:B------:R-:W-:Y:S02]  /*3d30*/  SHF.R.U32.HI R229, RZ, 0x8, R229 ;  /* 0x00000008ffe57819 */ /* 0x000fe400000116e5 */
[----:B------:R-:W-:Y:S01]  /*3d40*/  ISETP.LE.U32.AND P6, PT, R206, UR25, PT ;  /* 0x00000019ce007c0c */ /* 0x000fe2000bfc3070 */
[----:B------:R-:W-:Y:S01]  /*3d50*/  @!P1 FADD.FTZ R183, -R183, -RZ ;  /* 0x800000ffb7b79221 */ /* 0x000fe20000010100 */
[----:B------:R-:W-:Y:S01]  /*3d60*/  LOP3.LUT R206, R208, 0xffff, RZ, 0xc0, !PT ;  /* 0x0000ffffd0ce7812 */ /* 0x000fe200078ec0ff */
[----:B------:R-:W-:Y:S01]  /*3d70*/  @!P2 FADD.FTZ R185, -R185, -RZ ;  /* 0x800000ffb9b9a221 */ /* 0x000fe20000010100 */
[----:B------:R-:W-:Y:S02]  /*3d80*/  ISETP.LE.U32.AND P5, PT, R207, UR25, PT ;  /* 0x00000019cf007c0c */ /* 0x000fe4000bfa3070 */
[----:B------:R-:W-:Y:S01]  /*3d90*/  SHF.R.U32.HI R208, RZ, 0x18, R208 ;  /* 0x00000018ffd07819 */ /* 0x000fe200000116d0 */
[----:B------:R-:W-:Y:S01]  /*3da0*/  MUFU.EX2 R207, R231 ;  /* 0x000000e700cf7308 */ /* 0x000fe20000000800 */
[----:B------:R-:W-:Y:S02]  /*3db0*/  LOP3.LUT R229, R229, 0xffff, RZ, 0xc0, !PT ;  /* 0x0000ffffe5e57812 */ /* 0x000fe400078ec0ff */
[----:B------:R-:W-:Y:S01]  /*3dc0*/  ISETP.LE.U32.AND P4, PT, R228, UR25, PT ;  /* 0x00000019e4007c0c */ /* 0x000fe2000bf83070 */
[--C-:B------:R-:W-:Y:S01]  /*3dd0*/  FFMA.FTZ R228, R32, UR24, -R121.reuse ;  /* 0x0000001820e47c23 */ /* 0x100fe20008010879 */
[----:B--2---:R-:W-:Y:S01]  /*3de0*/  SHF.R.U32.HI R232, RZ, 0x8, R206 ;  /* 0x00000008ffe87819 */ /* 0x004fe200000116ce */
[----:B------:R-:W-:Y:S01]  /*3df0*/  @!P6 FADD.FTZ R182, -R182, -RZ ;  /* 0x800000ffb6b6e221 */ /* 0x000fe20000010100 */
[----:B------:R-:W-:Y:S01]  /*3e00*/  ISETP.LE.U32.AND P1, PT, R208, UR25, PT ;  /* 0x00000019d0007c0c */ /* 0x000fe2000bf23070 */
[----:B-1----:R-:W-:Y:S01]  /*3e10*/  FFMA.FTZ R234, R37, UR24, -R121 ;  /* 0x0000001825ea7c23 */ /* 0x002fe20008010879 */
[----:B------:R-:W-:Y:S01]  /*3e20*/  ISETP.LE.U32.AND P2, PT, R229, UR25, PT ;  /* 0x00000019e5007c0c */ /* 0x000fe2000bf43070 */
[----:B------:R-:W-:Y:S01]  /*3e30*/  @!P5 FADD.FTZ R187, -R187, -RZ ;  /* 0x800000ffbbbbd221 */ /* 0x000fe20000010100 */
[----:B------:R-:W-:Y:S01]  /*3e40*/  LOP3.LUT R232, R232, 0xffff, RZ, 0xc0, !PT ;  /* 0x0000ffffe8e87812 */ /* 0x000fe200078ec0ff */
[----:B------:R-:W-:Y:S01]  /*3e50*/  MUFU.EX2 R206, R233 ;  /* 0x000000e900ce7308 */ /* 0x000fe20000000800 */
[----:B------:R-:W-:Y:S02]  /*3e60*/  LOP3.LUT R229, R209, 0xff, RZ, 0xc0, !PT ;  /* 0x000000ffd1e57812 */ /* 0x000fe400078ec0ff */
[----:B------:R-:W-:Y:S01]  /*3e70*/  ISETP.LE.U32.AND P6, PT, R232, UR25, PT ;  /* 0x00000019e8007c0c */ /* 0x000fe2000bfc3070 */
[----:B------:R-:W-:Y:S01]  /*3e80*/  FFMA.FTZ R232, R31, UR24, -R122 ;  /* 0x000000181fe87c23 */ /* 0x000fe2000801087a */
[----:B------:R-:W-:Y:S01]  /*3e90*/  ISETP.LE.U32.AND P5, PT, R229, UR25, PT ;  /* 0x00000019e5007c0c */ /* 0x000fe2000bfa3070 */
[----:B------:R-:W-:Y:S01]  /*3ea0*/  @!P4 FADD.FTZ R189, -R189, -RZ ;  /* 0x800000ffbdbdc221 */ /* 0x000fe20000010100 */
[----:B------:R-:W-:Y:S01]  /*3eb0*/  SHF.R.U32.HI R211, RZ, 0x8, R211 ;  /* 0x00000008ffd37819 */ /* 0x000fe200000116d3 */
[----:B------:R-:W-:Y:S01]  /*3ec0*/  @!P1 FADD.FTZ R188, -R188, -RZ ;  /* 0x800000ffbcbc9221 */ /* 0x000fe20000010100 */
[----:B------:R-:W-:Y:S01]  /*3ed0*/  ISETP.LE.U32.AND P4, PT, R214, UR25, PT ;  /* 0x00000019d6007c0c */ /* 0x000fe2000bf83070 */
[----:B------:R1:W2:Y:S01]  /*3ee0*/  MUFU.EX2 R208, R232 ;  /* 0x000000e800d07308 */ /* 0x0002a20000000800 */
[----:B------:R-:W-:Y:S01]  /*3ef0*/  ISETP.LE.U32.AND P1, PT, R227, UR25, PT ;  /* 0x00000019e3007c0c */ /* 0x000fe2000bf23070 */
[----:B------:R-:W-:Y:S01]  /*3f00*/  @!P2 FADD.FTZ R190, -R190, -RZ ;  /* 0x800000ffbebea221 */ /* 0x000fe20000010100 */
[----:B------:R-:W-:Y:S01]  /*3f10*/  ISETP.LE.U32.AND P2, PT, R217, UR25, PT ;  /* 0x00000019d9007c0c */ /* 0x000fe2000bf43070 */
[--C-:B------:R-:W-:Y:S01]  /*3f20*/  FFMA.FTZ R214, R34, UR24, -R237.reuse ;  /* 0x0000001822d67c23 */ /* 0x100fe200080108ed */
[----:B------:R-:W-:Y:S01]  /*3f30*/  LOP3.LUT R217, R211, 0xffff, RZ, 0xc0, !PT ;  /* 0x0000ffffd3d97812 */ /* 0x000fe200078ec0ff */
[----:B------:R-:W-:Y:S01]  /*3f40*/  FFMA.FTZ R227, R35, UR24, -R237 ;  /* 0x0000001823e37c23 */ /* 0x000fe200080108ed */
[----:B------:R-:W-:Y:S03]  /*3f50*/  LOP3.LUT R213, R213, 0xff, RZ, 0xc0, !PT ;  /* 0x000000ffd5d57812 */ /* 0x000fe600078ec0ff */
[----:B------:R3:W-:Y:S01]  /*3f60*/  MUFU.EX2 R211, R214 ;  /* 0x000000d600d37308 */ /* 0x0007e20000000800 */
[----:B------:R-:W-:Y:S01]  /*3f70*/  ISETP.LE.U32.AND P3, PT, R215, UR25, PT ;  /* 0x00000019d7007c0c */ /* 0x000fe2000bf63070 */
[----:B------:R-:W-:Y:S01]  /*3f80*/  @!P5 FADD.FTZ R191, -R191, -RZ ;  /* 0x800000ffbfbfd221 */ /* 0x000fe20000010100 */
[----:B------:R-:W-:Y:S01]  /*3f90*/  ISETP.LE.U32.AND P5, PT, R217, UR25, PT ;  /* 0x00000019d9007c0c */ /* 0x000fe2000bfa3070 */
[----:B------:R-:W-:Y:S01]  /*3fa0*/  FFMA.FTZ R217, R36, UR24, -R121 ;  /* 0x0000001824d97c23 */ /* 0x000fe20008010879 */
[----:B------:R-:W-:Y:S01]  /*3fb0*/  SHF.R.U32.HI R125, RZ, 0x18, R218 ;  /* 0x00000018ff7d7819 */ /* 0x000fe200000116da */
[----:B------:R-:W-:Y:S01]  /*3fc0*/  @!P1 FADD.FTZ R192, -R192, -RZ ;  /* 0x800000ffc0c09221 */ /* 0x000fe20000010100 */
[----:B------:R-:W-:Y:S01]  /*3fd0*/  ISETP.LE.U32.AND P1, PT, R213, UR25, PT ;  /* 0x00000019d5007c0c */ /* 0x000fe2000bf23070 */
[----:B------:R-:W-:Y:S01]  /*3fe0*/  @!P6 FADD.FTZ R186, -R186, -RZ ;  /* 0x800000ffbabae221 */ /* 0x000fe20000010100 */
[----:B------:R-:W-:Y:S01]  /*3ff0*/  LOP3.LUT R213, R216, 0xffff, RZ, 0xc0, !PT ;  /* 0x0000ffffd8d57812 */ /* 0x000fe200078ec0ff */
[----:B-1----:R-:W-:Y:S01]  /*4000*/  IMAD.WIDE.U32 R232, R212, -0x326172a9, RZ ;  /* 0xcd9e8d57d4e87825 */ /* 0x002fe200078e00ff */
[----:B------:R-:W-:Y:S01]  /*4010*/  ISETP.LE.U32.AND P6, PT, R210, UR25, PT ;  /* 0x00000019d2007c0c */ /* 0x000fe2000bfc3070 */
[----:B------:R1:W4:Y:S01]  /*4020*/  MUFU.EX2 R212, R227 ;  /* 0x000000e300d47308 */ /* 0x0003220000000800 */
[----:B------:R-:W-:Y:S01]  /*4030*/  SHF.R.U32.HI R213, RZ, 0x8, R213 ;  /* 0x00000008ffd57819 */ /* 0x000fe200000116d5 */
[----:B--2---:R-:W-:Y:S01]  /*4040*/  @!P4 FADD.FTZ R208, -R208, -RZ ;  /* 0x800000ffd0d0c221 */ /* 0x004fe20000010100 */
[----:B------:R-:W-:Y:S01]  /*4050*/  SHF.R.U32.HI R126, RZ, 0x8, R126 ;  /* 0x00000008ff7e7819 */ /* 0x000fe2000001167e */
[----:B------:R-:W-:Y:S01]  /*4060*/  @!P5 FADD.FTZ R197, -R197, -RZ ;  /* 0x800000ffc5c5d221 */ /* 0x000fe20000010100 */
[----:B---3--:R-:W-:Y:S01]  /*4070*/  LOP3.LUT R214, R216, 0xff, RZ, 0xc0, !PT ;  /* 0x000000ffd8d67812 */ /* 0x008fe200078ec0ff */
[----:B------:R-:W-:Y:S01]  /*4080*/  FFMA.FTZ R210, R33, UR24, -R121 ;  /* 0x0000001821d27c23 */ /* 0x000fe20008010879 */
[----:B------:R-:W-:Y:S01]  /*4090*/  LOP3.LUT R215, R213, 0xffff, RZ, 0xc0, !PT ;  /* 0x0000ffffd5d77812 */ /* 0x000fe200078ec0ff */
[----:B------:R-:W-:Y:S01]  /*40a0*/  @!P1 FADD.FTZ R193, -R193, -RZ ;  /* 0x800000ffc1c19221 */ /* 0x000fe20000010100 */
[----:B------:R-:W-:Y:S01]  /*40b0*/  ISETP.LE.U32.AND P5, PT, R214, UR25, PT ;  /* 0x00000019d6007c0c */ /* 0x000fe2000bfa3070 */
[----:B------:R2:W-:Y:S01]  /*40c0*/  MUFU.EX2 R213, R217 ;  /* 0x000000d900d57308 */ /* 0x0005e20000000800 */
[----:B------:R-:W-:Y:S01]  /*40d0*/  ISETP.LE.U32.AND P1, PT, R215, UR25, PT ;  /* 0x00000019d7007c0c */ /* 0x000fe2000bf23070 */
[----:B------:R-:W-:Y:S01]  /*40e0*/  @!P6 FADD.FTZ R205, -R205, -RZ ;  /* 0x800000ffcdcde221 */ /* 0x000fe20000010100 */
[--C-:B------:R-:W-:Y:S02]  /*40f0*/  SHF.R.U32.HI R215, RZ, 0x10, R216.reuse ;  /* 0x00000010ffd77819 */ /* 0x100fe400000116d8 */
[----:B------:R-:W-:Y:S02]  /*4100*/  LOP3.LUT R126, R126, 0xffff, RZ, 0xc0, !PT ;  /* 0x0000ffff7e7e7812 */ /* 0x000fe400078ec0ff */
[----:B-1----:R-:W-:Y:S01]  /*4110*/  SHF.R.U32.HI R227, RZ, 0x18, R216 ;  /* 0x00000018ffe37819 */ /* 0x002fe200000116d8 */
[----:B------:R-:W-:Y:S01]  /*4120*/  FFMA.FTZ R216, R39, UR24, -R237 ;  /* 0x0000001827d87c23 */ /* 0x000fe200080108ed */
[----:B------:R-:W-:Y:S01]  /*4130*/  LOP3.LUT R215, R215, 0xff, RZ, 0xc0, !PT ;  /* 0x000000ffd7d77812 */ /* 0x000fe200078ec0ff */
[----:B----4-:R-:W-:Y:S01]  /*4140*/  @!P3 FADD.FTZ R212, -R212, -RZ ;  /* 0x800000ffd4d4b221 */ /* 0x010fe20000010100 */
[----:B------:R-:W-:Y:S01]  /*4150*/  SHF.R.U32.HI R224, RZ, 0x8, R224 ;  /* 0x00000008ffe07819 */ /* 0x000fe200000116e0 */
[----:B------:R-:W-:Y:S01]  /*4160*/  @!P5 FADD.FTZ R195, -R195, -RZ ;  /* 0x800000ffc3c3d221 */ /* 0x000fe20000010100 */
[----:B------:R-:W-:Y:S01]  /*4170*/  ISETP.LE.U32.AND P5, PT, R227, UR25, PT ;  /* 0x00000019e3007c0c */ /* 0x000fe2000bfa3070 */
[----:B------:R-:W-:Y:S01]  /*4180*/  @!P1 FADD.FTZ R198, -R198, -RZ ;  /* 0x800000ffc6c69221 */ /* 0x000fe20000010100 */
[C---:B------:R-:W-:Y:S01]  /*4190*/  LOP3.LUT R227, R218.reuse, 0xff, RZ, 0xc0, !PT ;  /* 0x000000ffdae37812 */ /* 0x040fe200078ec0ff */
[----:B------:R-:W1:Y:S01]  /*41a0*/  MUFU.EX2 R209, R228 ;  /* 0x000000e400d17308 */ /* 0x000e620000000800 */
[----:B------:R-:W-:Y:S02]  /*41b0*/  ISETP.LE.U32.AND P0, PT, R215, UR25, PT ;  /* 0x00000019d7007c0c */ /* 0x000fe4000bf03070 */
[----:B--2---:R-:W-:Y:S02]  /*41c0*/  LOP3.LUT R217, R218, 0xffff, RZ, 0xc0, !PT ;  /* 0x0000ffffdad97812 */ /* 0x004fe400078ec0ff */
[----:B------:R-:W-:Y:S02]  /*41d0*/  ISETP.LE.U32.AND P1, PT, R227, UR25, PT ;  /* 0x00000019e3007c0c */ /* 0x000fe4000bf23070 */
[----:B------:R-:W-:Y:S03]  /*41e0*/  SHF.R.U32.HI R217, RZ, 0x8, R217 ;  /* 0x00000008ffd97819 */ /* 0x000fe600000116d9 */
[----:B------:R-:W-:Y:S01]  /*41f0*/  MUFU.EX2 R214, R234 ;  /* 0x000000ea00d67308 */ /* 0x000fe20000000800 */
[----:B------:R-:W-:Y:S01]  /*4200*/  SHF.R.U32.HI R227, RZ, 0x10, R218 ;  /* 0x00000010ffe37819 */ /* 0x000fe200000116da */
[----:B------:R-:W-:Y:S01]  /*4210*/  @!P5 FADD.FTZ R200, -R200, -RZ ;  /* 0x800000ffc8c8d221 */ /* 0x000fe20000010100 */
[----:B------:R-:W-:Y:S01]  /*4220*/  LOP3.LUT R217, R217, 0xffff, RZ, 0xc0, !PT ;  /* 0x0000ffffd9d97812 */ /* 0x000fe200078ec0ff */
[----:B------:R-:W-:Y:S01]  /*4230*/  FFMA.FTZ R218, R41, UR24, -R120 ;  /* 0x0000001829da7c23 */ /* 0x000fe20008010878 */
[----:B------:R-:W-:Y:S01]  /*4240*/  LOP3.LUT R227, R227, 0xff, RZ, 0xc0, !PT ;  /* 0x000000ffe3e37812 */ /* 0x000fe200078ec0ff */
[----:B------:R-:W-:Y:S01]  /*4250*/  @!P0 FADD.FTZ R199, -R199, -RZ ;  /* 0x800000ffc7c78221 */ /* 0x000fe20000010100 */
[----:B------:R-:W-:Y:S03]  /*4260*/  ISETP.LE.U32.AND P0, PT, R217, UR25, PT ;  /* 0x00000019d9007c0c */ /* 0x000fe6000bf03070 */
[----:B------:R-:W2:Y:S01]  /*4270*/  MUFU.EX2 R216, R216 ;  /* 0x000000d800d87308 */ /* 0x000ea20000000800 */
[----:B------:R-:W-:Y:S01]  /*4280*/  ISETP.LE.U32.AND P5, PT, R227, UR25, PT ;  /* 0x00000019e3007c0c */ /* 0x000fe2000bfa3070 */
[----:B------:R-:W-:Y:S01]  /*4290*/  @!P1 FADD.FTZ R201, -R201, -RZ ;  /* 0x800000ffc9c99221 */ /* 0x000fe20000010100 */
[----:B------:R-:W-:Y:S01]  /*42a0*/  ISETP.LE.U32.AND P1, PT, R125, UR25, PT ;  /* 0x000000197d007c0c */ /* 0x000fe2000bf23070 */
[----:B------:R-:W-:Y:S01]  /*42b0*/  FFMA.FTZ R227, R42, UR24, -R122 ;  /* 0x000000182ae37c23 */ /* 0x000fe2000801087a */
[----:B------:R-:W-:Y:S01]  /*42c0*/  LOP3.LUT R125, R241, UR43, R222, 0x96, !PT ;  /* 0x0000002bf17d7c12 */ /* 0x000fe2000f8e96de */
[----:B-1----:R-:W-:Y:S01]  /*42d0*/  @!P2 FADD.FTZ R209, -R209, -RZ ;  /* 0x800000ffd1d1a221 */ /* 0x002fe20000010100 */
[----:B------:R-:W-:Y:S03]  /*42e0*/  LOP3.LUT R222, R124, 0xff, RZ, 0xc0, !PT ;  /* 0x000000ff7cde7812 */ /* 0x000fe600078ec0ff */
[----:B------:R-:W-:Y:S01]  /*42f0*/  MUFU.EX2 R218, R218 ;  /* 0x000000da00da7308 */ /* 0x000fe20000000800 */
[----:B------:R-:W-:Y:S02]  /*4300*/  LOP3.LUT R224, R224, 0xffff, RZ, 0xc0, !PT ;  /* 0x0000ffffe0e07812 */ /* 0x000fe400078ec0ff */
[----:B------:R-:W-:Y:S01]  /*4310*/  ISETP.LE.U32.AND P6, PT, R222, UR25, PT ;  /* 0x00000019de007c0c */ /* 0x000fe2000bfc3070 */
[----:B------:R-:W-:Y:S01]  /*4320*/  @!P0 FADD.FTZ R202, -R202, -RZ ;  /* 0x800000ffcaca8221 */ /* 0x000fe20000010100 */
[----:B------:R-:W-:Y:S01]  /*4330*/  ISETP.LE.U32.AND P0, PT, R219, UR25, PT ;  /* 0x00000019db007c0c */ /* 0x000fe2000bf03070 */
[----:B------:R-:W-:Y:S01]  /*4340*/  FFMA.FTZ R222, R45, UR24, -R120 ;  /* 0x000000182dde7c23 */ /* 0x000fe20008010878 */
[----:B------:R-:W-:Y:S01]  /*4350*/  LOP3.LUT R228, R233, UR44, R226, 0x96, !PT ;  /* 0x0000002ce9e47c12 */ /* 0x000fe2000f8e96e2 */
[----:B------:R-:W-:Y:S01]  /*4360*/  @!P1 FADD.FTZ R204, -R204, -RZ ;  /* 0x800000ffcccc9221 */ /* 0x000fe20000010100 */
[----:B------:R-:W-:Y:S01]  /*4370*/  ISETP.LE.U32.AND P1, PT, R126, UR25, PT ;  /* 0x000000197e007c0c */ /* 0x000fe2000bf23070 */
[----:B------:R1:W-:Y:S01]  /*4380*/  MUFU.EX2 R219, R227 ;  /* 0x000000e300db7308 */ /* 0x0003e20000000800 */
[----:B------:R-:W-:Y:S01]  /*4390*/  LOP3.LUT R229, R232, 0xffff, RZ, 0xc0, !PT ;  /* 0x0000ffffe8e57812 */ /* 0x000fe200078ec0ff */
[----:B------:R-:W-:Y:S01]  /*43a0*/  FFMA.FTZ R233, R38, UR24, -R237 ;  /* 0x0000001826e97c23 */ /* 0x000fe200080108ed */
[----:B------:R-:W-:Y:S01]  /*43b0*/  LOP3.LUT R123, R239, UR43, R220, 0x96, !PT ;  /* 0x0000002bef7b7c12 */ /* 0x000fe2000f8e96dc */
[----:B------:R-:W-:Y:S01]  /*43c0*/  FFMA.FTZ R220, R43, UR24, -R122 ;  /* 0x000000182bdc7c23 */ /* 0x000fe2000801087a */
[----:B------:R-:W-:Y:S01]  /*43d0*/  SHF.R.U32.HI R229, RZ, 0x8, R229 ;  /* 0x00000008ffe57819 */ /* 0x000fe200000116e5 */
[----:B------:R-:W-:Y:S01]  /*43e0*/  @!P6 FADD.FTZ R207, -R207, -RZ ;  /* 0x800000ffcfcfe221 */ /* 0x000fe20000010100 */
[----:B------:R-:W-:Y:S03]  /*43f0*/  LOP3.LUT R226, R232, 0xff, RZ, 0xc0, !PT ;  /* 0x000000ffe8e27812 */ /* 0x000fe600078ec0ff */
[----:B------:R3:W4:Y:S01]  /*4400*/  MUFU.EX2 R215, R233 ;  /* 0x000000e900d77308 */ /* 0x0007220000000800 */
[--C-:B------:R-:W-:Y:S01]  /*4410*/  SHF.R.U32.HI R231, RZ, 0x18, R232.reuse ;  /* 0x00000018ffe77819 */ /* 0x100fe200000116e8 */
[----:B------:R-:W-:Y:S01]  /*4420*/  FFMA.FTZ R237, R67, UR24, -R237 ;  /* 0x0000001843ed7c23 */ /* 0x000fe200080108ed */
[----:B------:R-:W-:Y:S01]  /*4430*/  SHF.R.U32.HI R232, RZ, 0x10, R232 ;  /* 0x00000010ffe87819 */ /* 0x000fe200000116e8 */
[----:B------:R-:W-:Y:S01]  /*4440*/  @!P1 FADD.FTZ R206, -R206, -RZ ;  /* 0x800000ffcece9221 */ /* 0x000fe20000010100 */
[----:B------:R-:W-:Y:S01]  /*4450*/  ISETP.LE.U32.AND P1, PT, R224, UR25, PT ;  /* 0x00000019e0007c0c */ /* 0x000fe2000bf23070 */
[----:B------:R-:W-:Y:S01]  /*4460*/  @!P5 FADD.FTZ R203, -R203, -RZ ;  /* 0x800000ffcbcbd221 */ /* 0x000fe20000010100 */
[----:B------:R-:W-:Y:S03]  /*4470*/  LOP3.LUT R224, R223, 0xff, RZ, 0xc0, !PT ;  /* 0x000000ffdfe07812 */ /* 0x000fe600078ec0ff */
[----:B------:R-:W-:Y:S01]  /*4480*/  MUFU.EX2 R220, R220 ;  /* 0x000000dc00dc7308 */ /* 0x000fe20000000800 */
[----:B------:R-:W-:Y:S01]  /*4490*/  LOP3.LUT R232, R232, 0xff, RZ, 0xc0, !PT ;  /* 0x000000ffe8e87812 */ /* 0x000fe200078ec0ff */
[--C-:B-1----:R-:W-:Y:S01]  /*44a0*/  FFMA.FTZ R227, R46, UR24, -R122.reuse ;  /* 0x000000182ee37c23 */ /* 0x102fe2000801087a */
[----:B------:R-:W-:Y:S02]  /*44b0*/  LOP3.LUT R46, R225, 0xff, RZ, 0xc0, !PT ;  /* 0x000000ffe12e7812 */ /* 0x000fe400078ec0ff */
[----:B------:R-:W-:Y:S01]  /*44c0*/  ISETP.LE.U32.AND P6, PT, R224, UR25, PT ;  /* 0x00000019e0007c0c */ /* 0x000fe2000bfc3070 */
[--C-:B------:R-:W-:Y:S01]  /*44d0*/  FFMA.FTZ R224, R47, UR24, -R122.reuse ;  /* 0x000000182fe07c23 */ /* 0x100fe2000801087a */
[----:B------:R-:W-:Y:S01]  /*44e0*/  ISETP.LE.U32.AND P4, PT, R46, UR25, PT ;  /* 0x000000192e007c0c */ /* 0x000fe2000bf83070 */
[----:B------:R-:W-:Y:S01]  /*44f0*/  FFMA.FTZ R122, R63, UR24, -R122 ;  /* 0x000000183f7a7c23 */ /* 0x000fe2000801087a */
[--C-:B------:R-:W-:Y:S01]  /*4500*/  SHF.R.U32.HI R47, RZ, 0x18, R225.reuse ;  /* 0x00000018ff2f7819 */ /* 0x100fe200000116e1 */
[----:B---3--:R-:W-:Y:S01]  /*4510*/  FFMA.FTZ R233, R40, UR24, -R120 ;  /* 0x0000001828e97c23 */ /* 0x008fe20008010878 */
[----:B------:R-:W-:Y:S01]  /*4520*/  LOP3.LUT R46, R225, 0xffff, RZ, 0xc0, !PT ;  /* 0x0000ffffe12e7812 */ /* 0x000fe200078ec0ff */
[----:B------:R-:W-:Y:S01]  /*4530*/  MUFU.EX2 R244, R122 ;  /* 0x0000007a00f47308 */ /* 0x000fe20000000800 */
[----:B------:R-:W-:Y:S02]  /*4540*/  ISETP.LE.U32.AND P2, PT, R47, UR25, PT ;  /* 0x000000192f007c0c */ /* 0x000fe4000bf43070 */
[----:B------:R-:W-:Y:S01]  /*4550*/  SHF.R.U32.HI R47, RZ, 0x10, R225 ;  /* 0x00000010ff2f7819 */ /* 0x000fe200000116e1 */
[--C-:B------:R-:W-:Y:S01]  /*4560*/  FFMA.FTZ R225, R48, UR24, -R121.reuse ;  /* 0x0000001830e17c23 */ /* 0x100fe20008010879 */
[----:B------:R-:W-:Y:S01]  /*4570*/  SHF.R.U32.HI R46, RZ, 0x8, R46 ;  /* 0x00000008ff2e7819 */ /* 0x000fe2000001162e */
[----:B------:R-:W-:Y:S01]  /*4580*/  FFMA.FTZ R121, R65, UR24, -R121 ;  /* 0x0000001841797c23 */ /* 0x000fe20008010879 */
[----:B------:R-:W-:Y:S01]  /*4590*/  LOP3.LUT R47, R47, 0xff, RZ, 0xc0, !PT ;  /* 0x000000ff2f2f7812 */ /* 0x000fe200078ec0ff */
[----:B------:R-:W-:Y:S01]  /*45a0*/  @!P6 FADD.FTZ R211, -R211, -RZ ;  /* 0x800000ffd3d3e221 */ /* 0x000fe20000010100 */
[----:B------:R-:W-:Y:S01]  /*45b0*/  LOP3.LUT R46, R46, 0xffff, RZ, 0xc0, !PT ;  /* 0x0000ffff2e2e7812 */ /* 0x000fe200078ec0ff */
[----:B------:R-:W-:Y:S01]  /*45c0*/  @!P4 FADD.FTZ R213, -R213, -RZ ;  /* 0x800000ffd5d5c221 */ /* 0x000fe20000010100 */
[----:B------:R-:W-:Y:S01]  /*45d0*/  ISETP.LE.U32.AND P3, PT, R47, UR25, PT ;  /* 0x000000192f007c0c */ /* 0x000fe2000bf63070 */
[----:B------:R-:W-:Y:S01]  /*45e0*/  MUFU.EX2 R217, R233 ;  /* 0x000000e900d97308 */ /* 0x000fe20000000800 */
[----:B------:R-:W-:Y:S01]  /*45f0*/  ISETP.LE.U32.AND P6, PT, R46, UR25, PT ;  /* 0x000000192e007c0c */ /* 0x000fe2000bfc3070 */
[----:B--2---:R-:W-:Y:S01]  /*4600*/  @!P2 FADD.FTZ R216, -R216, -RZ ;  /* 0x800000ffd8d8a221 */ /* 0x004fe20000010100 */
[----:B------:R-:W-:Y:S02]  /*4610*/  LOP3.LUT R47, R228, 0xffff, RZ, 0xc0, !PT ;  /* 0x0000ffffe42f7812 */ /* 0x000fe400078ec0ff */
[--C-:B------:R-:W-:Y:S02]  /*4620*/  SHF.R.U32.HI R46, RZ, 0x10, R228.reuse ;  /* 0x00000010ff2e7819 */ /* 0x100fe400000116e4 */
[----:B------:R-:W-:Y:S03]  /*4630*/  SHF.R.U32.HI R47, RZ, 0x8, R47 ;  /* 0x00000008ff2f7819 */ /* 0x000fe6000001162f */
[----:B------:R-:W1:Y:S01]  /*4640*/  MUFU.EX2 R210, R210 ;  /* 0x000000d200d27308 */ /* 0x000e620000000800 */
[----:B------:R-:W-:Y:S02]  /*4650*/  LOP3.LUT R46, R46, 0xff, RZ, 0xc0, !PT ;  /* 0x000000ff2e2e7812 */ /* 0x000fe400078ec0ff */
[----:B------:R-:W-:Y:S01]  /*4660*/  LOP3.LUT R47, R47, 0xffff, RZ, 0xc0, !PT ;  /* 0x0000ffff2f2f7812 */ /* 0x000fe200078ec0ff */
[----:B----4-:R-:W-:Y:S01]  /*4670*/  @!P3 FADD.FTZ R215, -R215, -RZ ;  /* 0x800000ffd7d7b221 */ /* 0x010fe20000010100 */
[----:B------:R-:W-:Y:S01]  /*4680*/  LOP3.LUT R48, R228, 0xff, RZ, 0xc0, !PT ;  /* 0x000000ffe4307812 */ /* 0x000fe200078ec0ff */
[----:B------:R-:W-:Y:S01]  /*4690*/  @!P6 FADD.FTZ R214, -R214, -RZ ;  /* 0x800000ffd6d6e221 */ /* 0x000fe20000010100 */
[----:B------:R-:W-:Y:S03]  /*46a0*/  ISETP.LE.U32.AND P6, PT, R47, UR25, PT ;  /* 0x000000192f007c0c */ /* 0x000fe6000bfc3070 */
[----:B------:R-:W2:Y:S01]  /*46b0*/  MUFU.EX2 R224, R224 ;  /* 0x000000e000e07308 */ /* 0x000ea20000000800 */
[----:B------:R-:W-:Y:S02]  /*46c0*/  ISETP.LE.U32.AND P3, PT, R46, UR25, PT ;  /* 0x000000192e007c0c */ /* 0x000fe4000bf63070 */
[----:B------:R-:W-:Y:S02]  /*46d0*/  ISETP.LE.U32.AND P4, PT, R48, UR25, PT ;  /* 0x0000001930007c0c */ /* 0x000fe4000bf83070 */
[----:B------:R-:W-:Y:S02]  /*46e0*/  SHF.R.U32.HI R46, RZ, 0x18, R228 ;  /* 0x00000018ff2e7819 */ /* 0x000fe400000116e4 */
[----:B------:R-:W-:Y:S03]  /*46f0*/  SHF.R.U32.HI R127, RZ, 0x8, R127 ;  /* 0x00000008ff7f7819 */ /* 0x000fe6000001167f */
[----:B------:R-:W-:Y:S01]  /*4700*/  MUFU.EX2 R228, R51 ;  /* 0x0000003300e47308 */ /* 0x000fe20000000800 */
[----:B------:R-:W-:Y:S01]  /*4710*/  ISETP.LE.U32.AND P2, PT, R46, UR25, PT ;  /* 0x000000192e007c0c */ /* 0x000fe2000bf43070 */
[----:B-1----:R-:W-:Y:S01]  /*4720*/  @!P1 FADD.FTZ R210, -R210, -RZ ;  /* 0x800000ffd2d29221 */ /* 0x002fe20000010100 */
[----:B------:R-:W-:Y:S01]  /*4730*/  LOP3.LUT R46, R229, 0xffff, RZ, 0xc0, !PT ;  /* 0x0000ffffe52e7812 */ /* 0x000fe200078ec0ff */
[----:B------:R-:W-:Y:S01]  /*4740*/  @!P6 FADD.FTZ R218, -R218, -RZ ;  /* 0x800000ffdadae221 */ /* 0x000fe20000010100 */
[----:B------:R-:W-:Y:S01]  /*4750*/  LOP3.LUT R47, R125, 0xff, RZ, 0xc0, !PT ;  /* 0x000000ff7d2f7812 */ /* 0x000fe200078ec0ff */
[----:B------:R-:W-:Y:S01]  /*4760*/  @!P3 FADD.FTZ R219, -R219, -RZ ;  /* 0x800000ffdbdbb221 */ /* 0x000fe20000010100 */
[----:B------:R-:W-:Y:S01]  /*4770*/  ISETP.LE.U32.AND P6, PT, R46, UR25, PT ;  /* 0x000000192e007c0c */ /* 0x000fe2000bfc3070 */
[----:B------:R-:W-:Y:S01]  /*4780*/  @!P4 FADD.FTZ R217, -R217, -RZ ;  /* 0x800000ffd9d9c221 */ /* 0x000fe20000010100 */
[----:B------:R-:W-:Y:S01]  /*4790*/  ISETP.LE.U32.AND P4, PT, R231, UR25, PT ;  /* 0x00000019e7007c0c */ /* 0x000fe2000bf83070 */
[----:B------:R-:W1:Y:S01]  /*47a0*/  MUFU.EX2 R225, R225 ;  /* 0x000000e100e17308 */ /* 0x000e620000000800 */
[----:B------:R-:W-:Y:S02]  /*47b0*/  LOP3.LUT R46, R230, 0xff, RZ, 0xc0, !PT ;  /* 0x000000ffe62e7812 */ /* 0x000fe400078ec0ff */
[----:B------:R-:W-:Y:S01]  /*47c0*/  ISETP.LE.U32.AND P3, PT, R232, UR25, PT ;  /* 0x00000019e8007c0c */ /* 0x000fe2000bf63070 */
[----:B------:R-:W-:Y:S01]  /*47d0*/  @!P2 FADD.FTZ R220, -R220, -RZ ;  /* 0x800000ffdcdca221 */ /* 0x000fe20000010100 */
[----:B------:R-:W-:Y:S02]  /*47e0*/  ISETP.LE.U32.AND P2, PT, R46, UR25, PT ;  /* 0x000000192e007c0c */ /* 0x000fe4000bf43070 */
[----:B------:R-:W-:Y:S03]  /*47f0*/  LOP3.LUT R46, R125, 0xffff, RZ, 0xc0, !PT ;  /* 0x0000ffff7d2e7812 */ /* 0x000fe600078ec0ff */
[----:B------:R-:W3:Y:S01]  /*4800*/  MUFU.EX2 R223, R227 ;  /* 0x000000e300df7308 */ /* 0x000ee20000000800 */
[----:B------:R-:W-:Y:S01]  /*4810*/  ISETP.LE.U32.AND P5, PT, R221, UR25, PT ;  /* 0x00000019dd007c0c */ /* 0x000fe2000bfa3070 */
[----:B------:R-:W-:Y:S01]  /*4820*/  FFMA.FTZ R221, R44, UR24, -R120 ;  /* 0x000000182cdd7c23 */ /* 0x000fe20008010878 */
[----:B------:R-:W-:Y:S01]  /*4830*/  SHF.R.U32.HI R46, RZ, 0x8, R46 ;  /* 0x00000008ff2e7819 */ /* 0x000fe2000001162e */
[----:B------:R-:W-:Y:S01]  /*4840*/  FFMA.FTZ R120, R61, UR24, -R120 ;  /* 0x000000183d787c23 */ /* 0x000fe20008010878 */
[----:B------:R-:W-:Y:S01]  /*4850*/  ISETP.LE.U32.AND P1, PT, R226, UR25, PT ;  /* 0x00000019e2007c0c */ /* 0x000fe2000bf23070 */
[----:B--2---:R-:W-:Y:S01]  /*4860*/  @!P4 FADD.FTZ R224, -R224, -RZ ;  /* 0x800000ffe0e0c221 */ /* 0x004fe20000010100 */
[----:B------:R-:W-:Y:S03]  /*4870*/  LOP3.LUT R46, R46, 0xffff, RZ, 0xc0, !PT ;  /* 0x0000ffff2e2e7812 */ /* 0x000fe600078ec0ff */
[----:B------:R-:W2:Y:S01]  /*4880*/  MUFU.EX2 R222, R222 ;  /* 0x000000de00de7308 */ /* 0x000ea20000000800 */
[----:B------:R-:W-:Y:S01]  /*4890*/  LOP3.LUT R127, R127, 0xffff, RZ, 0xc0, !PT ;  /* 0x0000ffff7f7f7812 */ /* 0x000fe200078ec0ff */
[----:B-1----:R-:W-:Y:S01]  /*48a0*/  @!P0 FADD.FTZ R225, -R225, -RZ ;  /* 0x800000ffe1e18221 */ /* 0x002fe20000010100 */
[----:B------:R-:W-:Y:S02]  /*48b0*/  ISETP.LE.U32.AND P4, PT, R47, UR25, PT ;  /* 0x000000192f007c0c */ /* 0x000fe4000bf83070 */
[--C-:B------:R-:W-:Y:S01]  /*48c0*/  SHF.R.U32.HI R47, RZ, 0x10, R125.reuse ;  /* 0x00000010ff2f7819 */ /* 0x100fe2000001167d */
[----:B------:R-:W-:Y:S01]  /*48d0*/  @!P5 FADD.FTZ R228, -R228, -RZ ;  /* 0x800000ffe4e4d221 */ /* 0x000fe20000010100 */
[----:B------:R-:W-:Y:S03]  /*48e0*/  ISETP.LE.U32.AND P0, PT, R46, UR25, PT ;  /* 0x000000192e007c0c */ /* 0x000fe6000bf03070 */
[----:B------:R-:W1:Y:S01]  /*48f0*/  MUFU.EX2 R227, R50 ;  /* 0x0000003200e37308 */ /* 0x000e620000000800 */
[----:B------:R-:W-:Y:S01]  /*4900*/  SHF.R.U32.HI R233, RZ, 0x18, R240 ;  /* 0x00000018ffe97819 */ /* 0x000fe200000116f0 */
[----:B---3--:R-:W-:Y:S01]  /*4910*/  @!P3 FADD.FTZ R223, -R223, -RZ ;  /* 0x800000ffdfdfb221 */ /* 0x008fe20000010100 */
[----:B------:R-:W-:Y:S02]  /*4920*/  ISETP.LE.U32.AND P3, PT, R127, UR25, PT ;  /* 0x000000197f007c0c */ /* 0x000fe4000bf63070 */
[----:B------:R-:W-:Y:S02]  /*4930*/  LOP3.LUT R47, R47, 0xff, RZ, 0xc0, !PT ;  /* 0x000000ff2f2f7812 */ /* 0x000fe400078ec0ff */
[----:B------:R-:W-:Y:S03]  /*4940*/  SHF.R.U32.HI R125, RZ, 0x18, R125 ;  /* 0x00000018ff7d7819 */ /* 0x000fe6000001167d */
[----:B------:R-:W3:Y:S01]  /*4950*/  MUFU.EX2 R229, R52 ;  /* 0x0000003400e57308 */ /* 0x000ee20000000800 */
[----:B--2---:R-:W-:Y:S01]  /*4960*/  @!P6 FADD.FTZ R222, -R222, -RZ ;  /* 0x800000ffdedee221 */ /* 0x004fe20000010100 */
[----:B------:R-:W-:Y:S02]  /*4970*/  ISETP.LE.U32.AND P6, PT, R233, UR25, PT ;  /* 0x00000019e9007c0c */ /* 0x000fe4000bfc3070 */
[----:B------:R-:W-:Y:S02]  /*4980*/  LOP3.LUT R46, R123, 0xff, RZ, 0xc0, !PT ;  /* 0x000000ff7b2e7812 */ /* 0x000fe400078ec0ff */
[----:B------:R-:W-:Y:S04]  /*4990*/  SHF.R.U32.HI R236, RZ, 0x18, R238 ;  /* 0x00000018ffec7819 */ /* 0x000fe800000116ee */
[----:B------:R-:W2:Y:S01]  /*49a0*/  MUFU.EX2 R230, R53 ;  /* 0x0000003500e67308 */ /* 0x000ea20000000800 */
[----:B-1----:R-:W-:Y:S01]  /*49b0*/  @!P2 FADD.FTZ R227, -R227, -RZ ;  /* 0x800000ffe3e3a221 */ /* 0x002fe20000010100 */
[----:B------:R-:W-:Y:S02]  /*49c0*/  ISETP.LE.U32.AND P2, PT, R47, UR25, PT ;  /* 0x000000192f007c0c */ /* 0x000fe4000bf43070 */
[----:B------:R-:W-:Y:S02]  /*49d0*/  ISETP.LE.U32.AND P5, PT, R125, UR25, PT ;  /* 0x000000197d007c0c */ /* 0x000fe4000bfa3070 */
[----:B------:R-:W-:Y:S04]  /*49e0*/  LOP3.LUT R234, R238, 0xff, RZ, 0xc0, !PT ;  /* 0x000000ffeeea7812 */ /* 0x000fe800078ec0ff */
[----:B------:R-:W1:Y:S01]  /*49f0*/  MUFU.EX2 R226, R49 ;  /* 0x0000003100e27308 */ /* 0x000e620000000800 */
[----:B---3--:R-:W-:Y:S01]  /*4a00*/  @!P4 FADD.FTZ R229, -R229, -RZ ;  /* 0x800000ffe5e5c221 */ /* 0x008fe20000010100 */
[----:B------:R-:W-:Y:S02]  /*4a10*/  ISETP.LE.U32.AND P4, PT, R46, UR25, PT ;  /* 0x000000192e007c0c */ /* 0x000fe4000bf83070 */
[----:B------:R-:W-:Y:S02]  /*4a20*/  SHF.R.U32.HI R126, RZ, 0x10, R240 ;  /* 0x00000010ff7e7819 */ /* 0x000fe400000116f0 */
[----:B------:R-:W-:Y:S04]  /*4a30*/  LOP3.LUT R124, R240, 0xffff, RZ, 0xc0, !PT ;  /* 0x0000fffff07c7812 */ /* 0x000fe800078ec0ff */
[----:B------:R-:W3:Y:S01]  /*4a40*/  MUFU.EX2 R221, R221 ;  /* 0x000000dd00dd7308 */ /* 0x000ee20000000800 */
[----:B--2---:R-:W-:Y:S01]  /*4a50*/  @!P0 FADD.FTZ R230, -R230, -RZ ;  /* 0x800000ffe6e68221 */ /* 0x004fe20000010100 */
[----:B------:R-:W-:Y:S02]  /*4a60*/  ISETP.LE.U32.AND P0, PT, R236, UR25, PT ;  /* 0x00000019ec007c0c */ /* 0x000fe4000bf03070 */
[----:B------:R-:W-:Y:S02]  /*4a70*/  LOP3.LUT R235, R240, 0xff, RZ, 0xc0, !PT ;  /* 0x000000fff0eb7812 */ /* 0x000fe400078ec0ff */
[----:B------:R-:W-:Y:S04]  /*4a80*/  LOP3.LUT R126, R126, 0xff, RZ, 0xc0, !PT ;  /* 0x000000ff7e7e7812 */ /* 0x000fe800078ec0ff */
[----:B------:R-:W2:Y:S01]  /*4a90*/  MUFU.EX2 R231, R54 ;  /* 0x0000003600e77308 */ /* 0x000ea20000000800 */
[----:B-1----:R-:W-:Y:S01]  /*4aa0*/  @!P3 FADD.FTZ R226, -R226, -RZ ;  /* 0x800000ffe2e2b221 */ /* 0x002fe20000010100 */
[----:B------:R-:W-:Y:S02]  /*4ab0*/  ISETP.LE.U32.AND P3, PT, R234, UR25, PT ;  /* 0x00000019ea007c0c */ /* 0x000fe4000bf63070 */
[----:B------:R-:W-:Y:S02]  /*4ac0*/  SHF.R.U32.HI R124, RZ, 0x8, R124 ;  /* 0x00000008ff7c7819 */ /* 0x000fe4000001167c */
[--C-:B------:R-:W-:Y:S01]  /*4ad0*/  SHF.R.U32.HI R46, RZ, 0x18, R123.reuse ;  /* 0x00000018ff2e7819 */ /* 0x100fe2000001167b */
[----:B------:R-:W-:Y:S03]  /*4ae0*/  @!P0 FADD.FTZ R244, -R244, -RZ ;  /* 0x800000fff4f48221 */ /* 0x000fe60000010100 */
[----:B------:R-:W1:Y:S01]  /*4af0*/  MUFU.EX2 R232, R55 ;  /* 0x0000003700e87308 */ /* 0x000e620000000800 */
[----:B---3--:R-:W-:Y:S01]  /*4b00*/  @!P1 FADD.FTZ R221, -R221, -RZ ;  /* 0x800000ffdddd9221 */ /* 0x008fe20000010100 */
[----:B------:R-:W-:Y:S02]  /*4b10*/  ISETP.LE.U32.AND P1, PT, R235, UR25, PT ;  /* 0x00000019eb007c0c */ /* 0x000fe4000bf23070 */
[----:B------:R-:W-:Y:S02]  /*4b20*/  LOP3.LUT R124, R124, 0xffff, RZ, 0xc0, !PT ;  /* 0x0000ffff7c7c7812 */ /* 0x000fe400078ec0ff */
[----:B------:R-:W-:Y:S04]  /*4b30*/  LOP3.LUT R44, R238, 0xffff, RZ, 0xc0, !PT ;  /* 0x0000ffffee2c7812 */ /* 0x000fe800078ec0ff */
[----:B------:R-:W3:Y:S01]  /*4b40*/  MUFU.EX2 R233, R56 ;  /* 0x0000003800e97308 */ /* 0x000ee20000000800 */
[----:B--2---:R-:W-:Y:S01]  /*4b50*/  @!P2 FADD.FTZ R231, -R231, -RZ ;  /* 0x800000ffe7e7a221 */ /* 0x004fe20000010100 */
[----:B------:R-:W-:Y:S02]  /*4b60*/  ISETP.LE.U32.AND P2, PT, R126, UR25, PT ;  /* 0x000000197e007c0c */ /* 0x000fe4000bf43070 */
[----:B------:R-:W-:Y:S02]  /*4b70*/  SHF.R.U32.HI R44, RZ, 0x8, R44 ;  /* 0x00000008ff2c7819 */ /* 0x000fe4000001162c */
[----:B------:R-:W-:Y:S04]  /*4b80*/  SHF.R.U32.HI R45, RZ, 0x10, R238 ;  /* 0x00000010ff2d7819 */ /* 0x000fe800000116ee */
[----:B------:R-:W2:Y:S01]  /*4b90*/  MUFU.EX2 R236, R66 ;  /* 0x0000004200ec7308 */ /* 0x000ea20000000800 */
[----:B-1----:R-:W-:Y:S01]  /*4ba0*/  @!P5 FADD.FTZ R232, -R232, -RZ ;  /* 0x800000ffe8e8d221 */ /* 0x002fe20000010100 */
[----:B------:R-:W-:Y:S02]  /*4bb0*/  ISETP.LE.U32.AND P5, PT, R124, UR25, PT ;  /* 0x000000197c007c0c */ /* 0x000fe4000bfa3070 */
[----:B------:R-:W-:Y:S02]  /*4bc0*/  LOP3.LUT R44, R44, 0xffff, RZ, 0xc0, !PT ;  /* 0x0000ffff2c2c7812 */ /* 0x000fe400078ec0ff */
        /* <DEDUP_REMOVED lines=8> */
[----:B------:R-:W-:Y:S02]  /*4c50*/  SHF.R.U32.HI R123, RZ, 0x8, R123 ;  /* 0x00000008ff7b7819 */ /* 0x000fe4000001167b */
[----:B------:R-:W-:Y:S02]  /*4c60*/  ISETP.LE.U32.AND P2, PT, R44, UR25, PT ;  /* 0x000000192c007c0c */ /* 0x000fe4000bf43070 */
[----:B------:R-:W-:Y:S04]  /*4c70*/  LOP3.LUT R44, R123, 0xffff, RZ, 0xc0, !PT ;  /* 0x0000ffff7b2c7812 */ /* 0x000fe800078ec0ff */
[----:B------:R-:W2:Y:S01]  /*4c80*/  MUFU.EX2 R237, R237 ;  /* 0x000000ed00ed7308 */ /* 0x000ea20000000800 */
[----:B-1----:R-:W-:Y:S01]  /*4c90*/  @!P1 FADD.FTZ R234, -R234, -RZ ;  /* 0x800000ffeaea9221 */ /* 0x002fe20000010100 */
[----:B------:R-:W-:Y:S02]  /*4ca0*/  ISETP.LE.U32.AND P1, PT, R45, UR25, PT ;  /* 0x000000192d007c0c */ /* 0x000fe4000bf23070 */
[----:B------:R-:W-:Y:S02]  /*4cb0*/  LOP3.LUT R46, R46, 0xff, RZ, 0xc0, !PT ;  /* 0x000000ff2e2e7812 */ /* 0x000fe400078ec0ff */
[----:B------:R-:W-:Y:S02]  /*4cc0*/  F2FP.RELU.BF16.F32.PACK_AB R47, R182, R181 ;  /* 0x000000b5b62f723e */ /* 0x000fe400000018ff */
[----:B------:R-:W-:Y:S01]  /*4cd0*/  F2FP.RELU.BF16.F32.PACK_AB R45, R184, R183 ;  /* 0x000000b7b82d723e */ /* 0x000fe200000018ff */
[----:B---3--:R-:W-:Y:S01]  /*4ce0*/  @!P5 FADD.FTZ R235, -R235, -RZ ;  /* 0x800000ffebebd221 */ /* 0x008fe20000010100 */
[----:B------:R-:W-:Y:S01]  /*4cf0*/  ISETP.LE.U32.AND P5, PT, R46, UR25, PT ;  /* 0x000000192e007c0c */ /* 0x000fe2000bfa3070 */
[----:B------:R1:W-:Y:S01]  /*4d00*/  STS [R146+0x12000], R47 ;  /* 0x0120002f92007388 */ /* 0x0003e20000000800 */
[----:B------:R-:W-:Y:S01]  /*4d10*/  F2FP.RELU.BF16.F32.PACK_AB R46, R197, R196 ;  /* 0x000000c4c52e723e */ /* 0x000fe200000018ff */
[----:B------:R-:W3:Y:S01]  /*4d20*/  MUFU.EX2 R241, R60 ;  /* 0x0000003c00f17308 */ /* 0x000ee20000000800 */
[----:B------:R-:W-:Y:S01]  /*4d30*/  F2FP.RELU.BF16.F32.PACK_AB R51, R186, R185 ;  /* 0x000000b9ba33723e */ /* 0x000fe200000018ff */
[----:B------:R4:W-:Y:S01]  /*4d40*/  STS [R146+0x12400], R45 ;  /* 0x0124002d92007388 */ /* 0x0009e20000000800 */
[----:B------:R-:W-:Y:S01]  /*4d50*/  F2FP.RELU.BF16.F32.PACK_AB R49, R188, R187 ;  /* 0x000000bbbc31723e */ /* 0x000fe200000018ff */
[----:B--2---:R-:W-:Y:S01]  /*4d60*/  @!P6 FADD.FTZ R237, -R237, -RZ ;  /* 0x800000ffedede221 */ /* 0x004fe20000010100 */
[----:B------:R-:W-:Y:S01]  /*4d70*/  ISETP.LE.U32.AND P6, PT, R44, UR25, PT ;  /* 0x000000192c007c0c */ /* 0x000fe2000bfc3070 */
[----:B------:R2:W-:Y:S01]  /*4d80*/  STS [R151+0x12000], R46 ;  /* 0x0120002e97007388 */ /* 0x0005e20000000800 */
[----:B------:R-:W-:Y:S03]  /*4d90*/  F2FP.RELU.BF16.F32.PACK_AB R44, R194, R193 ;  /* 0x000000c1c22c723e */ /* 0x000fe600000018ff */
[----:B------:R4:W4:Y:S01]  /*4da0*/  MUFU.EX2 R238, R57 ;  /* 0x0000003900ee7308 */ /* 0x0009220000000800 */
[----:B------:R-:W-:Y:S01]  /*4db0*/  F2FP.RELU.BF16.F32.PACK_AB R50, R190, R189 ;  /* 0x000000bdbe32723e */ /* 0x000fe200000018ff */
[----:B------:R-:W-:Y:S01]  /*4dc0*/  @!P1 FADD.FTZ R243, -R243, -RZ ;  /* 0x800000fff3f39221 */ /* 0x000fe20000010100 */
[----:B------:R-:W-:Y:S01]  /*4dd0*/  F2FP.RELU.BF16.F32.PACK_AB R48, R192, R191 ;  /* 0x000000bfc030723e */ /* 0x000fe200000018ff */
[----:B------:R2:W-:Y:S01]  /*4de0*/  STS [R151+0x12400], R44 ;  /* 0x0124002c97007388 */ /* 0x0005e20000000800 */
[----:B------:R-:W-:Y:S02]  /*4df0*/  F2FP.RELU.BF16.F32.PACK_AB R54, R208, R207 ;  /* 0x000000cfd036723e */ /* 0x000fe400000018ff */
[----:B------:R-:W-:Y:S01]  /*4e00*/  F2FP.RELU.BF16.F32.PACK_AB R52, R216, R215 ;  /* 0x000000d7d834723e */ /* 0x000fe200000018ff */
[----:B------:R2:W-:Y:S01]  /*4e10*/  STS [R146+0x14000], R51 ;  /* 0x0140003392007388 */ /* 0x0005e20000000800 */
[----:B------:R-:W-:Y:S01]  /*4e20*/  F2FP.RELU.BF16.F32.PACK_AB R53, R226, R225 ;  /* 0x000000e1e235723e */ /* 0x000fe200000018ff */
[----:B------:R-:W2:Y:S01]  /*4e30*/  MUFU.EX2 R242, R120 ;  /* 0x0000007800f27308 */ /* 0x000ea20000000800 */
[----:B---3--:R-:W-:Y:S01]  /*4e40*/  @!P3 FADD.FTZ R241, -R241, -RZ ;  /* 0x800000fff1f1b221 */ /* 0x008fe20000010100 */
[----:B------:R3:W-:Y:S01]  /*4e50*/  STS [R146+0x14400], R49 ;  /* 0x0144003192007388 */ /* 0x0007e20000000800 */
[----:B------:R-:W-:Y:S02]  /*4e60*/  FSETP.GE.FTZ.AND P0, PT, R181, RZ, PT ;  /* 0x000000ffb500720b */ /* 0x000fe40003f16000 */
[----:B-1----:R-:W-:Y:S01]  /*4e70*/  F2FP.RELU.BF16.F32.PACK_AB R47, R198, R195 ;  /* 0x000000c3c62f723e */ /* 0x002fe200000018ff */
[----:B------:R1:W-:Y:S01]  /*4e80*/  STS [R151+0x14000], R50 ;  /* 0x0140003297007388 */ /* 0x0003e20000000800 */
[----:B----4-:R-:W-:Y:S01]  /*4e90*/  LEA R57, R139, UR6, 0x1 ;  /* 0x000000068b397c11 */ /* 0x010fe2000f8e08ff */
[----:B------:R-:W-:Y:S01]  /*4ea0*/  @!P6 FADD.FTZ R238, -R238, -RZ ;  /* 0x800000ffeeeee221 */ /* 0x000fe20000010100 */
[----:B------:R-:W-:Y:S01]  /*4eb0*/  F2FP.RELU.BF16.F32.PACK_AB R45, R200, R199 ;  /* 0x000000c7c82d723e */ /* 0x000fe200000018ff */
[----:B------:R4:W-:Y:S01]  /*4ec0*/  STS [R151+0x14400], R48 ;  /* 0x0144003097007388 */ /* 0x0009e20000000800 */
[----:B------:R-:W3:Y:S01]  /*4ed0*/  MUFU.EX2 R239, R58 ;  /* 0x0000003a00ef7308 */ /* 0x000ee20000000800 */
[----:B------:R-:W-:Y:S01]  /*4ee0*/  IMAD.IADD R56, R57, 0x1, R136 ;  /* 0x0000000139387824 */ /* 0x000fe200078e0288 */
[----:B--2---:R-:W-:Y:S01]  /*4ef0*/  F2FP.RELU.BF16.F32.PACK_AB R46, R210, R209 ;  /* 0x000000d1d22e723e */ /* 0x004fe200000018ff */
[----:B------:R2:W-:Y:S01]  /*4f00*/  STS [R150+0x12000], R47 ;  /* 0x0120002f96007388 */ /* 0x0005e20000000800 */
[----:B------:R-:W-:Y:S01]  /*4f10*/  FSETP.GE.FTZ.AND P1, PT, R195, RZ, PT ;  /* 0x000000ffc300720b */ /* 0x000fe20003f36000 */
[----:B------:R-:W-:Y:S02]  /*4f20*/  @!P2 FADD.FTZ R242, -R242, -RZ ;  /* 0x800000fff2f2a221 */ /* 0x000fe40000010100 */
[----:B------:R2:W-:Y:S01]  /*4f30*/  STS [R150+0x12400], R45 ;  /* 0x0124002d96007388 */ /* 0x0005e20000000800 */
[----:B------:R-:W-:Y:S02]  /*4f40*/  F2FP.RELU.BF16.F32.PACK_AB R44, R212, R211 ;  /* 0x000000d3d42c723e */ /* 0x000fe400000018ff */
[----:B------:R-:W4:Y:S01]  /*4f50*/  MUFU.EX2 R240, R59 ;  /* 0x0000003b00f07308 */ /* 0x000f220000000800 */
[----:B------:R-:W-:Y:S01]  /*4f60*/  F2FP.RELU.BF16.F32.PACK_AB R120, R238, R233 ;  /* 0x000000e9ee78723e */ /* 0x000fe200000018ff */
[----:B------:R2:W-:Y:S01]  /*4f70*/  STS [R157+0x12000], R46 ;  /* 0x0120002e9d007388 */ /* 0x0005e20000000800 */
[----:B------:R-:W-:Y:S02]  /*4f80*/  F2FP.RELU.BF16.F32.PACK_AB R51, R204, R203 ;  /* 0x000000cbcc33723e */ /* 0x000fe400000018ff */
[----:B------:R-:W-:Y:S01]  /*4f90*/  F2FP.RELU.BF16.F32.PACK_AB R121, R242, R241 ;  /* 0x000000f1f279723e */ /* 0x000fe200000018ff */
[----:B------:R2:W-:Y:S01]  /*4fa0*/  STS [R157+0x12400], R44 ;  /* 0x0124002c9d007388 */ /* 0x0005e20000000800 */
[----:B---3--:R-:W-:Y:S01]  /*4fb0*/  F2FP.RELU.BF16.F32.PACK_AB R49, R202, R201 ;  /* 0x000000c9ca31723e */ /* 0x008fe200000018ff */
[----:B------:R-:W-:Y:S01]  /*4fc0*/  @!P5 FADD.FTZ R239, -R239, -RZ ;  /* 0x800000ffefefd221 */ /* 0x000fe20000010100 */
[----:B------:R-:W-:Y:S01]  /*4fd0*/  FSETP.GE.FTZ.AND P3, PT, R196, RZ, PT ;  /* 0x000000ffc400720b */ /* 0x000fe20003f76000 */
[----:B------:R3:W-:Y:S01]  /*4fe0*/  STS [R150+0x14400], R51 ;  /* 0x0144003396007388 */ /* 0x0007e20000000800 */
[----:B-1----:R-:W-:Y:S02]  /*4ff0*/  F2FP.RELU.BF16.F32.PACK_AB R50, R218, R217 ;  /* 0x000000d9da32723e */ /* 0x002fe400000018ff */
[----:B------:R-:W-:Y:S01]  /*5000*/  FSETP.GE.FTZ.AND P2, PT, R197, RZ, PT ;  /* 0x000000ffc500720b */ /* 0x000fe20003f56000 */
[----:B------:R1:W-:Y:S01]  /*5010*/  STS [R150+0x14000], R49 ;  /* 0x0140003196007388 */ /* 0x0003e20000000800 */
[----:B----4-:R-:W-:Y:S01]  /*5020*/  F2FP.RELU.BF16.F32.PACK_AB R48, R206, R205 ;  /* 0x000000cdce30723e */ /* 0x010fe200000018ff */
[----:B------:R-:W-:Y:S02]  /*5030*/  @!P4 FADD.FTZ R240, -R240, -RZ ;  /* 0x800000fff0f0c221 */ /* 0x000fe40000010100 */
[----:B------:R-:W-:Y:S01]  /*5040*/  STS [R157+0x14400], R54 ;  /* 0x014400369d007388 */ /* 0x000fe20000000800 */
[----:B--2---:R-:W-:Y:S02]  /*5050*/  F2FP.RELU.BF16.F32.PACK_AB R47, R224, R223 ;  /* 0x000000dfe02f723e */ /* 0x004fe400000018ff */
[----:B------:R-:W-:Y:S01]  /*5060*/  F2FP.RELU.BF16.F32.PACK_AB R59, R244, R243 ;  /* 0x000000f3f43b723e */ /* 0x000fe200000018ff */
[----:B------:R2:W-:Y:S01]  /*5070*/  STS [R157+0x14000], R48 ;  /* 0x014000309d007388 */ /* 0x0005e20000000800 */
[----:B------:R-:W-:Y:S02]  /*5080*/  F2FP.RELU.BF16.F32.PACK_AB R45, R235, R234 ;  /* 0x000000eaeb2d723e */ /* 0x000fe400000018ff */
[----:B------:R-:W-:Y:S01]  /*5090*/  F2FP.RELU.BF16.F32.PACK_AB R58, R240, R239 ;  /* 0x000000eff03a723e */ /* 0x000fe200000018ff */
[----:B------:R-:W-:Y:S01]  /*50a0*/  STS [R147+0x12400], R52 ;  /* 0x0124003493007388 */ /* 0x000fe20000000800 */
[----:B------:R-:W-:Y:S02]  /*50b0*/  F2FP.RELU.BF16.F32.PACK_AB R46, R214, R213 ;  /* 0x000000d5d62e723e */ /* 0x000fe400000018ff */
[----:B------:R-:W-:Y:S02]  /*50c0*/  FSETP.GE.FTZ.AND P4, PT, R182, RZ, PT ;  /* 0x000000ffb600720b */ /* 0x000fe40003f96000 */
[----:B------:R-:W-:Y:S01]  /*50d0*/  F2FP.RELU.BF16.F32.PACK_AB R44, R232, R231 ;  /* 0x000000e7e82c723e */ /* 0x000fe200000018ff */
[----:B------:R4:W-:Y:S01]  /*50e0*/  STS [R147+0x12000], R46 ;  /* 0x0120002e93007388 */ /* 0x0009e20000000800 */
[----:B---3--:R-:W-:Y:S03]  /*50f0*/  F2FP.RELU.BF16.F32.PACK_AB R51, R228, R227 ;  /* 0x000000e3e433723e */ /* 0x008fe600000018ff */
[----:B------:R-:W-:Y:S01]  /*5100*/  STS [R154+0x12000], R53 ;  /* 0x012000359a007388 */ /* 0x000fe20000000800 */
[----:B-1----:R-:W-:Y:S03]  /*5110*/  F2FP.RELU.BF16.F32.PACK_AB R49, R222, R221 ;  /* 0x000000ddde31723e */ /* 0x002fe600000018ff */
[----:B------:R1:W-:Y:S04]  /*5120*/  STS [R154+0x12400], R51 ;  /* 0x012400339a007388 */ /* 0x0003e80000000800 */
[----:B------:R-:W-:Y:S01]  /*5130*/  STS [R147+0x14000], R50 ;  /* 0x0140003293007388 */ /* 0x000fe20000000800 */
[----:B--2---:R-:W-:Y:S05]  /*5140*/  F2FP.RELU.BF16.F32.PACK_AB R48, R220, R219 ;  /* 0x000000dbdc30723e */ /* 0x004fea00000018ff */
[----:B------:R-:W-:Y:S04]  /*5150*/  STS [R147+0x14400], R48 ;  /* 0x0144003093007388 */ /* 0x000fe80000000800 */
[----:B------:R-:W-:Y:S01]  /*5160*/  STS [R154+0x14000], R49 ;  /* 0x014000319a007388 */ /* 0x000fe20000000800 */
[----:B----4-:R-:W-:Y:S03]  /*5170*/  F2FP.RELU.BF16.F32.PACK_AB R46, R230, R229 ;  /* 0x000000e5e62e723e */ /* 0x010fe600000018ff */
[----:B------:R-:W-:Y:S04]  /*5180*/  STS [R154+0x14400], R47 ;  /* 0x0144002f9a007388 */ /* 0x000fe80000000800 */
[----:B------:R-:W-:Y:S01]  /*5190*/  STS [R153+0x12000], R46 ;  /* 0x0120002e99007388 */ /* 0x000fe20000000800 */
[----:B-1----:R-:W-:Y:S03]  /*51a0*/  F2FP.RELU.BF16.F32.PACK_AB R51, R237, R236 ;  /* 0x000000eced33723e */ /* 0x002fe600000018ff */
[----:B------:R-:W-:Y:S04]  /*51b0*/  STS [R153+0x12400], R44 ;  /* 0x0124002c99007388 */ /* 0x000fe80000000800 */
[----:B------:R-:W-:Y:S04]  /*51c0*/  STS [R152+0x12000], R45 ;  /* 0x0120002d98007388 */ /* 0x000fe80000000800 */
[----:B------:R-:W-:Y:S04]  /*51d0*/  STS [R152+0x12400], R51 ;  /* 0x0124003398007388 */ /* 0x000fe80000000800 */
[----:B------:R-:W-:Y:S04]  /*51e0*/  STS [R153+0x14000], R120 ;  /* 0x0140007899007388 */ /* 0x000fe80000000800 */
[----:B------:R-:W-:Y:S04]  /*51f0*/  STS [R153+0x14400], R58 ;  /* 0x0144003a99007388 */ /* 0x000fe80000000800 */
[----:B------:R-:W-:Y:S04]  /*5200*/  STS [R152+0x14000], R121 ;  /* 0x0140007998007388 */ /* 0x000fe80000000800 */
[----:B------:R-:W-:Y:S04]  /*5210*/  STS [R152+0x14400], R59 ;  /* 0x0144003b98007388 */ /* 0x000fe80000000800 */
[----:B------:R-:W-:Y:S08]  /*5220*/  LDSM.16.M88.4 R64, [R57+0x4000] ;  /* 0x004000003940783b */ /* 0x000ff00000000200 */
[----:B------:R-:W1:Y:S08]  /*5230*/  LDSM.16.M88.4 R44, [R137+0x2000] ;  /* 0x00200000892c783b */ /* 0x000e700000000200 */
[----:B------:R-:W2:Y:S08]  /*5240*/  LDSM.16.M88.4 R60, [R57+0x5000] ;  /* 0x00500000393c783b */ /* 0x000eb00000000200 */
[----:B------:R-:W3:Y:S08]  /*5250*/  LDSM.16.M88.4 R48, [R137+0x2400] ;  /* 0x002400008930783b */ /* 0x000ef00000000200 */
[----:B------:R-:W4:Y:S08]  /*5260*/  LDSM.16.M88.4 R52, [R137+0x2800] ;  /* 0x002800008934783b */ /* 0x000f300000000200 */
[----:B------:R-:W4:Y:S01]  /*5270*/  LDSM.16.M88.4 R100, [R137+0x2c00] ;  /* 0x002c00008964783b */ /* 0x000f220000000200 */
[-C--:B-1----:R-:W-:Y:S07]  /*5280*/  HMMA.16816.F32.BF16 R4, R64, R44.reuse, RZ ;  /* 0x0000002c4004723c */ /* 0x082fee00000418ff */
[----:B------:R-:W-:Y:S01]  /*5290*/  LDSM.16.M88.4 R104, [R56+0x4000] ;  /* 0x004000003868783b */ /* 0x000fe20000000200 */
        /* <DEDUP_REMOVED lines=29> */
[-C--:B---3--:R-:W-:Y:S06]  /*5470*/  HMMA.16816.F32.BF16 R36, R104, R120.reuse, R36 ;  /* 0x000000786824723c */ /* 0x088fec0000041824 */
[C---:B------:R-:W-:Y:S06]  /*5480*/  HMMA.16816.F32.BF16 R40, R112.reuse, R120, R40 ;  /* 0x000000787028723c */ /* 0x040fec0000041828 */
[-C--:B------:R-:W-:Y:S05]  /*5490*/  HMMA.16816.F32.BF16 R44, R112, R122.reuse, R44 ;  /* 0x0000007a702c723c */ /* 0x080fea000004182c */
[----:B------:R-:W-:Y:S01]  /*54a0*/  FADD.FTZ R121, -R180, R4 ;  /* 0x00000004b4797221 */ /* 0x000fe20000010100 */
[C---:B------:R-:W-:Y:S05]  /*54b0*/  HMMA.16816.F32.BF16 R48, R104.reuse, R122, R48 ;  /* 0x0000007a6830723c */ /* 0x040fea0000041830 */
[-C--:B------:R-:W-:Y:S01]  /*54c0*/  FSEL R120, R121, R180.reuse, P0 ;  /* 0x000000b479787208 */ /* 0x080fe20000000000 */
[-C--:B------:R-:W-:Y:S03]  /*54d0*/  HMMA.16816.F32.BF16 R52, R104, R124.reuse, R52 ;  /* 0x0000007c6834723c */ /* 0x080fe60000041834 */
[----:B------:R-:W-:Y:S02]  /*54e0*/  FSETP.GE.FTZ.AND P0, PT, R198, RZ, PT ;  /* 0x000000ffc600720b */ /* 0x000fe40003f16000 */
[C---:B------:R-:W-:Y:S01]  /*54f0*/  FADD.FTZ R121, -R180.reuse, R5 ;  /* 0x00000005b4797221 */ /* 0x040fe20000010100 */
[C---:B------:R-:W-:Y:S05]  /*5500*/  HMMA.16816.F32.BF16 R56, R112.reuse, R124, R56 ;  /* 0x0000007c7038723c */ /* 0x040fea0000041838 */
[-C--:B------:R-:W-:Y:S01]  /*5510*/  FSEL R121, R121, R180.reuse, P4 ;  /* 0x000000b479797208 */ /* 0x080fe20002000000 */
[-C--:B------:R-:W-:Y:S03]  /*5520*/  HMMA.16816.F32.BF16 R60, R112, R126.reuse, R60 ;  /* 0x0000007e703c723c */ /* 0x080fe6000004183c */
[----:B------:R-:W-:Y:S02]  /*5530*/  FSETP.GE.FTZ.AND P4, PT, R225, RZ, PT ;  /* 0x000000ffe100720b */ /* 0x000fe40003f96000 */
[-C--:B------:R-:W-:Y:S01]  /*5540*/  FSEL R124, R245, R180.reuse, P2 ;  /* 0x000000b4f57c7208 */ /* 0x080fe20001000000 */
[----:B------:R-:W-:Y:S01]  /*5550*/  FADD.FTZ R125, -R180, R20 ;  /* 0x00000014b47d7221 */ /* 0x000fe20000010100 */
[----:B------:R-:W-:Y:S01]  /*5560*/  FSETP.GE.FTZ.AND P2, PT, R210, RZ, PT ;  /* 0x000000ffd200720b */ /* 0x000fe20003f56000 */
[----:B------:R-:W-:Y:S04]  /*5570*/  HMMA.16816.F32.BF16 R64, R104, R126, R64 ;  /* 0x0000007e6840723c */ /* 0x000fe80000041840 */
[----:B------:R-:W-:Y:S01]  /*5580*/  FSEL R122, R125, R180, P1 ;  /* 0x000000b47d7a7208 */ /* 0x000fe20000800000 */
[----:B------:R-:W-:Y:S01]  /*5590*/  FMUL.FTZ R120, R181, R120 ;  /* 0x00000078b5787220 */ /* 0x000fe20000410000 */
[----:B------:R-:W-:Y:S01]  /*55a0*/  FSETP.GE.FTZ.AND P1, PT, R213, RZ, PT ;  /* 0x000000ffd500720b */ /* 0x000fe20003f36000 */
[C---:B------:R-:W-:Y:S01]  /*55b0*/  FADD.FTZ R181, -R180.reuse, R16 ;  /* 0x00000010b4b57221 */ /* 0x040fe20000010100 */
[----:B------:R-:W-:Y:S03]  /*55c0*/  FADD.FTZ R123, -R180, R21 ;  /* 0x00000015b47b7221 */ /* 0x000fe60000010100 */
[----:B------:R-:W-:Y:S01]  /*55d0*/  FMUL.FTZ R122, R195, R122 ;  /* 0x0000007ac37a7220 */ /* 0x000fe20000410000 */
[-C--:B------:R-:W-:Y:S01]  /*55e0*/  FSEL R181, R181, R180.reuse, P3 ;  /* 0x000000b4b5b57208 */ /* 0x080fe20001800000 */
[----:B------:R-:W-:Y:S01]  /*55f0*/  FMUL.FTZ R121, R182, R121 ;  /* 0x00000079b6797220 */ /* 0x000fe20000410000 */
[----:B------:R-:W-:Y:S01]  /*5600*/  FSEL R123, R123, R180, P0 ;  /* 0x000000b47b7b7208 */ /* 0x000fe20000000000 */
[----:B------:R-:W-:Y:S01]  /*5610*/  FADD.FTZ R195, -R180, R37 ;  /* 0x00000025b4c37221 */ /* 0x000fe20000010100 */
[----:B------:R-:W-:Y:S01]  /*5620*/  FSETP.GE.FTZ.AND P0, PT, R214, RZ, PT ;  /* 0x000000ffd600720b */ /* 0x000fe20003f16000 */
[----:B------:R-:W-:Y:S01]  /*5630*/  FADD.FTZ R125, -R180, R32 ;  /* 0x00000020b47d7221 */ /* 0x000fe20000010100 */
[----:B------:R-:W-:Y:S01]  /*5640*/  FSETP.GE.FTZ.AND P3, PT, R209, RZ, PT ;  /* 0x000000ffd100720b */ /* 0x000fe20003f76000 */
[----:B------:R-:W-:Y:S01]  /*5650*/  FMUL.FTZ R196, R196, R181 ;  /* 0x000000b5c4c47220 */ /* 0x000fe20000410000 */
[----:B------:R-:W-:Y:S01]  /*5660*/  F2FP.BF16.F32.PACK_AB R121, R121, R120 ;  /* 0x000000787979723e */ /* 0x000fe200000010ff */
[C---:B------:R-:W-:Y:S01]  /*5670*/  FADD.FTZ R181, -R180.reuse, R36 ;  /* 0x00000024b4b57221 */ /* 0x040fe20000010100 */
[----:B------:R-:W-:Y:S01]  /*5680*/  FSEL R195, R195, R180, P0 ;  /* 0x000000b4c3c37208 */ /* 0x000fe20000000000 */
[----:B------:R-:W-:Y:S01]  /*5690*/  FMUL.FTZ R197, R197, R124 ;  /* 0x0000007cc5c57220 */ /* 0x000fe20000410000 */
[-C--:B------:R-:W-:Y:S01]  /*56a0*/  FSEL R120, R125, R180.reuse, P3 ;  /* 0x000000b47d787208 */ /* 0x080fe20001800000 */
        /* <DEDUP_REMOVED lines=62> */
.L_x_513:
[----:B------:R-:W-:Y:S01]  /*5a90*/  STS [R146+0xa000], R121 ;  /* 0x00a0007992007388 */ /* 0x000fe20000000800 */
[----:B------:R-:W-:Y:S01]  /*5aa0*/  FADD.FTZ R22, -R179, R22 ;  /* 0x00000016b3167221 */ /* 0x000fe20000010100 */
[----:B------:R-:W-:Y:S01]  /*5ab0*/  FSETP.GE.FTZ.AND P1, PT, R199, RZ, PT ;  /* 0x000000ffc700720b */ /* 0x000fe20003f36000 */
[----:B------:R-:W-:Y:S01]  /*5ac0*/  FADD.FTZ R18, -R179, R18 ;  /* 0x00000012b3127221 */ /* 0x000fe20000010100 */
[----:B------:R-:W-:Y:S01]  /*5ad0*/  FSETP.GE.FTZ.AND P3, PT, R193, RZ, PT ;  /* 0x000000ffc100720b */ /* 0x000fe20003f76000 */
[C---:B------:R-:W-:Y:S01]  /*5ae0*/  FADD.FTZ R34, -R179.reuse, R34 ;  /* 0x00000022b3227221 */ /* 0x040fe20000010100 */
[-C--:B------:R-:W-:Y:S01]  /*5af0*/  FSEL R22, R22, R179.reuse, P1 ;  /* 0x000000b316167208 */ /* 0x080fe20000800000 */
[----:B-1----:R-:W-:Y:S01]  /*5b00*/  FADD.FTZ R4, -R179, R19 ;  /* 0x00000013b3047221 */ /* 0x002fe20000010100 */
[----:B------:R-:W-:Y:S01]  /*5b10*/  FSETP.GE.FTZ.AND P1, PT, R211, RZ, PT ;  /* 0x000000ffd300720b */ /* 0x000fe20003f36000 */
[C---:B------:R-:W-:Y:S01]  /*5b20*/  FADD.FTZ R6, -R179.reuse, R35 ;  /* 0x00000023b3067221 */ /* 0x040fe20000010100 */
[-C--:B------:R-:W-:Y:S01]  /*5b30*/  FSEL R18, R18, R179.reuse, P3 ;  /* 0x000000b312127208 */ /* 0x080fe20001800000 */
[C---:B------:R-:W-:Y:S01]  /*5b40*/  FADD.FTZ R16, -R179.reuse, R39 ;  /* 0x00000027b3107221 */ /* 0x040fe20000010100 */
[----:B------:R-:W-:Y:S01]  /*5b50*/  FSETP.GE.FTZ.AND P2, PT, R194, RZ, PT ;  /* 0x000000ffc200720b */ /* 0x000fe20003f56000 */
[C---:B------:R-:W-:Y:S01]  /*5b60*/  FADD.FTZ R38, -R179.reuse, R38 ;  /* 0x00000026b3267221 */ /* 0x040fe20000010100 */
[----:B------:R-:W-:Y:S01]  /*5b70*/  FSETP.GE.FTZ.AND P3, PT, R212, RZ, PT ;  /* 0x000000ffd400720b */ /* 0x000fe20003f76000 */
[----:B------:R-:W-:Y:S01]  /*5b80*/  FADD.FTZ R54, -R179, R54 ;  /* 0x00000036b3367221 */ /* 0x000fe20000010100 */
[-C--:B------:R-:W-:Y:S01]  /*5b90*/  FSEL R34, R34, R179.reuse, P1 ;  /* 0x000000b322227208 */ /* 0x080fe20000800000 */
[----:B------:R-:W-:Y:S01]  /*5ba0*/  FMUL.FTZ R18, R193, R18 ;  /* 0x00000012c1127220 */ /* 0x000fe20000410000 */
[----:B------:R-:W-:Y:S01]  /*5bb0*/  FSETP.GE.FTZ.AND P1, PT, R216, RZ, PT ;  /* 0x000000ffd800720b */ /* 0x000fe20003f36000 */
[C---:B------:R-:W-:Y:S01]  /*5bc0*/  FADD.FTZ R50, -R179.reuse, R50 ;  /* 0x00000032b3327221 */ /* 0x040fe20000010100 */
[-C--:B------:R-:W-:Y:S01]  /*5bd0*/  FSEL R5, R4, R179.reuse, P2 ;  /* 0x000000b304057208 */ /* 0x080fe20001000000 */
[----:B------:R-:W-:Y:S01]  /*5be0*/  FADD.FTZ R4, -R179, R23 ;  /* 0x00000017b3047221 */ /* 0x000fe20000010100 */
[-C--:B------:R-:W-:Y:S01]  /*5bf0*/  FSEL R17, R6, R179.reuse, P3 ;  /* 0x000000b306117208 */ /* 0x080fe20001800000 */
[----:B------:R-:W-:Y:S01]  /*5c00*/  FMUL.FTZ R34, R211, R34 ;  /* 0x00000022d3227220 */ /* 0x000fe20000410000 */
[----:B------:R-:W-:Y:S01]  /*5c10*/  FSETP.GE.FTZ.AND P2, PT, R200, RZ, PT ;  /* 0x000000ffc800720b */ /* 0x000fe20003f56000 */
[----:B------:R-:W-:Y:S01]  /*5c20*/  FADD.FTZ R6, -R179, R55 ;  /* 0x00000037b3067221 */ /* 0x000fe20000010100 */
[----:B------:R-:W-:Y:S01]  /*5c30*/  FSEL R19, R16, R179, P1 ;  /* 0x000000b310137208 */ /* 0x000fe20000800000 */
        /* <DEDUP_REMOVED lines=12> */
[----:B-----5:R-:W-:Y:S01]  /*5d00*/  FADD.FTZ R13, -R178, R13 ;  /* 0x0000000db20d7221 */ /* 0x020fe20000010100 */
[-C--:B------:R-:W-:Y:S01]  /*5d10*/  FSEL R38, R38, R179.reuse, P2 ;  /* 0x000000b326267208 */ /* 0x080fe20001000000 */
[----:B------:R-:W-:Y:S01]  /*5d20*/  FADD.FTZ R9, -R178, R9 ;  /* 0x00000009b2097221 */ /* 0x000fe20000010100 */
[-C--:B------:R-:W-:Y:S01]  /*5d30*/  FSEL R54, R54, R179.reuse, P4 ;  /* 0x000000b336367208 */ /* 0x080fe20002000000 */
[----:B------:R-:W-:Y:S01]  /*5d40*/  FADD.FTZ R25, -R178, R25 ;  /* 0x00000019b2197221 */ /* 0x000fe20000010100 */
[----:B------:R-:W-:Y:S01]  /*5d50*/  FSEL R17, R6, R179, P3 ;  /* 0x000000b306117208 */ /* 0x000fe20001800000 */
[----:B------:R-:W-:Y:S01]  /*5d60*/  FADD.FTZ R41, -R178, R41 ;  /* 0x00000029b2297221 */ /* 0x000fe20000010100 */
[----:B------:R-:W-:Y:S01]  /*5d70*/  FSETP.GE.FTZ.AND P6, PT, R227, RZ, PT ;  /* 0x000000ffe300720b */ /* 0x000fe20003fd6000 */
[----:B------:R-:W-:Y:S01]  /*5d80*/  FMUL.FTZ R54, R231, R54 ;  /* 0x00000036e7367220 */ /* 0x000fe20000410000 */
[----:B------:R-:W-:Y:S01]  /*5d90*/  FSETP.GE.FTZ.AND P5, PT, R228, RZ, PT ;  /* 0x000000ffe400720b */ /* 0x000fe20003fb6000 */
[----:B------:R-:W-:Y:S01]  /*5da0*/  FMUL.FTZ R17, R232, R17 ;  /* 0x00000011e8117220 */ /* 0x000fe20000410000 */
[----:B------:R-:W-:Y:S01]  /*5db0*/  FSETP.GE.FTZ.AND P2, PT, R236, RZ, PT ;  /* 0x000000ffec00720b */ /* 0x000fe20003f56000 */
[C---:B------:R-:W-:Y:S01]  /*5dc0*/  FADD.FTZ R29, -R178.reuse, R29 ;  /* 0x0000001db21d7221 */ /* 0x040fe20000010100 */
[----:B------:R-:W-:Y:S01]  /*5dd0*/  F2FP.BF16.F32.PACK_AB R18, R5, R18 ;  /* 0x000000120512723e */ /* 0x000fe200000010ff */
[----:B------:R-:W-:Y:S01]  /*5de0*/  FADD.FTZ R45, -R178, R45 ;  /* 0x0000002db22d7221 */ /* 0x000fe20000010100 */
[-C--:B------:R-:W-:Y:S01]  /*5df0*/  FSEL R50, R50, R179.reuse, P6 ;  /* 0x000000b332327208 */ /* 0x080fe20003000000 */
[----:B------:R-:W-:Y:S01]  /*5e00*/  FADD.FTZ R57, -R178, R57 ;  /* 0x00000039b2397221 */ /* 0x000fe20000010100 */
[-C--:B------:R-:W-:Y:S01]  /*5e10*/  FSEL R5, R4, R179.reuse, P5 ;  /* 0x000000b304057208 */ /* 0x080fe20002800000 */
[----:B------:R-:W-:Y:S01]  /*5e20*/  FADD.FTZ R10, -R169, R10 ;  /* 0x0000000aa90a7221 */ /* 0x000fe20000010100 */
        /* <DEDUP_REMOVED lines=8> */
[----:B------:R-:W-:Y:S01]  /*5eb0*/  FADD.FTZ R14, -R169, R14 ;  /* 0x0000000ea90e7221 */ /* 0x000fe20000010100 */
[----:B------:R-:W-:Y:S01]  /*5ec0*/  F2FP.BF16.F32.PACK_AB R53, R53, R52 ;  /* 0x000000343535723e */ /* 0x000fe200000010ff */
[----:B------:R-:W-:Y:S01]  /*5ed0*/  FMUL.FTZ R22, R199, R22 ;  /* 0x00000016c7167220 */ /* 0x000fe20000410000 */
[----:B------:R-:W-:Y:S01]  /*5ee0*/  F2FP.BF16.F32.PACK_AB R21, R4, R21 ;  /* 0x000000150415723e */ /* 0x000fe200000010ff */
[----:B------:R-:W-:Y:S01]  /*5ef0*/  FMUL.FTZ R7, R200, R7 ;  /* 0x00000007c8077220 */ /* 0x000fe20000410000 */
[----:B------:R-:W-:Y:S01]  /*5f00*/  FSEL R4, R17, R178, P1 ;  /* 0x000000b211047208 */ /* 0x000fe20000800000 */
[----:B------:R-:W-:Y:S01]  /*5f10*/  STS [R146+0xa400], R53 ;  /* 0x00a4003592007388 */ /* 0x000fe20000000800 */
[----:B------:R-:W-:Y:S01]  /*5f20*/  FADD.FTZ R17, -R178, R12 ;  /* 0x0000000cb2117221 */ /* 0x000fe20000010100 */
[----:B------:R-:W-:Y:S01]  /*5f30*/  FSETP.GE.FTZ.AND P1, PT, R190, RZ, PT ;  /* 0x000000ffbe00720b */ /* 0x000fe20003f36000 */
[----:B------:R-:W-:Y:S01]  /*5f40*/  FMUL.FTZ R38, R215, R38 ;  /* 0x00000026d7267220 */ /* 0x000fe20000410000 */
[----:B------:R1:W-:Y:S01]  /*5f50*/  STS [R151+0xa400], R18 ;  /* 0x00a4001297007388 */ /* 0x0003e20000000800 */
[----:B------:R-:W-:Y:S01]  /*5f60*/  FSETP.GE.FTZ.AND P3, PT, R186, RZ, PT ;  /* 0x000000ffba00720b */ /* 0x000fe20003f76000 */
[----:B------:R-:W-:Y:S01]  /*5f70*/  FMUL.FTZ R4, R185, R4 ;  /* 0x00000004b9047220 */ /* 0x000fe20000410000 */
[-C--:B------:R-:W-:Y:S01]  /*5f80*/  FSEL R6, R17, R178.reuse, P2 ;  /* 0x000000b211067208 */ /* 0x080fe20001000000 */
[----:B------:R-:W-:Y:S01]  /*5f90*/  STS [R151+0xa000], R196 ;  /* 0x00a000c497007388 */ /* 0x000fe20000000800 */
        /* <DEDUP_REMOVED lines=8> */
[----:B------:R-:W-:Y:S01]  /*6020*/  FSEL R8, R17, R178, P1 ;  /* 0x000000b211087208 */ /* 0x000fe20000800000 */
[C---:B------:R-:W-:Y:S01]  /*6030*/  FADD.FTZ R17, -R178.reuse, R40 ;  /* 0x00000028b2117221 */ /* 0x040fe20000010100 */
[----:B------:R-:W-:Y:S01]  /*6040*/  F2FP.BF16.F32.PACK_AB R6, R13, R6 ;  /* 0x000000060d06723e */ /* 0x000fe200000010ff */
[----:B------:R-:W-:Y:S01]  /*6050*/  FADD.FTZ R13, -R178, R28 ;  /* 0x0000001cb20d7221 */ /* 0x000fe20000010100 */
[----:B------:R-:W-:Y:S01]  /*6060*/  FSEL R25, R25, R178, P5 ;  /* 0x000000b219197208 */ /* 0x000fe20002800000 */
[----:B------:R-:W-:Y:S01]  /*6070*/  FMUL.FTZ R8, R201, R8 ;  /* 0x00000008c9087220 */ /* 0x000fe20000410000 */
[----:B------:R-:W-:Y:S01]  /*6080*/  FSETP.GE.FTZ.AND P4, PT, R205, RZ, PT ;  /* 0x000000ffcd00720b */ /* 0x000fe20003f96000 */
[----:B------:R-:W-:Y:S01]  /*6090*/  FADD.FTZ R26, -R169, R26 ;  /* 0x0000001aa91a7221 */ /* 0x000fe20000010100 */
[----:B------:R-:W-:Y:S01]  /*60a0*/  F2FP.BF16.F32.PACK_AB R9, R9, R4 ;  /* 0x000000040909723e */ /* 0x000fe200000010ff */
[----:B------:R-:W-:Y:S01]  /*60b0*/  FMUL.FTZ R25, R202, R25 ;  /* 0x00000019ca197220 */ /* 0x000fe20000410000 */
[----:B------:R-:W-:Y:S01]  /*60c0*/  FSEL R4, R13, R178, P4 ;  /* 0x000000b20d047208 */ /* 0x000fe20002000000 */
[----:B------:R-:W-:Y:S01]  /*60d0*/  FADD.FTZ R13, -R178, R44 ;  /* 0x0000002cb20d7221 */ /* 0x000fe20000010100 */
[----:B------:R-:W-:Y:S01]  /*60e0*/  FSETP.GE.FTZ.AND P1, PT, R218, RZ, PT ;  /* 0x000000ffda00720b */ /* 0x000fe20003f36000 */
[----:B------:R2:W-:Y:S01]  /*60f0*/  STS [R146+0xc000], R9 ;  /* 0x00c0000992007388 */ /* 0x0005e20000000800 */
        /* <DEDUP_REMOVED lines=20> */
[----:B------:R-:W-:Y:S01]  /*6240*/  FSETP.GE.FTZ.AND P4, PT, R233, RZ, PT ;  /* 0x000000ffe900720b */ /* 0x000fe20003f96000 */
[----:B------:R-:W-:Y:S01]  /*6250*/  FMUL.FTZ R41, R218, R41 ;  /* 0x00000029da297220 */ /* 0x000fe20000410000 */
[----:B------:R-:W-:Y:S01]  /*6260*/  FSETP.GE.FTZ.AND P3, PT, R238, RZ, PT ;  /* 0x000000ffee00720b */ /* 0x000fe20003f76000 */
[----:B------:R-:W-:Y:S01]  /*6270*/  FMUL.FTZ R45, R222, R45 ;  /* 0x0000002dde2d7220 */ /* 0x000fe20000410000 */
[-C--:B------:R-:W-:Y:S01]  /*6280*/  FSEL R12, R17, R178.reuse, P2 ;  /* 0x000000b2110c7208 */ /* 0x080fe20001000000 */
[----:B------:R-:W-:Y:S01]  /*6290*/  FADD.FTZ R17, -R178, R60 ;  /* 0x0000003cb2117221 */ /* 0x000fe20000010100 */
[-C--:B------:R-:W-:Y:S01]  /*62a0*/  FSEL R16, R13, R178.reuse, P4 ;  /* 0x000000b20d107208 */ /* 0x080fe20002000000 */
[----:B------:R-:W-:Y:S01]  /*62b0*/  FADD.FTZ R58, -R169, R58 ;  /* 0x0000003aa93a7221 */ /* 0x000fe20000010100 */
[----:B------:R-:W-:Y:S01]  /*62c0*/  FSEL R57, R57, R178, P3 ;  /* 0x000000b239397208 */ /* 0x000fe20001800000 */
[----:B------:R-:W-:Y:S01]  /*62d0*/  FMUL.FTZ R12, R217, R12 ;  /* 0x0000000cd90c7220 */ /* 0x000fe20000410000 */
[----:B------:R-:W-:Y:S01]  /*62e0*/  FSETP.GE.FTZ.AND P2, PT, R241, RZ, PT ;  /* 0x000000fff100720b */ /* 0x000fe20003f56000 */
[----:B------:R-:W-:Y:S01]  /*62f0*/  FMUL.FTZ R16, R233, R16 ;  /* 0x00000010e9107220 */ /* 0x000fe20000410000 */
[----:B------:R-:W-:Y:S01]  /*6300*/  F2FP.BF16.F32.PACK_AB R45, R45, R8 ;  /* 0x000000082d2d723e */ /* 0x000fe200000010ff */
[----:B------:R-:W-:Y:S01]  /*6310*/  FMUL.FTZ R57, R238, R57 ;  /* 0x00000039ee397220 */ /* 0x000fe20000410000 */
[----:B-1----:R-:W-:Y:S01]  /*6320*/  FSEL R18, R17, R178, P2 ;  /* 0x000000b211127208 */ /* 0x002fe20001000000 */
[----:B------:R-:W-:Y:S01]  /*6330*/  @P1 FADD.FTZ R178, -R178, R61 ;  /* 0x0000003db2b21221 */ /* 0x000fe20000010100 */
[C---:B------:R-:W-:Y:S01]  /*6340*/  FADD.FTZ R8, -R169.reuse, R11 ;  /* 0x0000000ba9087221 */ /* 0x040fe20000010100 */
[----:B------:R-:W-:Y:S01]  /*6350*/  FSETP.GE.FTZ.AND P3, PT, R188, RZ, PT ;  /* 0x000000ffbc00720b */ /* 0x000fe20003f76000 */
[----:B------:R-:W-:Y:S01]  /*6360*/  FADD.FTZ R62, -R169, R62 ;  /* 0x0000003ea93e7221 */ /* 0x000fe20000010100 */
[----:B------:R-:W-:Y:S01]  /*6370*/  FSETP.GE.FTZ.AND P4, PT, R187, RZ, PT ;  /* 0x000000ffbb00720b */ /* 0x000fe20003f96000 */
[----:B------:R-:W-:Y:S01]  /*6380*/  FMUL.FTZ R18, R241, R18 ;  /* 0x00000012f1127220 */ /* 0x000fe20000410000 */
[----:B------:R-:W-:Y:S01]  /*6390*/  F2FP.BF16.F32.PACK_AB R24, R57, R16 ;  /* 0x000000103918723e */ /* 0x000fe200000010ff */
[----:B------:R-:W-:Y:S01]  /*63a0*/  FMUL.FTZ R13, R242, R178 ;  /* 0x000000b2f20d7220 */ /* 0x000fe20000410000 */
[C---:B------:R-:W-:Y:S01]  /*63b0*/  FADD.FTZ R16, -R169.reuse, R15 ;  /* 0x0000000fa9107221 */ /* 0x040fe20000010100 */
[----:B------:R-:W-:Y:S02]  /*63c0*/  FSETP.GE.FTZ.AND P1, PT, R192, RZ, PT ;  /* 0x000000ffc000720b */ /* 0x000fe40003f36000 */
[-C--:B------:R-:W-:Y:S01]  /*63d0*/  FSEL R11, R8, R169.reuse, P3 ;  /* 0x000000a9080b7208 */ /* 0x080fe20001800000 */
[----:B------:R-:W-:Y:S01]  /*63e0*/  FADD.FTZ R8, -R169, R27 ;  /* 0x0000001ba9087221 */ /* 0x000fe20000010100 */
[----:B------:R-:W-:Y:S02]  /*63f0*/  FSEL R10, R10, R169, P4 ;  /* 0x000000a90a0a7208 */ /* 0x000fe40002000000 */
[----:B------:R-:W-:Y:S01]  /*6400*/  FSETP.GE.FTZ.AND P2, PT, R191, RZ, PT ;  /* 0x000000ffbf00720b */ /* 0x000fe20003f56000 */
[----:B------:R-:W-:Y:S01]  /*6410*/  FMUL.FTZ R11, R188, R11 ;  /* 0x0000000bbc0b7220 */ /* 0x000fe20000410000 */
[----:B------:R-:W-:Y:S01]  /*6420*/  F2FP.BF16.F32.PACK_AB R4, R29, R4 ;  /* 0x000000041d04723e */ /* 0x000fe200000010ff */
[----:B------:R-:W-:Y:S01]  /*6430*/  FMUL.FTZ R10, R187, R10 ;  /* 0x0000000abb0a7220 */ /* 0x000fe20000410000 */
[----:B------:R-:W-:Y:S02]  /*6440*/  F2FP.BF16.F32.PACK_AB R29, R13, R18 ;  /* 0x000000120d1d723e */ /* 0x000fe400000010ff */
[-C--:B------:R-:W-:Y:S02]  /*6450*/  FSEL R13, R16, R169.reuse, P1 ;  /* 0x000000a9100d7208 */ /* 0x080fe40000800000 */
[----:B------:R-:W-:Y:S02]  /*6460*/  FSEL R14, R14, R169, P2 ;  /* 0x000000a90e0e7208 */ /* 0x000fe40001000000 */
[----:B------:R-:W-:Y:S01]  /*6470*/  F2FP.BF16.F32.PACK_AB R11, R11, R10 ;  /* 0x0000000a0b0b723e */ /* 0x000fe200000010ff */
[----:B------:R-:W-:Y:S01]  /*6480*/  FMUL.FTZ R13, R192, R13 ;  /* 0x0000000dc00d7220 */ /* 0x000fe20000410000 */
[----:B------:R-:W-:Y:S01]  /*6490*/  FSETP.GE.FTZ.AND P1, PT, R204, RZ, PT ;  /* 0x000000ffcc00720b */ /* 0x000fe20003f36000 */
[----:B------:R-:W-:Y:S01]  /*64a0*/  FMUL.FTZ R14, R191, R14 ;  /* 0x0000000ebf0e7220 */ /* 0x000fe20000410000 */
[----:B------:R-:W-:Y:S01]  /*64b0*/  FSETP.GE.FTZ.AND P2, PT, R203, RZ, PT ;  /* 0x000000ffcb00720b */ /* 0x000fe20003f56000 */
[----:B------:R-:W-:Y:S01]  /*64c0*/  STS [R146+0xc400], R11 ;  /* 0x00c4000b92007388 */ /* 0x000fe20000000800 */
[-C--:B--2---:R-:W-:Y:S01]  /*64d0*/  FSEL R9, R8, R169.reuse, P1 ;  /* 0x000000a908097208 */ /* 0x084fe20000800000 */
[----:B------:R-:W-:Y:S01]  /*64e0*/  FADD.FTZ R8, -R169, R31 ;  /* 0x0000001fa9087221 */ /* 0x000fe20000010100 */
[----:B------:R-:W-:Y:S01]  /*64f0*/  F2FP.BF16.F32.PACK_AB R14, R13, R14 ;  /* 0x0000000e0d0e723e */ /* 0x000fe200000010ff */
[----:B------:R-:W-:Y:S01]  /*6500*/  STS [R151+0xc000], R6 ;  /* 0x00c0000697007388 */ /* 0x000fe20000000800 */
[-C--:B------:R-:W-:Y:S01]  /*6510*/  FSEL R26, R26, R169.reuse, P2 ;  /* 0x000000a91a1a7208 */ /* 0x080fe20001000000 */
[----:B------:R-:W-:Y:S01]  /*6520*/  FADD.FTZ R10, -R169, R59 ;  /* 0x0000003ba90a7221 */ /* 0x000fe20000010100 */
[----:B------:R-:W-:Y:S01]  /*6530*/  FSETP.GE.FTZ.AND P1, PT, R208, RZ, PT ;  /* 0x000000ffd000720b */ /* 0x000fe20003f36000 */
[----:B------:R-:W-:Y:S01]  /*6540*/  STS [R151+0xc400], R14 ;  /* 0x00c4000e97007388 */ /* 0x000fe20000000800 */
[----:B------:R-:W-:Y:S01]  /*6550*/  FSETP.GE.FTZ.AND P2, PT, R207, RZ, PT ;  /* 0x000000ffcf00720b */ /* 0x000fe20003f56000 */
[----:B------:R-:W-:Y:S01]  /*6560*/  FMUL.FTZ R26, R203, R26 ;  /* 0x0000001acb1a7220 */ /* 0x000fe20000410000 */
[----:B------:R-:W-:Y:S01]  /*6570*/  F2FP.BF16.F32.PACK_AB R7, R7, R22 ;  /* 0x000000160707723e */ /* 0x000fe200000010ff */
[----:B------:R-:W-:Y:S01]  /*6580*/  STS [R150+0xa000], R123 ;  /* 0x00a0007b96007388 */ /* 0x000fe20000000800 */
[----:B------:R-:W-:Y:S01]  /*6590*/  FSEL R13, R8, R169, P1 ;  /* 0x000000a9080d7208 */ /* 0x000fe20000800000 */
[----:B------:R-:W-:Y:S01]  /*65a0*/  FMUL.FTZ R9, R204, R9 ;  /* 0x00000009cc097220 */ /* 0x000fe20000410000 */
[----:B------:R-:W-:Y:S01]  /*65b0*/  FSEL R30, R30, R169, P2 ;  /* 0x000000a91e1e7208 */ /* 0x000fe20001000000 */
[----:B------:R-:W-:Y:S01]  /*65c0*/  STS [R150+0xa400], R7 ;  /* 0x00a4000796007388 */ /* 0x000fe20000000800 */
[----:B------:R-:W-:Y:S01]  /*65d0*/  FADD.FTZ R8, -R169, R43 ;  /* 0x0000002ba9087221 */ /* 0x000fe20000010100 */
        /* <DEDUP_REMOVED lines=21> */
[----:B------:R-:W-:Y:S02]  /*6730*/  FSEL R46, R46, R169, P2 ;  /* 0x000000a92e2e7208 */ /* 0x000fe40001000000 */
[----:B------:R-:W-:Y:S01]  /*6740*/  F2FP.BF16.F32.PACK_AB R5, R5, R50 ;  /* 0x000000320505723e */ /* 0x000fe200000010ff */
[----:B------:R-:W-:Y:S01]  /*6750*/  STS [R147+0xa000], R124 ;  /* 0x00a0007c93007388 */ /* 0x000fe20000000800 */
[----:B------:R-:W-:Y:S01]  /*6760*/  FSETP.GE.FTZ.AND P1, PT, R244, RZ, PT ;  /* 0x000000fff400720b */ /* 0x000fe20003f36000 */
[----:B------:R-:W-:Y:S01]  /*6770*/  FMUL.FTZ R46, R223, R46 ;  /* 0x0000002edf2e7220 */ /* 0x000fe20000410000 */
[----:B------:R-:W-:Y:S01]  /*6780*/  FMUL.FTZ R17, R224, R17 ;  /* 0x00000011e0117220 */ /* 0x000fe20000410000 */
[----:B------:R-:W-:Y:S01]  /*6790*/  STS [R147+0xa400], R38 ;  /* 0x00a4002693007388 */ /* 0x000fe20000000800 */
[----:B------:R-:W-:Y:S02]  /*67a0*/  F2FP.BF16.F32.PACK_AB R12, R41, R12 ;  /* 0x0000000c290c723e */ /* 0x000fe400000010ff */
[----:B------:R-:W-:Y:S01]  /*67b0*/  F2FP.BF16.F32.PACK_AB R42, R15, R42 ;  /* 0x0000002a0f2a723e */ /* 0x000fe200000010ff */
[----:B------:R-:W-:Y:S01]  /*67c0*/  STS [R154+0xa000], R49 ;  /* 0x00a000319a007388 */ /* 0x000fe20000000800 */
[----:B------:R-:W-:Y:S02]  /*67d0*/  FSETP.GE.FTZ.AND P3, PT, R240, RZ, PT ;  /* 0x000000fff000720b */ /* 0x000fe40003f76000 */
[----:B------:R-:W-:Y:S01]  /*67e0*/  FSETP.GE.FTZ.AND P4, PT, R239, RZ, PT ;  /* 0x000000ffef00720b */ /* 0x000fe20003f96000 */
[----:B------:R-:W-:Y:S01]  /*67f0*/  STS [R154+0xa400], R5 ;  /* 0x00a400059a007388 */ /* 0x000fe20000000800 */
[----:B------:R-:W-:Y:S02]  /*6800*/  F2FP.BF16.F32.PACK_AB R17, R17, R46 ;  /* 0x0000002e1111723e */ /* 0x000fe400000010ff */
[-C--:B------:R-:W-:Y:S01]  /*6810*/  FSEL R19, R10, R169.reuse, P3 ;  /* 0x000000a90a137208 */ /* 0x080fe20001800000 */
[----:B------:R-:W-:Y:S01]  /*6820*/  STS [R147+0xc000], R12 ;  /* 0x00c0000c93007388 */ /* 0x000fe20000000800 */
[----:B------:R-:W-:Y:S02]  /*6830*/  FSEL R58, R58, R169, P4 ;  /* 0x000000a93a3a7208 */ /* 0x000fe40002000000 */
[----:B------:R-:W-:Y:S01]  /*6840*/  FSETP.GE.FTZ.AND P2, PT, R243, RZ, PT ;  /* 0x000000fff300720b */ /* 0x000fe20003f56000 */
[----:B------:R-:W-:Y:S01]  /*6850*/  STS [R147+0xc400], R42 ;  /* 0x00c4002a93007388 */ /* 0x000fe20000000800 */
[----:B------:R-:W-:Y:S01]  /*6860*/  FMUL.FTZ R19, R240, R19 ;  /* 0x00000013f0137220 */ /* 0x000fe20000410000 */
[----:B------:R-:W-:Y:S01]  /*6870*/  FMUL.FTZ R58, R239, R58 ;  /* 0x0000003aef3a7220 */ /* 0x000fe20000410000 */
[----:B------:R-:W-:Y:S01]  /*6880*/  FSEL R62, R62, R169, P2 ;  /* 0x000000a93e3e7208 */ /* 0x000fe20001000000 */
[----:B------:R-:W-:Y:S01]  /*6890*/  STS [R154+0xc000], R45 ;  /* 0x00c0002d9a007388 */ /* 0x000fe20000000800 */
[----:B------:R-:W-:Y:S01]  /*68a0*/  @P1 FADD.FTZ R169, -R169, R63 ;  /* 0x0000003fa9a91221 */ /* 0x000fe20000010100 */
[----:B------:R-:W-:Y:S02]  /*68b0*/  F2FP.BF16.F32.PACK_AB R125, R180, R125 ;  /* 0x0000007db47d723e */ /* 0x000fe400000010ff */
[----:B------:R-:W-:Y:S01]  /*68c0*/  STS [R154+0xc400], R17 ;  /* 0x00c400119a007388 */ /* 0x000fe20000000800 */
[----:B------:R-:W-:Y:S01]  /*68d0*/  FMUL.FTZ R62, R243, R62 ;  /* 0x0000003ef33e7220 */ /* 0x000fe20000410000 */
[----:B------:R-:W-:Y:S01]  /*68e0*/  FMUL.FTZ R169, R244, R169 ;  /* 0x000000a9f4a97220 */ /* 0x000fe20000410000 */
[----:B------:R-:W-:Y:S01]  /*68f0*/  F2FP.BF16.F32.PACK_AB R58, R19, R58 ;  /* 0x0000003a133a723e */ /* 0x000fe200000010ff */
[----:B------:R-:W-:Y:S01]  /*6900*/  STS [R153+0xa000], R48 ;  /* 0x00a0003099007388 */ /* 0x000fe20000000800 */
[----:B------:R-:W-:Y:S02]  /*6910*/  LEA R52, R138, UR6, 0x1 ;  /* 0x000000068a347c11 */ /* 0x000fe4000f8e08ff */
[----:B------:R-:W-:Y:S01]  /*6920*/  F2FP.BF16.F32.PACK_AB R169, R169, R62 ;  /* 0x0000003ea9a9723e */ /* 0x000fe200000010ff */
[----:B------:R-:W-:Y:S04]  /*6930*/  STS [R153+0xa400], R54 ;  /* 0x00a4003699007388 */ /* 0x000fe80000000800 */
[----:B------:R-:W-:Y:S04]  /*6940*/  STS [R152+0xa000], R125 ;  /* 0x00a0007d98007388 */ /* 0x000fe80000000800 */
[----:B------:R-:W-:Y:S04]  /*6950*/  STS [R152+0xa400], R21 ;  /* 0x00a4001598007388 */ /* 0x000fe80000000800 */
[----:B------:R-:W-:Y:S04]  /*6960*/  STS [R153+0xc000], R24 ;  /* 0x00c0001899007388 */ /* 0x000fe80000000800 */
[----:B------:R-:W-:Y:S04]  /*6970*/  STS [R153+0xc400], R58 ;  /* 0x00c4003a99007388 */ /* 0x000fe80000000800 */
[----:B------:R-:W-:Y:S04]  /*6980*/  STS [R152+0xc000], R29 ;  /* 0x00c0001d98007388 */ /* 0x000fe80000000800 */
        /* <DEDUP_REMOVED lines=55> */
[-C--:B--2---:R-:W-:Y:S05]  /*6d00*/  HMMA.16816.F32.BF16 R68, R16, R20.reuse, R68 ;  /* 0x000000141044723c */ /* 0x084fea0000041844 */
        /* <DEDUP_REMOVED lines=23> */
[----:B------:R-:W-:Y:S01]  /*6e80*/  IMAD.IADD R6, R145, 0x1, -R6 ;  /* 0x0000000191067824 */ /* 0x000fe200078e0a06 */
[----:B------:R-:W-:Y:S02]  /*6e90*/  LEA R8, P1, R9, R174, 0x7 ;  /* 0x000000ae09087211 */ /* 0x000fe400078238ff */
[----:B------:R-:W-:Y:S02]  /*6ea0*/  LOP3.LUT R5, R13, 0x18, R148, 0xf8, !PT ;  /* 0x000000180d057812 */ /* 0x000fe400078ef894 */
[----:B------:R-:W-:Y:S02]  /*6eb0*/  SHF.R.U32.HI R4, RZ, 0x3, R13 ;  /* 0x00000003ff047819 */ /* 0x000fe4000001160d */
[----:B---3--:R-:W-:Y:S02]  /*6ec0*/  LEA.HI.X R9, R9, R175, R7, 0x7, P1 ;  /* 0x000000af09097211 */ /* 0x008fe400008f3c07 */
[----:B------:R-:W-:Y:S01]  /*6ed0*/  LOP3.LUT R4, R5, R4, RZ, 0x3c, !PT ;  /* 0x0000000405047212 */ /* 0x000fe200078e3cff */
[----:B------:R-:W-:Y:S04]  /*6ee0*/  IMAD R5, R143, 0x8, R6 ;  /* 0x000000088f057824 */ /* 0x000fe800078e0206 */
[----:B------:R-:W-:Y:S05]  /*6ef0*/  IMAD.U32 R4, R5, 0x20, R4 ;  /* 0x0000002005047824 */ /* 0x000fea00078e0004 */
[----:B------:R-:W-:Y:S05]  /*6f00*/  LEA R7, R4, UR6, 0x1 ;  /* 0x0000000604077c11 */ /* 0x000fea000f8e08ff */
[----:B------:R-:W-:Y:S01]  /*6f10*/  @!PT LDS RZ, [RZ] ;  /* 0x00000000fffff984 */ /* 0x000fe20000000800 */
[----:B------:R-:W-:Y:S01]  /*6f20*/  @!PT LDS RZ, [RZ] ;  /* 0x00000000fffff984 */ /* 0x000fe20000000800 */
[----:B------:R-:W-:Y:S01]  /*6f30*/  @!PT LDS RZ, [RZ] ;  /* 0x00000000fffff984 */ /* 0x000fe20000000800 */
[----:B------:R1:W-:Y:S05]  /*6f40*/  LDGSTS.E.BYPASS.LTC128B.128 [R7+0x4000], desc[UR58][R174.64] ;  /* 0x04000000ae077fae */ /* 0x0003ea000b901d7a */
[----:B------:R1:W-:Y:S05]  /*6f50*/  LDGSTS.E.BYPASS.LTC128B.128 [R7+0x5000], desc[UR58][R8.64] ;  /* 0x0500000008077fae */ /* 0x0003ea000b901d7a */
[----:B------:R-:W0:Y:S02]  /*6f60*/  LDGDEPBAR ;  /* 0x00000000000079af */ /* 0x000e240000000000 */
.L_x_514:
        /* <DEDUP_REMOVED lines=52> */
[----:B------:R-:W2:Y:S01]  /*72b0*/  LDSM.16.M88.4 R24, [R3+0x6000] ;  /* 0x006000000318783b */ /* 0x000ea20000000200 */
[----:B------:R-:W-:Y:S04]  /*72c0*/  IMAD.U32 R41, RZ, RZ, UR42 ;  /* 0x0000002aff297e24 */ /* 0x000fe8000f8e00ff */
[----:B------:R-:W-:Y:S06]  /*72d0*/  HMMA.16816.F32.BF16 R16, R36, R42, R16 ;  /* 0x0000002a2410723c */ /* 0x000fec0000041810 */
[-C--:B------:R-:W-:Y:S01]  /*72e0*/  HMMA.16816.F32.BF16 R4, R44, R48.reuse, R4 ;  /* 0x000000302c04723c */ /* 0x080fe20000041804 */
[----:B------:R-:W-:Y:S04]  /*72f0*/  IMAD.U32 R37, RZ, RZ, UR42 ;  /* 0x0000002aff257e24 */ /* 0x000fe8000f8e00ff */
[----:B------:R-:W-:Y:S01]  /*7300*/  @P0 VIADD R39, R141, 0xffffff80 ;  /* 0xffffff808d270836 */ /* 0x000fe20000000000 */
[C---:B-1----:R-:W-:Y:S06]  /*7310*/  HMMA.16816.F32.BF16 R8, R20.reuse, R48, R8 ;  /* 0x000000301408723c */ /* 0x042fec0000041808 */
[-C--:B------:R-:W-:Y:S01]  /*7320*/  HMMA.16816.F32.BF16 R12, R20, R50.reuse, R12 ;  /* 0x00000032140c723c */ /* 0x080fe2000004180c */
[----:B------:R-:W-:Y:S05]  /*7330*/  LDSM.16.MT88.4 R20, [R134+0xe000] ;  /* 0x00e000008614783b */ /* 0x000fea0000004200 */
[----:B------:R-:W-:Y:S06]  /*7340*/  HMMA.16816.F32.BF16 R16, R44, R50, R16 ;  /* 0x000000322c10723c */ /* 0x000fec0000041810 */
[-C--:B---3--:R-:W-:Y:S06]  /*7350*/  HMMA.16816.F32.BF16 R4, R28, R32.reuse, R4 ;  /* 0x000000201c04723c */ /* 0x088fec0000041804 */
[C---:B--2---:R-:W-:Y:S06]  /*7360*/  HMMA.16816.F32.BF16 R8, R24.reuse, R32, R8 ;  /* 0x000000201808723c */ /* 0x044fec0000041808 */
[-C--:B------:R-:W-:Y:S01]  /*7370*/  HMMA.16816.F32.BF16 R12, R24, R34.reuse, R12 ;  /* 0x00000022180c723c */ /* 0x080fe2000004180c */
[----:B------:R-:W-:Y:S04]  /*7380*/  IMAD.U32 R33, RZ, RZ, UR41 ;  /* 0x00000029ff217e24 */ /* 0x000fe8000f8e00ff */
[----:B------:R-:W-:Y:S01]  /*7390*/  LEA R32, P2, R37, R172, 0x2 ;  /* 0x000000ac25207211 */ /* 0x000fe200078410ff */
[----:B------:R-:W-:Y:S01]  /*73a0*/  HMMA.16816.F32.BF16 R16, R28, R34, R16 ;  /* 0x000000221c10723c */ /* 0x000fe20000041810 */
[----:B------:R-:W-:Y:S04]  /*73b0*/  IMAD.U32 R25, RZ, RZ, UR41 ;  /* 0x00000029ff197e24 */ /* 0x000fe8000f8e00ff */
[----:B------:R-:W-:Y:S01]  /*73c0*/  @P0 IMAD.WIDE R36, R39, R158, UR60 ;  /* 0x0000003c27240e25 */ /* 0x000fe2000f8e029e */
[-C--:B------:R-:W-:Y:S01]  /*73d0*/  LEA R24, P1, R33, R172.reuse, 0x2 ;  /* 0x000000ac21187211 */ /* 0x080fe200078210ff */
[----:B------:R-:W-:Y:S01]  /*73e0*/  @UP3 UMOV UR60, UR18 ;  /* 0x00000012003c3c82 */ /* 0x000fe20008000000 */
[-C--:B------:R-:W-:Y:S01]  /*73f0*/  LEA.HI.X.SX32 R33, R41, R173.reuse, 0x2, P2 ;  /* 0x000000ad29217211 */ /* 0x080fe200010f16ff */
[----:B------:R-:W-:Y:S01]  /*7400*/  @UP3 UMOV UR61, UR5 ;  /* 0x00000005003d3c82 */ /* 0x000fe20008000000 */
[----:B------:R-:W5:Y:S01]  /*7410*/  @P0 LDG.E R167, desc[UR58][R36.64] ;  /* 0x0000003a24a70981 */ /* 0x000f62000c1e1900 */
[-C--:B------:R-:W-:Y:S01]  /*7420*/  LEA.HI.X.SX32 R25, R25, R173.reuse, 0x2, P1 ;  /* 0x000000ad19197211 */ /* 0x080fe200008f16ff */
[----:B------:R-:W-:Y:S02]  /*7430*/  IMAD.U32 R27, RZ, RZ, UR40 ;  /* 0x00000028ff1b7e24 */ /* 0x000fe4000f8e00ff */
[----:B------:R-:W5:Y:S01]  /*7440*/  @P0 LDG.E R166, desc[UR58][R36.64+0x20] ;  /* 0x0000203a24a60981 */ /* 0x000f62000c1e1900 */
[----:B------:R-:W-:Y:S02]  /*7450*/  IMAD.U32 R31, RZ, RZ, UR38 ;  /* 0x00000026ff1f7e24 */ /* 0x000fe4000f8e00ff */
[----:B------:R-:W-:Y:S01]  /*7460*/  IMAD.U32 R39, RZ, RZ, UR39 ;  /* 0x00000027ff277e24 */ /* 0x000fe2000f8e00ff */
[----:B------:R-:W5:Y:S01]  /*7470*/  @P0 LDG.E R165, desc[UR58][R36.64+0x100] ;  /* 0x0001003a24a50981 */ /* 0x000f62000c1e1900 */
[----:B------:R-:W-:Y:S01]  /*7480*/  IMAD.U32 R41, RZ, RZ, UR40 ;  /* 0x00000028ff297e24 */ /* 0x000fe2000f8e00ff */
[-C--:B------:R-:W-:Y:S01]  /*7490*/  LEA R26, P1, R31, R172.reuse, 0x2 ;  /* 0x000000ac1f1a7211 */ /* 0x080fe200078210ff */
[----:B------:R-:W-:Y:S01]  /*74a0*/  IMAD.U32 R29, RZ, RZ, UR37 ;  /* 0x00000025ff1d7e24 */ /* 0x000fe2000f8e00ff */
[----:B------:R1:W5:Y:S01]  /*74b0*/  @P0 LDG.E R164, desc[UR58][R36.64+0x120] ;  /* 0x0001203a24a40981 */ /* 0x000362000c1e1900 */
[-C--:B------:R-:W-:Y:S01]  /*74c0*/  LEA R30, P0, R27, R172.reuse, 0x2 ;  /* 0x000000ac1b1e7211 */ /* 0x080fe200078010ff */
[----:B------:R-:W-:Y:S01]  /*74d0*/  IMAD.U32 R35, RZ, RZ, UR39 ;  /* 0x00000027ff237e24 */ /* 0x000fe2000f8e00ff */
[-C--:B------:R-:W-:Y:S01]  /*74e0*/  LEA R28, P2, R39, R172.reuse, 0x2 ;  /* 0x000000ac271c7211 */ /* 0x080fe200078410ff */
[----:B------:R-:W-:Y:S01]  /*74f0*/  REDG.E.ADD.F32.FTZ.RN.STRONG.GPU desc[UR58][R172.64], R4 ;  /* 0x00000004ac0079a6 */ /* 0x000fe2000c10f3ba */
[-C--:B------:R-:W-:Y:S01]  /*7500*/  LEA.HI.X.SX32 R31, R41, R173.reuse, 0x2, P0 ;  /* 0x000000ad291f7211 */ /* 0x080fe200000f16ff */
[----:B------:R-:W-:Y:S01]  /*7510*/  IMAD.U32 R39, RZ, RZ, UR36 ;  /* 0x00000024ff277e24 */ /* 0x000fe2000f8e00ff */
[----:B------:R-:W-:Y:S01]  /*7520*/  MOV R27, UR38 ;  /* 0x00000026001b7c02 */ /* 0x000fe20008000f00 */
[----:B------:R2:W-:Y:S03]  /*7530*/  REDG.E.ADD.F32.FTZ.RN.STRONG.GPU desc[UR58][R32.64], R5 ;  /* 0x00000005200079a6 */ /* 0x0005e6000c10f3ba */
[-C--:B------:R-:W-:Y:S01]  /*7540*/  LEA.HI.X.SX32 R27, R27, R173.reuse, 0x2, P1 ;  /* 0x000000ad1b1b7211 */ /* 0x080fe200008f16ff */
[----:B------:R3:W-:Y:S04]  /*7550*/  REDG.E.ADD.F32.FTZ.RN.STRONG.GPU desc[UR58][R24.64], R6 ;  /* 0x00000006180079a6 */ /* 0x0007e8000c10f3ba */
[----:B------:R4:W-:Y:S01]  /*7560*/  REDG.E.ADD.F32.FTZ.RN.STRONG.GPU desc[UR58][R30.64], R7 ;  /* 0x000000071e0079a6 */ /* 0x0009e2000c10f3ba */
[----:B-1----:R-:W-:Y:S02]  /*7570*/  IMAD.U32 R37, RZ, RZ, UR35 ;  /* 0x00000023ff257e24 */ /* 0x002fe4000f8e00ff */
[----:B--2---:R-:W-:Y:S02]  /*7580*/  IMAD.U32 R5, RZ, RZ, UR37 ;  /* 0x00000025ff057e24 */ /* 0x004fe4000f8e00ff */
[----:B------:R-:W-:Y:S01]  /*7590*/  IMAD.U32 R33, RZ, RZ, UR33 ;  /* 0x00000021ff217e24 */ /* 0x000fe2000f8e00ff */
[-C--:B---3--:R-:W-:Y:S02]  /*75a0*/  LEA R24, P0, R29, R172.reuse, 0x2 ;  /* 0x000000ac1d187211 */ /* 0x088fe400078010ff */
[-C--:B------:R-:W-:Y:S01]  /*75b0*/  LEA.HI.X.SX32 R29, R35, R173.reuse, 0x2, P2 ;  /* 0x000000ad231d7211 */ /* 0x080fe200010f16ff */
[----:B------:R-:W-:Y:S01]  /*75c0*/  IMAD.U32 R35, RZ, RZ, UR34 ;  /* 0x00000022ff237e24 */ /* 0x000fe2000f8e00ff */
[-C--:B------:R-:W-:Y:S01]  /*75d0*/  LEA.HI.X.SX32 R25, R5, R173.reuse, 0x2, P0 ;  /* 0x000000ad05197211 */ /* 0x080fe200000f16ff */
[----:B------:R-:W-:Y:S01]  /*75e0*/  IMAD.U32 R5, RZ, RZ, UR36 ;  /* 0x00000024ff057e24 */ /* 0x000fe2000f8e00ff */
[-C--:B------:R-:W-:Y:S01]  /*75f0*/  LEA R32, P2, R37, R172.reuse, 0x2 ;  /* 0x000000ac25207211 */ /* 0x080fe200078410ff */
[----:B------:R1:W-:Y:S01]  /*7600*/  REDG.E.ADD.F32.FTZ.RN.STRONG.GPU desc[UR58][R28.64], R8 ;  /* 0x000000081c0079a6 */ /* 0x0003e2000c10f3ba */
[----:B----4-:R-:W-:Y:S01]  /*7610*/  IMAD.U32 R7, RZ, RZ, UR35 ;  /* 0x00000023ff077e24 */ /* 0x010fe2000f8e00ff */
[-C--:B------:R-:W-:Y:S01]  /*7620*/  LEA R38, P1, R35, R172.reuse, 0x2 ;  /* 0x000000ac23267211 */ /* 0x080fe200078210ff */
[----:B------:R-:W-:Y:S01]  /*7630*/  IMAD.U32 R31, RZ, RZ, UR32 ;  /* 0x00000020ff1f7e24 */ /* 0x000fe2000f8e00ff */
[----:B------:R2:W-:Y:S01]  /*7640*/  REDG.E.ADD.F32.FTZ.RN.STRONG.GPU desc[UR58][R26.64], R9 ;  /* 0x000000091a0079a6 */ /* 0x0005e2000c10f3ba */
[-C--:B------:R-:W-:Y:S02]  /*7650*/  LEA R36, P0, R5, R172.reuse, 0x2 ;  /* 0x000000ac05247211 */ /* 0x080fe400078010ff */
[----:B------:R-:W-:Y:S01]  /*7660*/  MOV R5, UR34 ;  /* 0x0000002200057c02 */ /* 0x000fe20008000f00 */
[----:B------:R3:W-:Y:S01]  /*7670*/  REDG.E.ADD.F32.FTZ.RN.STRONG.GPU desc[UR58][R24.64], R10 ;  /* 0x0000000a180079a6 */ /* 0x0007e2000c10f3ba */
[-C--:B------:R-:W-:Y:S02]  /*7680*/  LEA.HI.X.SX32 R37, R39, R173.reuse, 0x2, P0 ;  /* 0x000000ad27257211 */ /* 0x080fe400000f16ff */
[-C--:B------:R-:W-:Y:S02]  /*7690*/  LEA R34, P0, R33, R172.reuse, 0x2 ;  /* 0x000000ac21227211 */ /* 0x080fe400078010ff */
[-C--:B------:R-:W-:Y:S01]  /*76a0*/  LEA.HI.X.SX32 R33, R7, R173.reuse, 0x2, P2 ;  /* 0x000000ad07217211 */ /* 0x080fe200010f16ff */
[----:B------:R4:W-:Y:S01]  /*76b0*/  REDG.E.ADD.F32.FTZ.RN.STRONG.GPU desc[UR58][R36.64], R11 ;  /* 0x0000000b240079a6 */ /* 0x0009e2000c10f3ba */
[-C--:B------:R-:W-:Y:S01]  /*76c0*/  LEA.HI.X.SX32 R39, R5, R173.reuse, 0x2, P1 ;  /* 0x000000ad05277211 */ /* 0x080fe200008f16ff */
[----:B------:R-:W-:Y:S02]  /*76d0*/  IMAD.U32 R5, RZ, RZ, UR32 ;  /* 0x00000020ff057e24 */ /* 0x000fe4000f8e00ff */
[----:B------:R4:W-:Y:S01]  /*76e0*/  REDG.E.ADD.F32.FTZ.RN.STRONG.GPU desc[UR58][R32.64], R16 ;  /* 0x00000010200079a6 */ /* 0x0009e2000c10f3ba */
[----:B------:R-:W-:Y:S03]  /*76f0*/  IMAD.U32 R7, RZ, RZ, UR31 ;  /* 0x0000001fff077e24 */ /* 0x000fe6000f8e00ff */
[----:B------:R4:W-:Y:S01]  /*7700*/  REDG.E.ADD.F32.FTZ.RN.STRONG.GPU desc[UR58][R38.64], R17 ;  /* 0x00000011260079a6 */ /* 0x0009e2000c10f3ba */
[----:B-1----:R-:W-:Y:S01]  /*7710*/  MOV R29, UR31 ;  /* 0x0000001f001d7c02 */ /* 0x002fe20008000f00 */
[----:B--2---:R-:W-:Y:S02]  /*7720*/  IMAD.U32 R9, RZ, RZ, UR33 ;  /* 0x00000021ff097e24 */ /* 0x004fe4000f8e00ff */
[----:B------:R-:W-:Y:S02]  /*7730*/  IMAD.U32 R27, RZ, RZ, UR30 ;  /* 0x0000001eff1b7e24 */ /* 0x000fe4000f8e00ff */
[----:B---3--:R-:W-:Y:S01]  /*7740*/  IMAD.U32 R25, RZ, RZ, UR29 ;  /* 0x0000001dff197e24 */ /* 0x008fe2000f8e00ff */
[-C--:B------:R-:W-:Y:S01]  /*7750*/  LEA.HI.X.SX32 R35, R9, R173.reuse, 0x2, P0 ;  /* 0x000000ad09237211 */ /* 0x080fe200000f16ff */
[----:B------:R-:W-:Y:S01]  /*7760*/  IMAD.U32 R9, RZ, RZ, UR28 ;  /* 0x0000001cff097e24 */ /* 0x000fe2000f8e00ff */
[-C--:B------:R-:W-:Y:S01]  /*7770*/  LEA R30, P0, R5, R172.reuse, 0x2 ;  /* 0x000000ac051e7211 */ /* 0x080fe200078010ff */
[----:B------:R-:W-:Y:S02]  /*7780*/  IMAD.U32 R5, RZ, RZ, UR28 ;  /* 0x0000001cff057e24 */ /* 0x000fe4000f8e00ff */
[----:B------:R1:W-:Y:S01]  /*7790*/  REDG.E.ADD.F32.FTZ.RN.STRONG.GPU desc[UR58][R34.64], R18 ;  /* 0x00000012220079a6 */ /* 0x0003e2000c10f3ba */
[-C--:B----4-:R-:W-:Y:S01]  /*77a0*/  LEA R36, P3, R7, R172.reuse, 0x2 ;  /* 0x000000ac07247211 */ /* 0x090fe200078610ff */
[----:B------:R-:W-:Y:S01]  /*77b0*/  IMAD.U32 R11, RZ, RZ, UR30 ;  /* 0x0000001eff0b7e24 */ /* 0x000fe2000f8e00ff */
[-C--:B------:R-:W-:Y:S01]  /*77c0*/  LEA.HI.X.SX32 R31, R31, R173.reuse, 0x2, P0 ;  /* 0x000000ad1f1f7211 */ /* 0x080fe200000f16ff */
[----:B------:R-:W-:Y:S01]  /*77d0*/  IMAD.U32 R33, RZ, RZ, UR29 ;  /* 0x0000001dff217e24 */ /* 0x000fe2000f8e00ff */
[-C--:B------:R-:W-:Y:S02]  /*77e0*/  LEA.HI.X.SX32 R37, R29, R173.reuse, 0x2, P3 ;  /* 0x000000ad1d257211 */ /* 0x080fe400018f16ff */
[-C--:B------:R-:W-:Y:S01]  /*77f0*/  LEA R32, P1, R25, R172.reuse, 0x2 ;  /* 0x000000ac19207211 */ /* 0x080fe200078210ff */
[----:B------:R-:W-:Y:S01]  /*7800*/  REDG.E.ADD.F32.FTZ.RN.STRONG.GPU desc[UR58][R30.64], R19 ;  /* 0x000000131e0079a6 */ /* 0x000fe2000c10f3ba */
[-C--:B------:R-:W-:Y:S02]  /*7810*/  LEA R38, P0, R9, R172.reuse, 0x2 ;  /* 0x000000ac09267211 */ /* 0x080fe400078010ff */
[-C--:B------:R-:W-:Y:S01]  /*7820*/  LEA.HI.X.SX32 R33, R33, R173.reuse, 0x2, P1 ;  /* 0x000000ad21217211 */ /* 0x080fe200008f16ff */
[----:B------:R-:W-:Y:S01]  /*7830*/  REDG.E.ADD.F32.FTZ.RN.STRONG.GPU desc[UR58][R36.64], R12 ;  /* 0x0000000c240079a6 */ /* 0x000fe2000c10f3ba */
[-C--:B------:R-:W-:Y:S02]  /*7840*/  LEA.HI.X.SX32 R39, R5, R173.reuse, 0x2, P0 ;  /* 0x000000ad05277211 */ /* 0x080fe400000f16ff */
[----:B------:R-:W-:Y:S01]  /*7850*/  PLOP3.LUT P1, PT, PT, PT, UP0, 0x80, 0x0 ;  /* 0x000000000000781c */ /* 0x000fe20003f2f008 */
[----:B------:R-:W-:Y:S01]  /*7860*/  LDSM.16.MT88.4 R4, [R134+0xa000] ;  /* 0x00a000008604783b */ /* 0x000fe20000004200 */
[----:B------:R-:W-:Y:S01]  /*7870*/  PLOP3.LUT P0, PT, PT, PT, UP2, 0x80, 0x0 ;  /* 0x000000000000781c */ /* 0x000fe20003f0f028 */
[----:B------:R-:W-:Y:S02]  /*7880*/  @UP3 UIADD3 UR26, UP0, UR26, -0x200, URZ ;  /* 0xfffffe001a1a3890 */ /* 0x000fe4000ff1e03f */
[----:B------:R-:W-:Y:S02]  /*7890*/  LDSM.16.MT88.4 R16, [R134+0xa800] ;  /* 0x00a800008610783b */ /* 0x000fe40000004200 */
[----:B------:R-:W-:Y:S02]  /*78a0*/  @UP3 UIADD3.X UR27, UR27, -0x1, URZ, UP0, !UPT ;  /* 0xffffffff1b1b3890 */ /* 0x000fe400087fe43f */
[----:B------:R-:W-:Y:S01]  /*78b0*/  LDSM.16.MT88.4 R28, [R134+0xe800] ;  /* 0x00e80000861c783b */ /* 0x000fe20000004200 */
[----:B-1----:R-:W-:Y:S03]  /*78c0*/  LEA R34, P2, R27, R172, 0x2 ;  /* 0x000000ac1b227211 */ /* 0x002fe600078410ff */
[----:B------:R-:W-:Y:S01]  /*78d0*/  LDSM.16.MT88.4 R24, [R130+0x400] ;  /* 0x000400008218783b */ /* 0x000fe20000004200 */
[----:B------:R-:W-:Y:S03]  /*78e0*/  LEA.HI.X.SX32 R35, R11, R173, 0x2, P2 ;  /* 0x000000ad0b237211 */ /* 0x000fe600010f16ff */
[----:B------:R-:W1:Y:S04]  /*78f0*/  LDSM.16.MT88.4 R8, [R130] ;  /* 0x000000008208783b */ /* 0x000e680000004200 */
[----:B------:R-:W-:Y:S04]  /*7900*/  REDG.E.ADD.F32.FTZ.RN.STRONG.GPU desc[UR58][R34.64], R13 ;  /* 0x0000000d220079a6 */ /* 0x000fe8000c10f3ba */
[----:B------:R-:W-:Y:S04]  /*7910*/  REDG.E.ADD.F32.FTZ.RN.STRONG.GPU desc[UR58][R32.64], R14 ;  /* 0x0000000e200079a6 */ /* 0x000fe8000c10f3ba */
[----:B------:R-:W-:Y:S04]  /*7920*/  REDG.E.ADD.F32.FTZ.RN.STRONG.GPU desc[UR58][R38.64], R15 ;  /* 0x0000000f260079a6 */ /* 0x000fe8000c10f3ba */
[----:B------:R-:W-:Y:S01]  /*7930*/  LDSM.16.MT88.4 R12, [R130+0x800] ;  /* 0x00080000820c783b */ /* 0x000fe20000004200 */
[-C--:B-1----:R-:W-:Y:S06]  /*7940*/  HMMA.16816.F32.BF16 R84, R4, R8.reuse, R84 ;  /* 0x000000080454723c */ /* 0x082fec0000041854 */
[C---:B------:R-:W-:Y:S06]  /*7950*/  HMMA.16816.F32.BF16 R88, R20.reuse, R8, R88 ;  /* 0x000000081458723c */ /* 0x040fec0000041858 */
[-C--:B------:R-:W-:Y:S01]  /*7960*/  HMMA.16816.F32.BF16 R92, R20, R10.reuse, R92 ;  /* 0x0000000a145c723c */ /* 0x080fe2000004185c */
[----:B------:R-:W1:Y:S05]  /*7970*/  LDSM.16.MT88.4 R20, [R134+0xb000] ;  /* 0x00b000008614783b */ /* 0x000e6a0000004200 */
[----:B------:R-:W-:Y:S01]  /*7980*/  HMMA.16816.F32.BF16 R96, R4, R10, R96 ;  /* 0x0000000a0460723c */ /* 0x000fe20000041860 */
[----:B------:R-:W2:Y:S04]  /*7990*/  LDSM.16.MT88.4 R4, [R134+0xf000] ;  /* 0x00f000008604783b */ /* 0x000ea80000004200 */
[----:B------:R-:W-:Y:S01]  /*79a0*/  LDSM.16.MT88.4 R8, [R134+0xb800] ;  /* 0x00b800008608783b */ /* 0x000fe20000004200 */
[-C--:B------:R-:W-:Y:S06]  /*79b0*/  HMMA.16816.F32.BF16 R84, R16, R24.reuse, R84 ;  /* 0x000000181054723c */ /* 0x080fec0000041854 */
        /* <DEDUP_REMOVED lines=47> */
.L_x_512:
[----:B------:R-:W-:Y:S01]  /*7cb0*/  @!UPT UIADD3 URZ, URZ, URZ, URZ ;  /* 0x0000003f3f3ff290 */ /* 0x000fe2000fffe03f */
[----:B------:R-:W2:Y:S01]  /*7cc0*/  S2R R4, SR_TID.X ;  /* 0x0000000000047919 */ /* 0x000ea20000002100 */
[----:B------:R-:W-:Y:S01]  /*7cd0*/  ULDC UR4, c[0x0][0x390] ;  /* 0x0000e40000047ab9 */ /* 0x000fe20000000800 */
[----:B-1----:R-:W1:Y:S01]  /*7ce0*/  LDC.64 R6, c[0x0][0x438] ;  /* 0x00010e00ff067b82 */ /* 0x002e620000000a00 */
        /* <DEDUP_REMOVED lines=44> */
[----:B-1----:R-:W-:Y:S01]  /*7fb0*/  IMAD R14, R6, UR12, RZ ;  /* 0x0000000c060e7c24 */ /* 0x002fe2000f8e02ff */
[----:B------:R-:W-:Y:S01]  /*7fc0*/  F2FP.BF16.F32.PACK_AB R98, R99, R98 ;  /* 0x000000626362723e */ /* 0x000fe200000010ff */
[----:B------:R-:W-:Y:S01]  /*7fd0*/  ULDC.64 UR18, c[0x0][0x3f0] ;  /* 0x0000fc0000127ab9 */ /* 0x000fe20000000a00 */
[----:B------:R-:W-:Y:S01]  /*7fe0*/  LOP3.LUT R5, R4, 0xc0, RZ, 0xc0, !PT ;  /* 0x000000c004057812 */ /* 0x000fe200078ec0ff */
[----:B------:R-:W-:Y:S01]  /*7ff0*/  IMAD R7, R7, UR7, R14 ;  /* 0x0000000707077c24 */ /* 0x000fe2000f8e020e */
[----:B------:R-:W-:Y:S01]  /*8000*/  LOP3.LUT R4, R10, 0x7fffffe, RZ, 0xc0, !PT ;  /* 0x07fffffe0a047812 */ /* 0x000fe200078ec0ff */
[----:B------:R-:W-:Y:S01]  /*8010*/  STS [R156], R85 ;  /* 0x000000559c007388 */ /* 0x000fe20000000800 */
[----:B------:R-:W-:Y:S01]  /*8020*/  F2FP.BF16.F32.PACK_AB R89, R89, R88 ;  /* 0x000000585959723e */ /* 0x000fe200000010ff */
[----:B------:R-:W1:Y:S01]  /*8030*/  LDC.64 R12, c[0x0][0x468] ;  /* 0x00011a00ff0c7b82 */ /* 0x000e620000000a00 */
[----:B------:R-:W-:Y:S01]  /*8040*/  F2FP.BF16.F32.PACK_AB R91, R91, R90 ;  /* 0x0000005a5b5b723e */ /* 0x000fe200000010ff */
[----:B------:R-:W-:Y:S01]  /*8050*/  STS [R156+0x200], R87 ;  /* 0x000200579c007388 */ /* 0x000fe20000000800 */
[----:B------:R-:W-:Y:S01]  /*8060*/  F2FP.BF16.F32.PACK_AB R92, R93, R92 ;  /* 0x0000005c5d5c723e */ /* 0x000fe200000010ff */
[----:B------:R-:W-:Y:S01]  /*8070*/  ULDC.64 UR4, c[0x0][0x3f8] ;  /* 0x0000fe0000047ab9 */ /* 0x000fe20000000a00 */
[----:B------:R-:W-:Y:S01]  /*8080*/  F2FP.BF16.F32.PACK_AB R94, R95, R94 ;  /* 0x0000005e5f5e723e */ /* 0x000fe200000010ff */
[----:B------:R-:W-:Y:S01]  /*8090*/  STS [R155], R96 ;  /* 0x000000609b007388 */ /* 0x000fe20000000800 */
[----:B------:R-:W-:-:S02]  /*80a0*/  F2FP.BF16.F32.PACK_AB R69, R69, R68 ;  /* 0x000000444545723e */ /* 0x000fc400000010ff */
        /* <DEDUP_REMOVED lines=9> */
[----:B------:R-:W-:Y:S01]  /*8140*/  IADD3 R4, R145, -R4, RZ ;  /* 0x8000000491047210 */ /* 0x000fe20007ffe0ff */
[----:B------:R-:W-:Y:S01]  /*8150*/  IMAD R30, R8, UR20, RZ ;  /* 0x00000014081e7c24 */ /* 0x000fe2000f8e02ff */
[----:B------:R-:W-:Y:S01]  /*8160*/  F2FP.BF16.F32.PACK_AB R73, R73, R72 ;  /* 0x000000484949723e */ /* 0x000fe200000010ff */
[----:B------:R-:W-:Y:S01]  /*8170*/  STS [R155+0x1000], R92 ;  /* 0x0010005c9b007388 */ /* 0x000fe20000000800 */
[----:B------:R-:W-:Y:S01]  /*8180*/  F2FP.BF16.F32.PACK_AB R75, R75, R74 ;  /* 0x0000004a4b4b723e */ /* 0x000fe200000010ff */
[----:B-1----:R-:W-:Y:S01]  /*8190*/  IMAD R28, R12, UR13, RZ ;  /* 0x0000000d0c1c7c24 */ /* 0x002fe2000f8e02ff */
[----:B------:R-:W-:Y:S01]  /*81a0*/  F2FP.BF16.F32.PACK_AB R76, R77, R76 ;  /* 0x0000004c4d4c723e */ /* 0x000fe200000010ff */
[----:B------:R-:W-:Y:S01]  /*81b0*/  STS [R155+0x1200], R94 ;  /* 0x0012005e9b007388 */ /* 0x000fe20000000800 */
[----:B------:R-:W-:Y:S01]  /*81c0*/  F2FP.BF16.F32.PACK_AB R78, R79, R78 ;  /* 0x0000004e4f4e723e */ /* 0x000fe200000010ff */
[----:B------:R-:W-:Y:S01]  /*81d0*/  IMAD R28, R13, UR8, R28 ;  /* 0x000000080d1c7c24 */ /* 0x000fe2000f8e021c */
[----:B------:R-:W-:Y:S01]  /*81e0*/  LOP3.LUT R5, R10, R5, RZ, 0x3c, !PT ;  /* 0x000000050a057212 */ /* 0x000fe200078e3cff */
[----:B------:R-:W-:Y:S01]  /*81f0*/  STS [R156+0x2000], R69 ;  /* 0x002000459c007388 */ /* 0x000fe20000000800 */
[----:B------:R-:W-:Y:S01]  /*8200*/  LEA R4, R143, R4, 0x3 ;  /* 0x000000048f047211 */ /* 0x000fe200078e18ff */
[----:B------:R-:W1:Y:S01]  /*8210*/  LDC.64 R10, c[0x0][0x440] ;  /* 0x00011000ff0a7b82 */ /* 0x000e620000000a00 */
[----:B------:R-:W-:Y:S01]  /*8220*/  SHF.R.S32.HI R37, RZ, 0x1f, R148 ;  /* 0x0000001fff257819 */ /* 0x000fe20000011494 */
[----:B------:R-:W-:Y:S01]  /*8230*/  STS [R156+0x2200], R71 ;  /* 0x002200479c007388 */ /* 0x000fe20000000800 */
[----:B------:R-:W-:Y:S01]  /*8240*/  LEA R31, R4, R5, 0x5 ;  /* 0x00000005041f7211 */ /* 0x000fe200078e28ff */
[----:B------:R-:W-:Y:S01]  /*8250*/  IMAD R30, R9, UR21, R30 ;  /* 0x00000015091e7c24 */ /* 0x000fe2000f8e021e */
[----:B------:R-:W-:Y:S01]  /*8260*/  MOV R36, R148 ;  /* 0x0000009400247202 */ /* 0x000fe20000000f00 */
[----:B------:R-:W-:Y:S01]  /*8270*/  STS [R155+0x2000], R80 ;  /* 0x002000509b007388 */ /* 0x000fe20000000800 */
[----:B------:R-:W-:Y:S01]  /*8280*/  SHF.R.S32.HI R15, RZ, 0x1f, R145 ;  /* 0x0000001fff0f7819 */ /* 0x000fe20000011491 */
[----:B------:R-:W2:Y:S01]  /*8290*/  LDC.64 R4, c[0x0][0x458] ;  /* 0x00011600ff047b82 */ /* 0x000ea20000000a00 */
[----:B------:R-:W-:Y:S01]  /*82a0*/  LEA R31, R31, UR6, 0x1 ;  /* 0x000000061f1f7c11 */ /* 0x000fe2000f8e08ff */
[----:B------:R-:W-:Y:S01]  /*82b0*/  STS [R155+0x2200], R82 ;  /* 0x002200529b007388 */ /* 0x000fe20000000800 */
[----:B------:R-:W-:-:S03]  /*82c0*/  IMAD.WIDE.U32 R18, R6, UR7, R36 ;  /* 0x0000000706127c25 */ /* 0x000fc6000f8e0024 */
[----:B------:R-:W-:Y:S01]  /*82d0*/  STS [R156+0x3000], R73 ;  /* 0x003000499c007388 */ /* 0x000fe20000000800 */
[----:B------:R-:W-:Y:S01]  /*82e0*/  IMAD R32, R15, R8, RZ ;  /* 0x000000080f207224 */ /* 0x000fe200078e02ff */
[----:B------:R-:W-:Y:S02]  /*82f0*/  IADD3 R19, R19, R7, RZ ;  /* 0x0000000713137210 */ /* 0x000fe40007ffe0ff */
[----:B------:R-:W-:Y:S01]  /*8300*/  STS [R156+0x3200], R75 ;  /* 0x0032004b9c007388 */ /* 0x000fe20000000800 */
[----:B------:R-:W3:Y:S01]  /*8310*/  LDC.64 R6, c[0x0][0x470] ;  /* 0x00011c00ff067b82 */ /* 0x000ee20000000a00 */
[----:B------:R-:W-:Y:S02]  /*8320*/  IMAD R32, R145, R9, R32 ;  /* 0x0000000991207224 */ /* 0x000fe400078e0220 */
[----:B------:R-:W-:Y:S01]  /*8330*/  STS [R155+0x3000], R76 ;  /* 0x0030004c9b007388 */ /* 0x000fe20000000800 */
[----:B------:R-:W-:Y:S02]  /*8340*/  IMAD.WIDE.U32 R38, R12, UR8, R18 ;  /* 0x000000080c267c25 */ /* 0x000fe4000f8e0012 */
[----:B------:R-:W-:Y:S01]  /*8350*/  IADD3 R33, R17, R32, RZ ;  /* 0x0000002011217210 */ /* 0x000fe20007ffe0ff */
[----:B------:R-:W-:Y:S01]  /*8360*/  STS [R155+0x3200], R78 ;  /* 0x0032004e9b007388 */ /* 0x000fe20000000800 */
[C---:B-1----:R-:W-:Y:S01]  /*8370*/  IMAD R12, R10.reuse, UR12, RZ ;  /* 0x0000000c0a0c7c24 */ /* 0x042fe2000f8e02ff */
[----:B------:R-:W-:Y:S01]  /*8380*/  MOV R32, R16 ;  /* 0x0000001000207202 */ /* 0x000fe20000000f00 */
[----:B------:R-:W-:Y:S01]  /*8390*/  IMAD.WIDE.U32 R36, R10, UR7, R36 ;  /* 0x000000070a247c25 */ /* 0x000fe2000f8e0024 */
[----:B------:R-:W-:Y:S03]  /*83a0*/  BAR.SYNC.DEFER_BLOCKING 0x0 ;  /* 0x0000000000007b1d */ /* 0x000fe60000010000 */
[----:B------:R-:W-:-:S02]  /*83b0*/  IMAD R11, R11, UR7, R12 ;  /* 0x000000070b0b7c24 */ /* 0x000fc4000f8e020c */
[-C--:B--2---:R-:W-:Y:S02]  /*83c0*/  IMAD R10, R15, R4.reuse, RZ ;  /* 0x000000040f0a7224 */ /* 0x084fe400078e02ff */
[----:B------:R-:W-:Y:S01]  /*83d0*/  IMAD.WIDE.U32 R34, R145, R4, RZ ;  /* 0x0000000491227225 */ /* 0x000fe200078e00ff */
[----:B------:R-:W-:Y:S02]  /*83e0*/  IADD3 R37, R37, R11, RZ ;  /* 0x0000000b25257210 */ /* 0x000fe40007ffe0ff */
[----:B------:R-:W-:Y:S01]  /*83f0*/  IADD3 R11, R39, R28, RZ ;  /* 0x0000001c270b7210 */ /* 0x000fe20007ffe0ff */
[----:B------:R-:W-:Y:S02]  /*8400*/  IMAD R10, R145, R5, R10 ;  /* 0x00000005910a7224 */ /* 0x000fe400078e020a */
[----:B------:R-:W-:-:S03]  /*8410*/  IMAD.WIDE.U32 R32, R8, UR21, R32 ;  /* 0x0000001508207c25 */ /* 0x000fc6000f8e0020 */
[----:B------:R-:W-:Y:S01]  /*8420*/  IADD3 R35, R35, R10, RZ ;  /* 0x0000000a23237210 */ /* 0x000fe20007ffe0ff */
[----:B---3--:R-:W-:Y:S01]  /*8430*/  IMAD R28, R6, UR13, RZ ;  /* 0x0000000d061c7c24 */ /* 0x008fe2000f8e02ff */
[----:B------:R-:W-:Y:S01]  /*8440*/  IADD3 R29, P0, R38, R32, RZ ;  /* 0x00000020261d7210 */ /* 0x000fe20007f1e0ff */
[----:B------:R-:W-:-:S03]  /*8450*/  IMAD.WIDE.U32 R36, R6, UR8, R36 ;  /* 0x0000000806247c25 */ /* 0x000fc6000f8e0024 */
[----:B------:R-:W-:Y:S01]  /*8460*/  IADD3.X R30, R11, R33, R30, P0, !PT ;  /* 0x000000210b1e7210 */ /* 0x000fe200007fe41e */
[----:B------:R-:W-:Y:S01]  /*8470*/  IMAD R7, R7, UR8, R28 ;  /* 0x0000000807077c24 */ /* 0x000fe2000f8e021c */
[----:B------:R-:W1:Y:S01]  /*8480*/  LDS.128 R24, [R31+0x6000] ;  /* 0x006000001f187984 */ /* 0x000e620000000c00 */
[C---:B------:R-:W-:Y:S01]  /*8490*/  IMAD R6, R4.reuse, UR20, RZ ;  /* 0x0000001404067c24 */ /* 0x040fe2000f8e02ff */
[----:B------:R-:W-:Y:S01]  /*84a0*/  LEA R28, P1, R29, UR18, 0x1 ;  /* 0x000000121d1c7c11 */ /* 0x000fe2000f8208ff */
[----:B------:R-:W-:Y:S01]  /*84b0*/  IMAD.WIDE.U32 R34, R4, UR21, R34 ;  /* 0x0000001504227c25 */ /* 0x000fe2000f8e0022 */
[----:B------:R-:W2:Y:S01]  /*84c0*/  LDS.128 R20, [R31+0x7000] ;  /* 0x007000001f147984 */ /* 0x000ea20000000c00 */
[----:B------:R-:W-:Y:S02]  /*84d0*/  IADD3 R7, R37, R7, RZ ;  /* 0x0000000725077210 */ /* 0x000fe40007ffe0ff */
[----:B------:R-:W-:Y:S01]  /*84e0*/  IMAD R6, R5, UR21, R6 ;  /* 0x0000001505067c24 */ /* 0x000fe2000f8e0206 */
[----:B------:R-:W3:Y:S01]  /*84f0*/  LDS.128 R16, [R31+0x8000] ;  /* 0x008000001f107984 */ /* 0x000ee20000000c00 */
[----:B------:R-:W-:-:S02]  /*8500*/  IADD3 R10, P0, R36, R34, RZ ;  /* 0x00000022240a7210 */ /* 0x000fc40007f1e0ff */
[----:B------:R-:W-:Y:S01]  /*8510*/  LEA.HI.X R29, R29, UR19, R30, 0x1, P1 ;  /* 0x000000131d1d7c11 */ /* 0x000fe200088f0c1e */
[----:B------:R4:W3:Y:S01]  /*8520*/  LDS.128 R12, [R31+0x9000] ;  /* 0x009000001f0c7984 */ /* 0x0008e20000000c00 */
[----:B------:R-:W-:Y:S02]  /*8530*/  IADD3.X R7, R7, R35, R6, P0, !PT ;  /* 0x0000002307077210 */ /* 0x000fe400007fe406 */
[----:B------:R-:W-:Y:S02]  /*8540*/  LEA R6, P0, R10, UR4, 0x1 ;  /* 0x000000040a067c11 */ /* 0x000fe4000f8008ff */
[----:B------:R-:W-:Y:S02]  /*8550*/  LEA R30, P1, R8, R28, 0x7 ;  /* 0x0000001c081e7211 */ /* 0x000fe400078238ff */
[----:B------:R-:W-:Y:S02]  /*8560*/  LEA.HI.X R7, R10, UR5, R7, 0x1, P0 ;  /* 0x000000050a077c11 */ /* 0x000fe400080f0c07 */
[----:B------:R-:W-:-:S04]  /*8570*/  LEA R10, P0, R4, R6, 0x7 ;  /* 0x00000006040a7211 */ /* 0x000fc800078038ff */
[----:B------:R-:W-:Y:S02]  /*8580*/  LEA.HI.X R11, R4, R7, R5, 0x7, P0 ;  /* 0x00000007040b7211 */ /* 0x000fe400000f3c05 */
[----:B----4-:R-:W-:Y:S01]  /*8590*/  LEA.HI.X R31, R8, R29, R9, 0x7, P1 ;  /* 0x0000001d081f7211 */ /* 0x010fe200008f3c09 */
[----:B-1----:R1:W-:Y:S04]  /*85a0*/  STG.E.128 desc[UR58][R28.64], R24 ;  /* 0x000000181c007986 */ /* 0x0023e8000c101d3a */
[----:B--2---:R1:W-:Y:S04]  /*85b0*/  STG.E.128 desc[UR58][R30.64], R20 ;  /* 0x000000141e007986 */ /* 0x0043e8000c101d3a */
[----:B---3--:R1:W-:Y:S04]  /*85c0*/  STG.E.128 desc[UR58][R6.64], R16 ;  /* 0x0000001006007986 */ /* 0x0083e8000c101d3a */
[----:B------:R1:W-:Y:S02]  /*85d0*/  STG.E.128 desc[UR58][R10.64], R12 ;  /* 0x0000000c0a007986 */ /* 0x0003e4000c101d3a */
.L_x_509:
        /* <DEDUP_REMOVED lines=11> */
.L_x_516:
[----:B------:R-:W-:Y:S05]  /*8690*/  EXIT ;  /* 0x000000000000794d */ /* 0x000fea0003800000 */
.L_x_518:
        /* <DEDUP_REMOVED lines=14> */
.L_x_706:


//--------------------- .text._ZN5flash44flash_bwd_dq_dk_dv_loop_seqk_parallel_kernelI23Flash_bwd_kernel_traitsILi32ELi128ELi128ELi8ELi4ELi4ELi4ELb0ELb0EN7cutlass10bfloat16_tE19Flash_kernel_traitsILi32ELi128ELi128ELi8ES3_EELb0ELb1ELb0ELb0ELb1ELb1ELb1EEEvNS_16Flash_bwd_paramsE --------------------------
	.section	.text._ZN5flash44flash_bwd_dq_dk_dv_loop_seqk_parallel_kernelI23Flash_bwd_kernel_traitsILi32ELi128ELi128ELi8ELi4ELi4ELi4ELb0ELb0EN7cutlass10bfloat16_tE19Flash_kernel_traitsILi32ELi128ELi128ELi8ES3_EELb0ELb1ELb0ELb0ELb1ELb1ELb1EEEvNS_16Flash_bwd_paramsE,"ax",@progbits
	.align	128
        .global         _ZN5flash44flash_bwd_dq_dk_dv_loop_seqk_parallel_kernelI23Flash_bwd_kernel_traitsILi32ELi128ELi128ELi8ELi4ELi4ELi4ELb0ELb0EN7cutlass10bfloat16_tE19Flash_kernel_traitsILi32ELi128ELi128ELi8ES3_EELb0ELb1ELb0ELb0ELb1ELb1ELb1EEEvNS_16Flash_bwd_paramsE
        .type           _ZN5flash44flash_bwd_dq_dk_dv_loop_seqk_parallel_kernelI23Flash_bwd_kernel_traitsILi32ELi128ELi128ELi8ELi4ELi4ELi4ELb0ELb0EN7cutlass10bfloat16_tE19Flash_kernel_traitsILi32ELi128ELi128ELi8ES3_EELb0ELb1ELb0ELb0ELb1ELb1ELb1EEEvNS_16Flash_bwd_paramsE,@function
        .size           _ZN5flash44flash_bwd_dq_dk_dv_loop_seqk_parallel_kernelI23Flash_bwd_kernel_traitsILi32ELi128ELi128ELi8ELi4ELi4ELi4ELb0ELb0EN7cutlass10bfloat16_tE19Flash_kernel_traitsILi32ELi128ELi128ELi8ES3_EELb0ELb1ELb0ELb0ELb1ELb1ELb1EEEvNS_16Flash_bwd_paramsE,(.L_x_707 - _ZN5flash44flash_bwd_dq_dk_dv_loop_seqk_parallel_kernelI23Flash_bwd_kernel_traitsILi32ELi128ELi128ELi8ELi4ELi4ELi4ELb0ELb0EN7cutlass10bfloat16_tE19Flash_kernel_traitsILi32ELi128ELi128ELi8ES3_EELb0ELb1ELb0ELb0ELb1ELb1ELb1EEEvNS_16Flash_bwd_paramsE)
        .other          _ZN5flash44flash_bwd_dq_dk_dv_loop_seqk_parallel_kernelI23Flash_bwd_kernel_traitsILi32ELi128ELi128ELi8ELi4ELi4ELi4ELb0ELb0EN7cutlass10bfloat16_tE19Flash_kernel_traitsILi32ELi128ELi128ELi8ES3_EELb0ELb1ELb0ELb0ELb1ELb1ELb1EEEvNS_16Flash_bwd_paramsE,@"STO_CUDA_ENTRY STV_DEFAULT"
_ZN5flash44flash_bwd_dq_dk_dv_loop_seqk_parallel_kernelI23Flash_bwd_kernel_traitsILi32ELi128ELi128ELi8ELi4ELi4ELi4ELb0ELb0EN7cutlass10bfloat16_tE19Flash_kernel_traitsILi32ELi128ELi128ELi8ES3_EELb0ELb1ELb0ELb0ELb1ELb1ELb1EEEvNS_16Flash_bwd_paramsE:
.text._ZN5flash44flash_bwd_dq_dk_dv_loop_seqk_parallel_kernelI23Flash_bwd_kernel_traitsILi32ELi128ELi128ELi8ELi4ELi4ELi4ELb0ELb0EN7cutlass10bfloat16_tE19Flash_kernel_traitsILi32ELi128ELi128ELi8ES3_EELb0ELb1ELb0ELb0ELb1ELb1ELb1EEEvNS_16Flash_bwd_paramsE:
        /* <DEDUP_REMOVED lines=195> */
.L_x_527:
        /* <DEDUP_REMOVED lines=104> */
.L_x_520:
[----:B------:R-:W-:Y:S01]  /*12b0*/  UIMAD UR31, UR12, UR8, UR13 ;  /* 0x000000080c1f72a4 */ /* 0x000fe2000f8e020d */
[----:B------:R-:W-:-:S03]  /*12c0*/  ULDC UR42, c[0x0][0x2d4] ;  /* 0x0000b500002a7ab9 */ /* 0x000fc60000000800 */
[----:B------:R-:W-:-:S12]  /*12d0*/  UIMAD UR31, UR31, UR42, URZ ;  /* 0x0000002a1f1f72a4 */ /* 0x000fd8000f8e023f */
.L_x_521:
[----:B------:R-:W2:Y:S01]  /*12e0*/  LDL R33, [R1+0x24] ;  /* 0x0000240001217983 */ /* 0x000ea20000100800 */
[----:B------:R-:W1:Y:S03]  /*12f0*/  LDC.64 R8, c[0x0][0x418] ;  /* 0x00010600ff087b82 */ /* 0x000e660000000a00 */
[----:B------:R-:W3:Y:S01]  /*1300*/  LDL R32, [R1+0x38] ;  /* 0x0000380001207983 */ /* 0x000ee20000100800 */
[----:B------:R-:W-:Y:S01]  /*1310*/  UIMAD UR21, UR8, UR37, URZ ;  /* 0x00000025081572a4 */ /* 0x000fe2000f8e023f */
[----:B------:R-:W-:Y:S01]  /*1320*/  IMAD.U32 R10, RZ, RZ, UR9 ;  /* 0x00000009ff0a7e24 */ /* 0x000fe2000f8e00ff */
[----:B------:R-:W-:Y:S01]  /*1330*/  USHF.R.S32.HI UR9, URZ, 0x1f, UR37 ;  /* 0x0000001f3f097899 */ /* 0x000fe20008011425 */
[----:B------:R-:W4:Y:S01]  /*1340*/  S2R R7, SR_TID.X ;  /* 0x0000000000077919 */ /* 0x000f220000002100 */
[----:B------:R-:W-:Y:S01]  /*1350*/  USHF.L.U32 UR7, UR21, 0x7, URZ ;  /* 0x0000000715077899 */ /* 0x000fe2000800063f */
[----:B------:R-:W-:Y:S01]  /*1360*/  IMAD.U32 R11, RZ, RZ, UR6 ;  /* 0x00000006ff0b7e24 */ /* 0x000fe2000f8e00ff */
[----:B------:R-:W5:Y:S01]  /*1370*/  LDC.64 R18, c[0x0][0x420] ;  /* 0x00010800ff127b82 */ /* 0x000f620000000a00 */
[----:B------:R-:W-:Y:S01]  /*1380*/  UIMAD.WIDE UR42, UR12, UR42, UR34 ;  /* 0x0000002a0c2a72a5 */ /* 0x000fe2000f8e0222 */
[----:B------:R-:W-:Y:S01]  /*1390*/  CS2R R94, SRZ ;  /* 0x00000000005e7805 */ /* 0x000fe2000001ff00 */
[----:B------:R-:W-:Y:S01]  /*13a0*/  USHF.R.S32.HI UR6, URZ, 0x1f, UR7 ;  /* 0x0000001f3f067899 */ /* 0x000fe20008011407 */
[----:B------:R-:W-:Y:S01]  /*13b0*/  CS2R R92, SRZ ;  /* 0x00000000005c7805 */ /* 0x000fe2000001ff00 */
[----:B------:R-:W-:Y:S01]  /*13c0*/  UIMAD.WIDE.U32 UR40, UR37, UR8, URZ ;  /* 0x00000008252872a5 */ /* 0x000fe2000f8e003f */
[----:B------:R-:W-:Y:S01]  /*13d0*/  CS2R R98, SRZ ;  /* 0x0000000000627805 */ /* 0x000fe2000001ff00 */
[----:B------:R-:W-:Y:S01]  /*13e0*/  UIADD3 UR33, UP0, UR42, UR33, URZ ;  /* 0x000000212a217290 */ /* 0x000fe2000ff1e03f */
[----:B------:R-:W5:Y:S01]  /*13f0*/  LDC.64 R26, c[0x0][0x240] ;  /* 0x00009000ff1a7b82 */ /* 0x000f620000000a00 */
[----:B------:R-:W-:Y:S01]  /*1400*/  UIADD3 UR31, UR34, UR31, URZ ;  /* 0x0000001f221f7290 */ /* 0x000fe2000fffe03f */
[----:B------:R-:W-:Y:S01]  /*1410*/  CS2R R96, SRZ ;  /* 0x0000000000607805 */ /* 0x000fe2000001ff00 */
[----:B------:R-:W-:Y:S01]  /*1420*/  UIADD3.X UR19, UR43, UR19, URZ, UP0, !UPT ;  /* 0x000000132b137290 */ /* 0x000fe200087fe43f */
[----:B------:R-:W-:Y:S01]  /*1430*/  IMAD.U32 R20, RZ, RZ, UR40 ;  /* 0x00000028ff147e24 */ /* 0x000fe2000f8e00ff */
[----:B------:R-:W-:Y:S01]  /*1440*/  CS2R R90, SRZ ;  /* 0x00000000005a7805 */ /* 0x000fe2000001ff00 */
[----:B------:R-:W-:Y:S01]  /*1450*/  IMAD.U32 R21, RZ, RZ, UR41 ;  /* 0x00000029ff157e24 */ /* 0x000fe2000f8e00ff */
[----:B------:R-:W-:Y:S01]  /*1460*/  CS2R R88, SRZ ;  /* 0x0000000000587805 */ /* 0x000fe2000001ff00 */
[----:B------:R-:W5:Y:S01]  /*1470*/  LDC.64 R16, c[0x0][0x248] ;  /* 0x00009200ff107b82 */ /* 0x000f620000000a00 */
[----:B------:R-:W-:-:S02]  /*1480*/  CS2R R86, SRZ ;  /* 0x0000000000567805 */ /* 0x000fc4000001ff00 */
[----:B------:R-:W-:Y:S02]  /*1490*/  CS2R R84, SRZ ;  /* 0x0000000000547805 */ /* 0x000fe4000001ff00 */
[----:B------:R-:W-:Y:S02]  /*14a0*/  CS2R R78, SRZ ;  /* 0x00000000004e7805 */ /* 0x000fe4000001ff00 */
[----:B------:R-:W-:Y:S02]  /*14b0*/  CS2R R76, SRZ ;  /* 0x00000000004c7805 */ /* 0x000fe4000001ff00 */
[----:B------:R-:W-:Y:S02]  /*14c0*/  CS2R R82, SRZ ;  /* 0x0000000000527805 */ /* 0x000fe4000001ff00 */
[----:B------:R-:W-:Y:S02]  /*14d0*/  CS2R R80, SRZ ;  /* 0x0000000000507805 */ /* 0x000fe4000001ff00 */
[----:B------:R-:W-:Y:S01]  /*14e0*/  CS2R R74, SRZ ;  /* 0x00000000004a7805 */ /* 0x000fe2000001ff00 */
[----:B------:R-:W5:Y:S01]  /*14f0*/  LDC.64 R24, c[0x0][0x238] ;  /* 0x00008e00ff187b82 */ /* 0x000f620000000a00 */
[----:B------:R-:W-:-:S02]  /*1500*/  CS2R R72, SRZ ;  /* 0x0000000000487805 */ /* 0x000fc4000001ff00 */
[----:B------:R-:W-:Y:S02]  /*1510*/  CS2R R70, SRZ ;  /* 0x0000000000467805 */ /* 0x000fe4000001ff00 */
[----:B------:R-:W-:Y:S02]  /*1520*/  CS2R R68, SRZ ;  /* 0x0000000000447805 */ /* 0x000fe4000001ff00 */
[----:B----4-:R-:W-:Y:S01]  /*1530*/  SHF.R.S32.HI R6, RZ, 0x1f, R7 ;  /* 0x0000001fff067819 */ /* 0x010fe20000011407 */
[----:B------:R-:W4:Y:S03]  /*1540*/  LDC.64 R22, c[0x0][0x228] ;  /* 0x00008a00ff167b82 */ /* 0x000f260000000a00 */
[CC--:B------:R-:W-:Y:S02]  /*1550*/  LEA.HI R4, R6.reuse, R7.reuse, RZ, 0x5 ;  /* 0x0000000706047211 */ /* 0x0c0fe400078f28ff */
[----:B------:R-:W-:-:S02]  /*1560*/  LEA.HI R6, R6, R7, RZ, 0x2 ;  /* 0x0000000706067211 */ /* 0x000fc400078f10ff */
[----:B------:R-:W-:Y:S02]  /*1570*/  LOP3.LUT R3, R4, 0xffffffe0, RZ, 0xc0, !PT ;  /* 0xffffffe004037812 */ /* 0x000fe400078ec0ff */
[----:B------:R-:W-:Y:S02]  /*1580*/  SHF.R.S32.HI R4, RZ, 0x5, R4 ;  /* 0x00000005ff047819 */ /* 0x000fe40000011404 */
[----:B------:R-:W-:Y:S01]  /*1590*/  LOP3.LUT R5, R6, 0xfffffffc, RZ, 0xc0, !PT ;  /* 0xfffffffc06057812 */ /* 0x000fe200078ec0ff */
[----:B------:R-:W-:-:S04]  /*15a0*/  IMAD.IADD R3, R7, 0x1, -R3 ;  /* 0x0000000107037824 */ /* 0x000fc800078e0a03 */
[----:B------:R-:W-:Y:S02]  /*15b0*/  IMAD R3, R4, UR21, R3 ;  /* 0x0000001504037c24 */ /* 0x000fe4000f8e0203 */
[----:B------:R-:W-:Y:S02]  /*15c0*/  IMAD.IADD R5, R7, 0x1, -R5 ;  /* 0x0000000107057824 */ /* 0x000fe400078e0a05 */
[----:B-1----:R-:W-:Y:S01]  /*15d0*/  IMAD R7, R8, UR18, RZ ;  /* 0x0000001208077c24 */ /* 0x002fe2000f8e02ff */
[----:B------:R-:W-:Y:S01]  /*15e0*/  @P1 BAR.SYNC.DEFER_BLOCKING 0x0 ;  /* 0x0000000000001b1d */ /* 0x000fe20000010000 */
[----:B------:R-:W-:Y:S01]  /*15f0*/  IMAD.SHL.U32 R4, R5, 0x8, RZ ;  /* 0x0000000805047824 */ /* 0x000fe200078e00ff */
[----:B------:R-:W-:Y:S01]  /*1600*/  IADD3 R10, P2, P0, R3, UR7, R10 ;  /* 0x00000007030a7c10 */ /* 0x000fe2000f85e00a */
[----:B------:R-:W-:Y:S01]  /*1610*/  IMAD R7, R9, UR12, R7 ;  /* 0x0000000c09077c24 */ /* 0x000fe2000f8e0207 */
[----:B------:R-:W-:Y:S02]  /*1620*/  SHF.R.S32.HI R3, RZ, 0x1f, R3 ;  /* 0x0000001fff037819 */ /* 0x000fe40000011403 */
[----:B------:R-:W-:-:S02]  /*1630*/  SHF.R.S32.HI R5, RZ, 0x1f, R4 ;  /* 0x0000001fff057819 */ /* 0x000fc40000011404 */
[----:B------:R-:W-:Y:S01]  /*1640*/  IADD3.X R11, R3, UR6, R11, P2, P0 ;  /* 0x00000006030b7c10 */ /* 0x000fe200097e040b */
[----:B------:R-:W-:Y:S01]  /*1650*/  ULDC.64 UR6, c[0x0][0x428] ;  /* 0x00010a0000067ab9 */ /* 0x000fe20000000a00 */
[----:B------:R-:W-:Y:S01]  /*1660*/  IADD3 R10, P0, R10, R12, RZ ;  /* 0x0000000c0a0a7210 */ /* 0x000fe20007f1e0ff */
[----:B------:R-:W-:Y:S01]  /*1670*/  IMAD.WIDE.U32 R8, R8, UR12, R4 ;  /* 0x0000000c08087c25 */ /* 0x000fe2000f8e0004 */
[----:B------:R-:W-:Y:S01]  /*1680*/  SHF.R.S32.HI R3, RZ, 0x2, R6 ;  /* 0x00000002ff037819 */ /* 0x000fe20000011406 */
[----:B------:R-:W-:Y:S02]  /*1690*/  UIMAD UR38, UR17, UR6, URZ ;  /* 0x00000006112672a4 */ /* 0x000fe4000f8e023f */
[----:B------:R-:W-:Y:S01]  /*16a0*/  IMAD.X R11, R11, 0x1, R13, P0 ;  /* 0x000000010b0b7824 */ /* 0x000fe200000e060d */
[----:B------:R-:W-:Y:S01]  /*16b0*/  SHF.R.S32.HI R29, RZ, 0x1f, R3 ;  /* 0x0000001fff1d7819 */ /* 0x000fe20000011403 */
[----:B------:R-:W1:Y:S01]  /*16c0*/  LDC.64 R12, c[0x0][0x230] ;  /* 0x00008c00ff0c7b82 */ /* 0x000e620000000a00 */
[----:B------:R-:W-:Y:S01]  /*16d0*/  IADD3 R6, P0, R3, UR34, RZ ;  /* 0x0000002203067c10 */ /* 0x000fe2000ff1e0ff */
[----:B------:R-:W-:Y:S01]  /*16e0*/  IMAD.WIDE.U32 R10, R20, UR33, R10 ;  /* 0x00000021140a7c25 */ /* 0x000fe2000f8e000a */
[----:B------:R-:W-:Y:S01]  /*16f0*/  IADD3 R9, R9, R7, RZ ;  /* 0x0000000709097210 */ /* 0x000fe20007ffe0ff */
[----:B------:R-:W-:Y:S01]  /*1700*/  UIMAD UR38, UR13, UR7, UR38 ;  /* 0x000000070d2672a4 */ /* 0x000fe2000f8e0226 */
[C---:B------:R-:W-:Y:S01]  /*1710*/  IADD3.X R7, R29.reuse, UR35, RZ, P0, !PT ;  /* 0x000000231d077c10 */ /* 0x040fe200087fe4ff */
[----:B------:R-:W-:Y:S01]  /*1720*/  UIMAD UR35, UR9, UR8, URZ ;  /* 0x00000008092372a4 */ /* 0x000fe2000f8e023f */
[----:B-----5:R-:W-:Y:S01]  /*1730*/  IMAD R20, R29, R16, RZ ;  /* 0x000000101d147224 */ /* 0x020fe200078e02ff */
[----:B------:R-:W-:Y:S01]  /*1740*/  UIADD3 UR34, UR34, UR32, URZ ;  /* 0x0000002022227290 */ /* 0x000fe2000fffe03f */
[----:B------:R-:W-:Y:S01]  /*1750*/  IMAD.WIDE.U32 R8, R6, R18, R8 ;  /* 0x0000001206087225 */ /* 0x000fe200078e0008 */
[----:B------:R-:W-:Y:S01]  /*1760*/  UIMAD UR35, UR39, UR37, UR35 ;  /* 0x00000025272372a4 */ /* 0x000fe2000f8e0223 */
[----:B------:R-:W-:-:S02]  /*1770*/  ULDC.64 UR8, c[0x0][0x3e0] ;  /* 0x0000f80000087ab9 */ /* 0x000fc40000000a00 */
[C---:B------:R-:W-:Y:S01]  /*1780*/  IMAD R14, R7.reuse, R18, RZ ;  /* 0x00000012070e7224 */ /* 0x040fe200078e02ff */
[----:B------:R-:W-:Y:S01]  /*1790*/  UIADD3 UR35, UR41, UR35, URZ ;  /* 0x0000002329237290 */ /* 0x000fe2000fffe03f */
[----:B------:R-:W-:Y:S02]  /*17a0*/  IMAD R7, R7, R26, RZ ;  /* 0x0000001a07077224 */ /* 0x000fe400078e02ff */
[----:B------:R-:W-:Y:S01]  /*17b0*/  IMAD R14, R6, R19, R14 ;  /* 0x00000013060e7224 */ /* 0x000fe200078e020e */
[----:B------:R-:W-:Y:S01]  /*17c0*/  UIMAD UR35, UR35, UR33, URZ ;  /* 0x00000021232372a4 */ /* 0x000fe2000f8e023f */
[----:B------:R-:W-:-:S03]  /*17d0*/  IMAD.WIDE.U32 R30, R3, R16, RZ ;  /* 0x00000010031e7225 */ /* 0x000fc600078e00ff */
[----:B------:R-:W-:Y:S01]  /*17e0*/  UIMAD UR19, UR19, UR40, UR35 ;  /* 0x00000028131372a4 */ /* 0x000fe2000f8e0223 */
[----:B------:R-:W-:Y:S02]  /*17f0*/  IMAD.IADD R9, R9, 0x1, R14 ;  /* 0x0000000109097824 */ /* 0x000fe400078e020e */
[----:B------:R-:W-:Y:S01]  /*1800*/  IMAD.U32 R14, RZ, RZ, UR6 ;  /* 0x00000006ff0e7e24 */ /* 0x000fe2000f8e00ff */
[----:B------:R-:W-:Y:S01]  /*1810*/  ULDC.64 UR6, c[0x0][0x400] ;  /* 0x0001000000067ab9 */ /* 0x000fe20000000a00 */
[----:B-1----:R-:W-:Y:S01]  /*1820*/  IMAD R21, R12, UR18, RZ ;  /* 0x000000120c157c24 */ /* 0x002fe2000f8e02ff */
[----:B------:R-:W-:Y:S01]  /*1830*/  IADD3 R15, R11, UR19, RZ ;  /* 0x000000130b0f7c10 */ /* 0x000fe2000fffe0ff */
[----:B------:R-:W-:Y:S01]  /*1840*/  IMAD.WIDE.U32 R8, R14, UR13, R8 ;  /* 0x0000000d0e087c25 */ /* 0x000fe2000f8e0008 */
[----:B------:R-:W-:Y:S01]  /*1850*/  LEA R130, P0, R10, UR6, 0x2 ;  /* 0x000000060a827c11 */ /* 0x000fe2000f8010ff */
[----:B------:R-:W-:Y:S02]  /*1860*/  UIADD3 UR19, UP0, UR30, UR36, URZ ;  /* 0x000000241e137290 */ /* 0x000fe4000ff1e03f */
[----:B------:R-:W-:Y:S01]  /*1870*/  IMAD R14, R6, R27, R7 ;  /* 0x0000001b060e7224 */ /* 0x000fe200078e0207 */
[----:B------:R-:W-:Y:S01]  /*1880*/  LEA.HI.X R131, R10, UR7, R15, 0x2, P0 ;  /* 0x000000070a837c11 */ /* 0x000fe200080f140f */
[----:B------:R-:W-:Y:S01]  /*1890*/  IMAD.WIDE.U32 R6, R6, R26, R4 ;  /* 0x0000001a06067225 */ /* 0x000fe200078e0004 */
[----:B------:R-:W-:Y:S01]  /*18a0*/  LEA R232, P2, R8, UR8, 0x1 ;  /* 0x0000000808e87c11 */ /* 0x000fe2000f8408ff */
[----:B------:R-:W-:Y:S01]  /*18b0*/  ULDC.64 UR6, c[0x0][0x260] ;  /* 0x0000980000067ab9 */ /* 0x000fe20000000a00 */
[----:B------:R-:W-:Y:S01]  /*18c0*/  UIADD3.X UR4, UR25, UR4, URZ, UP0, !UPT ;  /* 0x0000000419047290 */ /* 0x000fe200087fe43f */
[----:B------:R-:W-:Y:S01]  /*18d0*/  IMAD.IADD R11, R7, 0x1, R14 ;  /* 0x00000001070b7824 */ /* 0x000fe200078e020e */
[----:B------:R-:W-:Y:S01]  /*18e0*/  UIADD3 UR25, UR28, -0x1, URZ ;  /* 0xffffffff1c197890 */ /* 0x000fe2000fffe03f */
[----:B------:R-:W1:Y:S01]  /*18f0*/  LDC.64 R14, c[0x0][0x250] ;  /* 0x00009400ff0e7b82 */ /* 0x000e620000000a00 */
[----:B------:R-:W-:-:S02]  /*1900*/  VIADD R7, R9, UR38 ;  /* 0x0000002609077c36 */ /* 0x000fc40008000000 */
[----:B------:R-:W-:Y:S02]  /*1910*/  IMAD R20, R3, R17, R20 ;  /* 0x0000001103147224 */ /* 0x000fe400078e0214 */
[----:B------:R-:W-:Y:S01]  /*1920*/  IMAD R21, R13, UR12, R21 ;  /* 0x0000000c0d157c24 */ /* 0x000fe2000f8e0215 */
[----:B------:R-:W-:Y:S01]  /*1930*/  LEA.HI.X R233, R8, UR9, R7, 0x1, P2 ;  /* 0x0000000908e97c11 */ /* 0x000fe200090f0c07 */
[----:B------:R-:W-:Y:S01]  /*1940*/  IMAD.WIDE.U32 R12, R12, UR12, R4 ;  /* 0x0000000c0c0c7c25 */ /* 0x000fe2000f8e0004 */
[----:B------:R-:W-:Y:S01]  /*1950*/  IADD3 R7, R31, R20, RZ ;  /* 0x000000141f077210 */ /* 0x000fe20007ffe0ff */
[----:B------:R-:W-:Y:S02]  /*1960*/  ULDC.64 UR8, c[0x0][0x258] ;  /* 0x0000960000087ab9 */ /* 0x000fe40000000a00 */
[----:B------:R-:W-:Y:S01]  /*1970*/  IMAD.MOV.U32 R10, RZ, RZ, R6 ;  /* 0x000000ffff0a7224 */ /* 0x000fe200078e0006 */
[----:B------:R-:W-:Y:S01]  /*1980*/  UIMAD UR33, UR17, UR8, URZ ;  /* 0x00000008112172a4 */ /* 0x000fe2000f8e023f */
[----:B------:R-:W-:-:S02]  /*1990*/  IMAD.IADD R9, R13, 0x1, R21 ;  /* 0x000000010d097824 */ /* 0x000fc400078e0215 */
[----:B------:R-:W-:Y:S01]  /*19a0*/  IMAD.MOV.U32 R8, RZ, RZ, R12 ;  /* 0x000000ffff087224 */ /* 0x000fe200078e000c */
[----:B------:R-:W-:Y:S01]  /*19b0*/  LEA R12, P0, R18, R232, 0x7 ;  /* 0x000000e8120c7211 */ /* 0x000fe200078038ff */
[----:B------:R-:W-:Y:S01]  /*19c0*/  IMAD.MOV.U32 R6, RZ, RZ, R30 ;  /* 0x000000ffff067224 */ /* 0x000fe200078e001e */
[----:B------:R-:W-:Y:S01]  /*19d0*/  UIMAD UR33, UR13, UR9, UR33 ;  /* 0x000000090d2172a4 */ /* 0x000fe2000f8e0221 */
[----:B------:R-:W-:Y:S02]  /*19e0*/  IMAD R13, R28, UR6, RZ ;  /* 0x000000061c0d7c24 */ /* 0x000fe4000f8e02ff */
[----:B------:R-:W-:-:S04]  /*19f0*/  IMAD.WIDE.U32 R8, R0, UR6, R8 ;  /* 0x0000000600087c25 */ /* 0x000fc8000f8e0008 */
[----:B------:R-:W-:-:S04]  /*1a00*/  IMAD.WIDE.U32 R6, R16, UR19, R6 ;  /* 0x0000001310067c25 */ /* 0x000fc8000f8e0006 */
[----:B------:R-:W-:Y:S01]  /*1a10*/  IMAD R20, R0, UR7, R13 ;  /* 0x0000000700147c24 */ /* 0x000fe2000f8e020d */
[----:B------:R-:W-:Y:S01]  /*1a20*/  LEA.HI.X R13, R18, R233, R19, 0x7, P0 ;  /* 0x000000e9120d7211 */ /* 0x000fe200000f3c13 */
[----:B------:R-:W-:Y:S01]  /*1a30*/  IMAD R18, R16, UR4, RZ ;  /* 0x0000000410127c24 */ /* 0x000fe2000f8e02ff */
[----:B------:R-:W-:Y:S01]  /*1a40*/  IADD3 R21, P0, R8, R6, RZ ;  /* 0x0000000608157210 */ /* 0x000fe20007f1e0ff */
[----:B------:R-:W-:Y:S01]  /*1a50*/  IMAD R6, R24, UR18, RZ ;  /* 0x0000001218067c24 */ /* 0x000fe2000f8e02ff */
[----:B------:R-:W-:Y:S01]  /*1a60*/  ULDC.64 UR6, c[0x0][0x268] ;  /* 0x00009a0000067ab9 */ /* 0x000fe20000000a00 */
[----:B------:R-:W-:Y:S02]  /*1a70*/  IMAD.IADD R20, R9, 0x1, R20 ;  /* 0x0000000109147824 */ /* 0x000fe400078e0214 */
[----:B------:R-:W-:Y:S02]  /*1a80*/  IMAD R18, R17, UR19, R18 ;  /* 0x0000001311127c24 */ /* 0x000fe4000f8e0212 */
[----:B----4-:R-:W-:-:S03]  /*1a90*/  IMAD.WIDE.U32 R8, R22, UR12, R10 ;  /* 0x0000000c16087c25 */ /* 0x010fc6000f8e000a */
[----:B------:R-:W-:Y:S01]  /*1aa0*/  IADD3.X R18, R20, R7, R18, P0, !PT ;  /* 0x0000000714127210 */ /* 0x000fe200007fe412 */
[----:B------:R-:W-:Y:S02]  /*1ab0*/  IMAD R10, R25, UR12, R6 ;  /* 0x0000000c190a7c24 */ /* 0x000fe4000f8e0206 */
[----:B------:R-:W-:-:S04]  /*1ac0*/  IMAD.WIDE.U32 R4, R24, UR12, R4 ;  /* 0x0000000c18047c25 */ /* 0x000fc8000f8e0004 */
[----:B-1----:R-:W-:Y:S01]  /*1ad0*/  IMAD R6, R29, R14, RZ ;  /* 0x0000000e1d067224 */ /* 0x002fe200078e02ff */
[----:B------:R-:W-:Y:S01]  /*1ae0*/  IADD3 R7, R5, R10, RZ ;  /* 0x0000000a05077210 */ /* 0x000fe20007ffe0ff */
[----:B------:R-:W-:-:S04]  /*1af0*/  IMAD.WIDE.U32 R10, R3, R14, RZ ;  /* 0x0000000e030a7225 */ /* 0x000fc800078e00ff */
[----:B------:R-:W-:Y:S02]  /*1b00*/  IMAD R5, R3, R15, R6 ;  /* 0x0000000f03057224 */ /* 0x000fe400078e0206 */
[----:B------:R-:W-:Y:S02]  /*1b10*/  IMAD.MOV.U32 R6, RZ, RZ, R4 ;  /* 0x000000ffff067224 */ /* 0x000fe400078e0004 */
[----:B------:R-:W-:Y:S02]  /*1b20*/  IMAD R3, R28, UR6, RZ ;  /* 0x000000061c037c24 */ /* 0x000fe4000f8e02ff */
[----:B------:R-:W-:Y:S02]  /*1b30*/  IMAD.IADD R5, R11, 0x1, R5 ;  /* 0x000000010b057824 */ /* 0x000fe400078e0205 */
[----:B------:R-:W-:Y:S02]  /*1b40*/  IMAD.MOV.U32 R4, RZ, RZ, R10 ;  /* 0x000000ffff047224 */ /* 0x000fe400078e000a */
[----:B------:R-:W-:Y:S01]  /*1b50*/  IMAD.WIDE.U32 R6, R0, UR6, R6 ;  /* 0x0000000600067c25 */ /* 0x000fe2000f8e0006 */
[----:B------:R-:W-:-:S03]  /*1b60*/  ULEA.HI UR6, UR25, UR25, URZ, 0x1 ;  /* 0x0000001919067291 */ /* 0x000fc6000f8f083f */
[----:B------:R-:W-:Y:S01]  /*1b70*/  IMAD R3, R0, UR7, R3 ;  /* 0x0000000700037c24 */ /* 0x000fe2000f8e0203 */
[----:B------:R-:W-:Y:S01]  /*1b80*/  ULOP3.LUT UR6, UR6, 0xfffffffe, URZ, 0xc0, !UPT ;  /* 0xfffffffe06067892 */ /* 0x000fe2000f8ec03f */
[----:B------:R-:W-:-:S03]  /*1b90*/  IMAD.WIDE.U32 R4, R14, UR19, R4 ;  /* 0x000000130e047c25 */ /* 0x000fc6000f8e0004 */
[----:B------:R-:W-:Y:S01]  /*1ba0*/  IADD3 R10, R7, R3, RZ ;  /* 0x00000003070a7210 */ /* 0x000fe20007ffe0ff */
[----:B------:R-:W-:Y:S01]  /*1bb0*/  UIADD3 UR35, UR25, -UR6, URZ ;  /* 0x8000000619237290 */ /* 0x000fe2000fffe03f */
[----:B------:R-:W-:Y:S01]  /*1bc0*/  IADD3 R3, P0, R6, R4, RZ ;  /* 0x0000000406037210 */ /* 0x000fe20007f1e0ff */
[----:B------:R-:W-:Y:S01]  /*1bd0*/  IMAD R4, R14, UR4, RZ ;  /* 0x000000040e047c24 */ /* 0x000fe2000f8e02ff */
[----:B------:R-:W-:Y:S01]  /*1be0*/  ULDC.64 UR6, c[0x0][0x218] ;  /* 0x0000860000067ab9 */ /* 0x000fe20000000a00 */
[----:B------:R-:W-:Y:S01]  /*1bf0*/  UISETP.NE.AND UP0, UPT, UR35, 0x1, UPT ;  /* 0x000000012300788c */ /* 0x000fe2000bf05270 */
[----:B------:R-:W-:Y:S01]  /*1c00*/  LEA R6, P1, R21, UR6, 0x1 ;  /* 0x0000000615067c11 */ /* 0x000fe2000f8208ff */
[----:B------:R-:W-:Y:S02]  /*1c10*/  IMAD R4, R15, UR19, R4 ;  /* 0x000000130f047c24 */ /* 0x000fe4000f8e0204 */
[----:B------:R-:W-:Y:S01]  /*1c20*/  IMAD R19, R22, UR18, RZ ;  /* 0x0000001216137c24 */ /* 0x000fe2000f8e02ff */
[----:B------:R-:W-:Y:S01]  /*1c30*/  LEA.HI.X R7, R21, UR7, R18, 0x1, P1 ;  /* 0x0000000715077c11 */ /* 0x000fe200088f0c12 */
[----:B------:R-:W-:Y:S01]  /*1c40*/  ULDC.64 UR6, c[0x0][0x220] ;  /* 0x0000880000067ab9 */ /* 0x000fe20000000a00 */
[----:B------:R-:W-:Y:S01]  /*1c50*/  IADD3.X R5, R10, R5, R4, P0, !PT ;  /* 0x000000050a057210 */ /* 0x000fe200007fe404 */
[----:B------:R-:W-:Y:S01]  /*1c60*/  IMAD R19, R23, UR12, R19 ;  /* 0x0000000c17137c24 */ /* 0x000fe2000f8e0213 */
[----:B------:R-:W-:Y:S01]  /*1c70*/  PLOP3.LUT P0, PT, PT, PT, UP0, 0x80, 0x0 ;  /* 0x000000000000781c */ /* 0x000fe20003f0f008 */
[----:B------:R-:W-:Y:S01]  /*1c80*/  IMAD.U32 R0, RZ, RZ, UR8 ;  /* 0x00000008ff007e24 */ /* 0x000fe2000f8e00ff */
[----:B------:R-:W-:Y:S01]  /*1c90*/  ULDC.64 UR8, c[0x0][0x210] ;  /* 0x0000840000087ab9 */ /* 0x000fe20000000a00 */
[----:B------:R-:W-:-:S02]  /*1ca0*/  IMAD.IADD R9, R9, 0x1, R19 ;  /* 0x0000000109097824 */ /* 0x000fc400078e0213 */
[----:B------:R-:W-:-:S04]  /*1cb0*/  IMAD.WIDE.U32 R8, R0, UR13, R8 ;  /* 0x0000000d00087c25 */ /* 0x000fc8000f8e0008 */
[----:B------:R-:W-:Y:S01]  /*1cc0*/  VIADD R9, R9, UR33 ;  /* 0x0000002109097c36 */ /* 0x000fe20008000000 */
[C---:B------:R-:W-:Y:S01]  /*1cd0*/  LEA R230, P2, R8.reuse, UR8, 0x1 ;  /* 0x0000000808e67c11 */ /* 0x040fe2000f8408ff */
[----:B------:R-:W-:Y:S02]  /*1ce0*/  ULDC.64 UR32, c[0x0][0x478] ;  /* 0x00011e0000207ab9 */ /* 0x000fe40000000a00 */
[----:B------:R-:W-:Y:S01]  /*1cf0*/  UIMAD.WIDE UR32, UR31, 0x4, UR32 ;  /* 0x000000041f2078a5 */ /* 0x000fe2000f8e0220 */
[----:B------:R-:W-:Y:S01]  /*1d00*/  LEA.HI.X R231, R8, UR9, R9, 0x1, P2 ;  /* 0x0000000908e77c11 */ /* 0x000fe200090f0c09 */
[----:B------:R-:W-:Y:S01]  /*1d10*/  ULDC.64 UR8, c[0x0][0x2b0] ;  /* 0x0000ac0000087ab9 */ /* 0x000fe20000000a00 */
[----:B------:R-:W-:Y:S01]  /*1d20*/  LEA R10, P2, R16, R6, 0x7 ;  /* 0x00000006100a7211 */ /* 0x000fe200078438ff */
[----:B------:R-:W-:-:S03]  /*1d30*/  UIMAD.WIDE UR8, UR34, 0x4, UR8 ;  /* 0x00000004220878a5 */ /* 0x000fc6000f8e0208 */
[----:B------:R-:W-:Y:S01]  /*1d40*/  LEA.HI.X R11, R16, R7, R17, 0x7, P2 ;  /* 0x00000007100b7211 */ /* 0x000fe200010f3c11 */
[C---:B--2---:R-:W-:Y:S01]  /*1d50*/  VIADD R4, R33.reuse, 0x1000 ;  /* 0x0000100021047836 */ /* 0x044fe20000000000 */
[----:B------:R-:W-:-:S04]  /*1d60*/  LEA R0, R33, UR5, 0x1 ;  /* 0x0000000521007c11 */ /* 0x000fc8000f8e08ff */
[----:B------:R-:W-:Y:S01]  /*1d70*/  SEL R18, R4, R33, !P0 ;  /* 0x0000002104127207 */ /* 0x000fe20004000000 */
[----:B------:R-:W-:Y:S01]  /*1d80*/  @!PT LDS RZ, [RZ] ;  /* 0x00000000fffff984 */ /* 0x000fe20000000800 */
[----:B------:R-:W-:Y:S01]  /*1d90*/  @!PT LDS RZ, [RZ] ;  /* 0x00000000fffff984 */ /* 0x000fe20000000800 */
[----:B------:R-:W-:Y:S01]  /*1da0*/  @!PT LDS RZ, [RZ] ;  /* 0x00000000fffff984 */ /* 0x000fe20000000800 */
[----:B------:R-:W-:Y:S01]  /*1db0*/  LDGSTS.E.BYPASS.LTC128B.128 [R0+0x4000], desc[UR26][R232.64] ;  /* 0x04000000e8007fae */ /* 0x000fe2000b901d5a */
[C---:B------:R-:W-:Y:S01]  /*1dc0*/  LEA R4, P1, R3.reuse, UR6, 0x1 ;  /* 0x0000000603047c11 */ /* 0x040fe2000f8208ff */
[----:B------:R-:W-:Y:S01]  /*1dd0*/  UIADD3 UR6, -UR24, UR29, UR30 ;  /* 0x0000001d18067290 */ /* 0x000fe2000fffe11e */
[----:B------:R-:W-:Y:S01]  /*1de0*/  LEA R18, R18, UR5, 0x1 ;  /* 0x0000000512127c11 */ /* 0x000fe2000f8e08ff */
[----:B------:R1:W-:Y:S01]  /*1df0*/  LDGSTS.E.BYPASS.LTC128B.128 [R0+0x5000], desc[UR26][R12.64] ;  /* 0x050000000c007fae */ /* 0x0003e2000b901d5a */
[----:B------:R-:W-:Y:S01]  /*1e00*/  LEA.HI.X R5, R3, UR7, R5, 0x1, P1 ;  /* 0x0000000703057c11 */ /* 0x000fe200088f0c05 */
[----:B------:R-:W-:Y:S01]  /*1e10*/  ULDC UR7, c[0x0][0x398] ;  /* 0x0000e60000077ab9 */ /* 0x000fe20000000800 */
[C---:B------:R-:W-:Y:S01]  /*1e20*/  LEA R8, P1, R14.reuse, R4, 0x7 ;  /* 0x000000040e087211 */ /* 0x040fe200078238ff */
[----:B------:R-:W-:Y:S01]  /*1e30*/  UIADD3 UR7, UR6, -UR7, URZ ;  /* 0x8000000706077290 */ /* 0x000fe2000fffe03f */
[----:B------:R-:W-:Y:S02]  /*1e40*/  LDGSTS.E.BYPASS.LTC128B.128 [R18], desc[UR26][R230.64] ;  /* 0x00000000e6127fae */ /* 0x000fe4000b901d5a */
[----:B------:R-:W-:Y:S01]  /*1e50*/  LEA.HI.X R9, R14, R5, R15, 0x7, P1 ;  /* 0x000000050e097211 */ /* 0x000fe200008f3c0f */
[----:B------:R-:W-:-:S04]  /*1e60*/  USHF.R.S32.HI UR6, URZ, 0x1f, UR7 ;  /* 0x0000001f3f067899 */ /* 0x000fc80008011407 */
[----:B------:R-:W-:-:S03]  /*1e70*/  ULEA.HI UR6, UR6, UR7, URZ, 0x7 ;  /* 0x0000000706067291 */ /* 0x000fc6000f8f383f */
[----:B------:R-:W-:Y:S01]  /*1e80*/  UMOV UR7, UR9 ;  /* 0x0000000900077c82 */ /* 0x000fe20008000000 */
[----:B------:R-:W-:-:S04]  /*1e90*/  USHF.R.S32.HI UR6, URZ, 0x7, UR6 ;  /* 0x000000073f067899 */ /* 0x000fc80008011406 */
[----:B------:R-:W-:-:S04]  /*1ea0*/  UISETP.LT.AND UP0, UPT, URZ, UR6, UPT ;  /* 0x000000063f00728c */ /* 0x000fc8000bf01270 */
[----:B------:R-:W-:Y:S01]  /*1eb0*/  USEL UR6, URZ, UR6, !UP0 ;  /* 0x000000063f067287 */ /* 0x000fe2000c000000 */
[----:B-1----:R-:W-:-:S03]  /*1ec0*/  LEA R12, P3, R26, R230, 0x7 ;  /* 0x000000e61a0c7211 */ /* 0x002fc600078638ff */
[----:B------:R-:W-:Y:S01]  /*1ed0*/  UISETP.GT.AND UP0, UPT, UR28, UR6, UPT ;  /* 0x000000061c00728c */ /* 0x000fe2000bf04270 */
[----:B------:R-:W-:-:S05]  /*1ee0*/  LEA.HI.X R13, R26, R231, R27, 0x7, P3 ;  /* 0x000000e71a0d7211 */ /* 0x000fca00018f3c1b */
[----:B------:R-:W-:Y:S01]  /*1ef0*/  PLOP3.LUT P1, PT, PT, PT, UP0, 0x80, 0x0 ;  /* 0x000000000000781c */ /* 0x000fe20003f2f008 */
[----:B------:R-:W-:Y:S04]  /*1f00*/  LDGSTS.E.BYPASS.LTC128B.128 [R18+0x1000], desc[UR26][R12.64] ;  /* 0x010000000c127fae */ /* 0x000fe8000b901d5a */
[----:B------:R-:W-:Y:S04]  /*1f10*/  LDGSTS.E.BYPASS.LTC128B.128 [R0+0x6000], desc[UR26][R6.64] ;  /* 0x0600000006007fae */ /* 0x000fe8000b901d5a */
[----:B------:R-:W-:Y:S04]  /*1f20*/  LDGSTS.E.BYPASS.LTC128B.128 [R0+0x7000], desc[UR26][R10.64] ;  /* 0x070000000a007fae */ /* 0x000fe8000b901d5a */
[----:B------:R3:W-:Y:S04]  /*1f30*/  LDGSTS.E.BYPASS.LTC128B.128 [R0+0x8000], desc[UR26][R4.64] ;  /* 0x0800000004007fae */ /* 0x0007e8000b901d5a */
[----:B------:R1:W-:Y:S04]  /*1f40*/  LDGSTS.E.BYPASS.LTC128B.128 [R0+0x9000], desc[UR26][R8.64] ;  /* 0x0900000008007fae */ /* 0x0003e8000b901d5a */
[----:B------:R-:W0:Y:S01]  /*1f50*/  LDGDEPBAR ;  /* 0x00000000000079af */ /* 0x000e220000000000 */
[----:B---3--:R-:W-:Y:S01]  /*1f60*/  IMAD.SHL.U32 R4, R32, 0x4, RZ ;  /* 0x0000000420047824 */ /* 0x008fe200078e00ff */
[----:B-1----:R-:W-:-:S04]  /*1f70*/  SHF.R.S32.HI R0, RZ, 0x1f, R32 ;  /* 0x0000001fff007819 */ /* 0x002fc80000011420 */
[----:B------:R-:W-:Y:S02]  /*1f80*/  IADD3 R4, P2, R4, UR8, RZ ;  /* 0x0000000804047c10 */ /* 0x000fe4000ff5e0ff */
[----:B------:R-:W-:-:S04]  /*1f90*/  SHF.L.U64.HI R3, R32, 0x2, R0 ;  /* 0x0000000220037819 */ /* 0x000fc80000010200 */
[----:B------:R-:W-:Y:S01]  /*1fa0*/  IADD3.X R5, R3, UR7, RZ, P2, !PT ;  /* 0x0000000703057c10 */ /* 0x000fe200097fe4ff */
[----:B------:R-:W-:Y:S06]  /*1fb0*/  @!P1 BRA `(.L_x_522) ;  /* 0x0000005800dc9947 */ /* 0x000fec0003800000 */
[----:B------:R-:W2:Y:S04]  /*1fc0*/  LDG.E R9, desc[UR26][R4.64] ;  /* 0x0000001a04097981 */ /* 0x000ea8000c1e1900 */
[----:B------:R-:W3:Y:S04]  /*1fd0*/  LDG.E R8, desc[UR26][R4.64+0x20] ;  /* 0x0000201a04087981 */ /* 0x000ee8000c1e1900 */
[----:B------:R-:W4:Y:S04]  /*1fe0*/  LDG.E R7, desc[UR26][R4.64+0x100] ;  /* 0x0001001a04077981 */ /* 0x000f28000c1e1900 */
[----:B------:R1:W5:Y:S01]  /*1ff0*/  LDG.E R6, desc[UR26][R4.64+0x120] ;  /* 0x0001201a04067981 */ /* 0x000362000c1e1900 */
[----:B------:R-:W-:Y:S01]  /*2000*/  SHF.L.U64.HI R0, R32, 0x2, R0 ;  /* 0x0000000220007819 */ /* 0x000fe20000010200 */
[----:B------:R-:W-:Y:S01]  /*2010*/  VIADD R3, R124, 0x1000 ;  /* 0x000010007c037836 */ /* 0x000fe20000000000 */
[----:B------:R-:W-:Y:S01]  /*2020*/  UIADD3 UR44, UR30, UR29, URZ ;  /* 0x0000001d1e2c7290 */ /* 0x000fe2000fffe03f */
[----:B------:R-:W-:Y:S01]  /*2030*/  STL [R1], R18 ;  /* 0x0000001201007387 */ /* 0x000fe20000100800 */
[----:B------:R-:W-:Y:S01]  /*2040*/  MOV R95, RZ ;  /* 0x000000ff005f7202 */ /* 0x000fe20000000f00 */
[----:B------:R-:W-:Y:S01]  /*2050*/  UMOV UR28, UR32 ;  /* 0x00000020001c7c82 */ /* 0x000fe20008000000 */
[----:B------:R-:W-:Y:S01]  /*2060*/  SEL R118, R3, R124, !P0 ;  /* 0x0000007c03767207 */ /* 0x000fe20004000000 */
[----:B------:R1:W-:Y:S01]  /*2070*/  STL [R1+0x1c], R0 ;  /* 0x00001c0001007387 */ /* 0x0003e20000100800 */
[----:B------:R-:W-:Y:S01]  /*2080*/  UMOV UR9, UR33 ;  /* 0x0000002100097c82 */ /* 0x000fe20008000000 */
[----:B------:R-:W-:-:S02]  /*2090*/  USHF.L.U32 UR42, UR21, 0x3, URZ ;  /* 0x00000003152a7899 */ /* 0x000fc4000800063f */
[----:B------:R-:W-:Y:S02]  /*20a0*/  USHF.L.U32 UR41, UR21, 0x4, URZ ;  /* 0x0000000415297899 */ /* 0x000fe4000800063f */
[----:B------:R-:W-:Y:S02]  /*20b0*/  UIMAD UR40, UR21, 0x18, URZ ;  /* 0x00000018152878a4 */ /* 0x000fe4000f8e023f */
[----:B------:R-:W-:Y:S02]  /*20c0*/  USHF.L.U32 UR39, UR21, 0x5, URZ ;  /* 0x0000000515277899 */ /* 0x000fe4000800063f */
[----:B------:R-:W-:Y:S02]  /*20d0*/  UIMAD UR38, UR21, 0x28, URZ ;  /* 0x00000028152678a4 */ /* 0x000fe4000f8e023f */
[----:B------:R-:W-:Y:S02]  /*20e0*/  UIMAD UR37, UR21, 0x30, URZ ;  /* 0x00000030152578a4 */ /* 0x000fe4000f8e023f */
[----:B------:R-:W-:-:S02]  /*20f0*/  UIMAD UR36, UR21, 0x38, URZ ;  /* 0x00000038152478a4 */ /* 0x000fc4000f8e023f */
[----:B------:R-:W-:Y:S01]  /*2100*/  USHF.L.U32 UR35, UR21, 0x6, URZ ;  /* 0x0000000615237899 */ /* 0x000fe2000800063f */
[----:B-1----:R-:W-:Y:S01]  /*2110*/  IMAD.SHL.U32 R5, R32, 0x4, RZ ;  /* 0x0000000420057824 */ /* 0x002fe200078e00ff */
[----:B------:R-:W-:Y:S01]  /*2120*/  UIMAD UR34, UR21, 0x48, URZ ;  /* 0x00000048152278a4 */ /* 0x000fe2000f8e023f */
[----:B------:R-:W-:Y:S01]  /*2130*/  VIADD R4, R123, 0x1000 ;  /* 0x000010007b047836 */ /* 0x000fe20000000000 */
[----:B------:R-:W-:Y:S02]  /*2140*/  UIMAD UR33, UR21, 0x50, URZ ;  /* 0x00000050152178a4 */ /* 0x000fe4000f8e023f */
[----:B------:R-:W-:Y:S02]  /*2150*/  UIMAD UR32, UR21, 0x58, URZ ;  /* 0x00000058152078a4 */ /* 0x000fe4000f8e023f */
[----:B------:R-:W-:Y:S01]  /*2160*/  SEL R4, R4, R123, !P0 ;  /* 0x0000007b04047207 */ /* 0x000fe20004000000 */
[----:B------:R-:W-:Y:S01]  /*2170*/  UIMAD UR31, UR21, 0x60, URZ ;  /* 0x00000060151f78a4 */ /* 0x000fe2000f8e023f */
[----:B------:R-:W-:Y:S01]  /*2180*/  IADD3 R0, R32, -0x80, RZ ;  /* 0xffffff8020007810 */ /* 0x000fe20007ffe0ff */
[----:B------:R-:W-:-:S02]  /*2190*/  UIMAD UR30, UR21, 0x68, URZ ;  /* 0x00000068151e78a4 */ /* 0x000fc4000f8e023f */
[----:B------:R-:W-:Y:S02]  /*21a0*/  UIMAD UR29, UR21, 0x70, URZ ;  /* 0x00000070151d78a4 */ /* 0x000fe4000f8e023f */
[----:B------:R-:W-:Y:S01]  /*21b0*/  UIMAD UR47, UR21, 0x78, URZ ;  /* 0x00000078152f78a4 */ /* 0x000fe2000f8e023f */
[----:B------:R-:W-:Y:S01]  /*21c0*/  ULDC UR43, c[0x0][0x270] ;  /* 0x00009c00002b7ab9 */ /* 0x000fe20000000800 */
[----:B------:R-:W-:Y:S01]  /*21d0*/  UIADD3 UR44, -UR24, 0x80, UR44 ;  /* 0x00000080182c7890 */ /* 0x000fe2000fffe12c */
[----:B--2---:R-:W-:Y:S04]  /*21e0*/  STL [R1+0x10], R9 ;  /* 0x0000100901007387 */ /* 0x004fe80000100800 */
[----:B---3--:R-:W-:Y:S04]  /*21f0*/  STL [R1+0xc], R8 ;  /* 0x00000c0801007387 */ /* 0x008fe80000100800 */
[----:B----4-:R-:W-:Y:S04]  /*2200*/  STL [R1+0x8], R7 ;  /* 0x0000080701007387 */ /* 0x010fe80000100800 */
[----:B-----5:R-:W-:Y:S04]  /*2210*/  STL [R1+0x4], R6 ;  /* 0x0000040601007387 */ /* 0x020fe80000100800 */
[----:B------:R1:W-:Y:S02]  /*2220*/  STL [R1+0x20], R5 ;  /* 0x0000200501007387 */ /* 0x0003e40000100800 */
[----:B-1----:R-:W-:-:S04]  /*2230*/  SHF.R.S32.HI R5, RZ, 0x1f, R0 ;  /* 0x0000001fff057819 */ /* 0x002fc80000011400 */
        /* <DEDUP_REMOVED lines=8> */
.L_x_525:
[----:B------:R-:W0:Y:S01]  /*22c0*/  LDGDEPBAR ;  /* 0x00000000000079af */ /* 0x000e220000000000 */
[----:B------:R-:W-:Y:S01]  /*22d0*/  IADD3 R112, R122, R118, RZ ;  /* 0x000000767a707210 */ /* 0x000fe20007ffe0ff */
[----:B------:R-:W-:Y:S01]  /*22e0*/  USHF.L.U32 UR21, UR25, 0x7, URZ ;  /* 0x0000000719157899 */ /* 0x000fe2000800063f */
[----:B-1----:R-:W-:Y:S05]  /*22f0*/  IMAD.U32 R0, RZ, RZ, UR14 ;  /* 0x0000000eff007e24 */ /* 0x002fea000f8e00ff */
        /* <DEDUP_REMOVED lines=87> */
[----:B-1----:R-:W-:Y:S04]  /*2870*/  MOV R10, UR21 ;  /* 0x00000015000a7c02 */ /* 0x002fe80008000f00 */
[----:B------:R-:W-:Y:S05]  /*2880*/  @!P0 IADD3 R10, R10, UR24, R134 ;  /* 0x000000180a0a8c10 */ /* 0x000fea000fffe086 */
        /* <DEDUP_REMOVED lines=23> */
[--C-:B------:R-:W-:Y:S01]  /*2a00*/  FFMA.FTZ R5, R5, UR45, -R13.reuse ;  /* 0x0000002d05057c23 */ /* 0x100fe2000801080d */
        /* <DEDUP_REMOVED lines=17> */
[----:B------:R-:W-:Y:S01]  /*2b20*/  @!P0 ISETP.GE.AND P4, PT, R4, R11, PT ;  /* 0x0000000b0400820c */ /* 0x000fe20003f86270 */
        /* <DEDUP_REMOVED lines=8> */
[----:B------:R-:W-:Y:S01]  /*2bb0*/  MOV R19, R201 ;  /* 0x000000c900137202 */ /* 0x000fe20000000f00 */
[----:B------:R-:W-:Y:S03]  /*2bc0*/  FMUL.FTZ R27, R27, UR46 ;  /* 0x0000002e1b1b7c20 */ /* 0x000fe60008410000 */
[----:B------:R-:W-:Y:S01]  /*2bd0*/  MUFU.EX2 R80, R9 ;  /* 0x0000000900507308 */ /* 0x000fe20000000800 */
[----:B------:R-:W-:Y:S01]  /*2be0*/  IMAD.MOV.U32 R5, RZ, RZ, R69 ;  /* 0x000000ffff057224 */ /* 0x000fe200078e0045 */
[----:B------:R-:W-:Y:S01]  /*2bf0*/  @!P0 FSEL R5, R69, -INF , !P1 ;  /* 0xff80000045058808 */ /* 0x000fe20004800000 */
[----:B------:R-:W-:Y:S01]  /*2c00*/  FMUL.FTZ R30, R30, UR46 ;  /* 0x0000002e1e1e7c20 */ /* 0x000fe20008410000 */
[----:B------:R-:W-:Y:S01]  /*2c10*/  @!P0 ISETP.GE.AND P1, PT, R0, R11, PT ;  /* 0x0000000b0000820c */ /* 0x000fe20003f26270 */
[----:B------:R-:W-:Y:S01]  /*2c20*/  FMUL.FTZ R28, R28, UR46 ;  /* 0x0000002e1c1c7c20 */ /* 0x000fe20008410000 */
[----:B------:R-:W-:Y:S01]  /*2c30*/  FMUL.FTZ R29, R29, UR46 ;  /* 0x0000002e1d1d7c20 */ /* 0x000fe20008410000 */
        /* <DEDUP_REMOVED lines=52> */
[----:B--2---:R-:W-:Y:S01]  /*2f80*/  FFMA.FTZ R4, R5, UR45, -R8 ;  /* 0x0000002d05047c23 */ /* 0x004fe20008010808 */
[----:B------:R-:W-:Y:S01]  /*2f90*/  IMAD.MOV.U32 R5, RZ, RZ, R184 ;  /* 0x000000ffff057224 */ /* 0x000fe200078e00b8 */
[----:B------:R-:W-:Y:S07]  /*2fa0*/  @!P0 FSEL R5, R184, -INF , !P1 ;  /* 0xff800000b8058808 */ /* 0x000fee0004800000 */
[----:B------:R2:W-:Y:S01]  /*2fb0*/  MUFU.EX2 R235, R4 ;  /* 0x0000000400eb7308 */ /* 0x0005e20000000800 */
[C---:B------:R-:W-:Y:S01]  /*2fc0*/  @!P0 ISETP.GE.AND P1, PT, R16.reuse, R11, PT ;  /* 0x0000000b1000820c */ /* 0x040fe20003f26270 */
        /* <DEDUP_REMOVED lines=12> */
[----:B------:R-:W-:Y:S01]  /*3090*/  IMAD.MOV.U32 R19, RZ, RZ, R74 ;  /* 0x000000ffff137224 */ /* 0x000fe200078e004a */
[----:B------:R-:W-:Y:S06]  /*30a0*/  @!P0 FSEL R17, R159, -INF , !P2 ;  /* 0xff8000009f118808 */ /* 0x000fec0005000000 */
        /* <DEDUP_REMOVED lines=14> */
[CC--:B------:R-:W-:Y:S01]  /*3190*/  @!P0 ISETP.GE.AND P1, PT, R17.reuse, R15.reuse, PT ;  /* 0x0000000f1100820c */ /* 0x0c0fe20003f26270 */
[C---:B------:R-:W-:Y:S04]  /*31a0*/  HMMA.16816.F32.BF16 R40, R112.reuse, R4, R40 ;  /* 0x000000047028723c */ /* 0x040fe80000041828 */
[----:B------:R-:W-:Y:S01]  /*31b0*/  @!P0 ISETP.GE.AND P2, PT, R17, R14, PT ;  /* 0x0000000e1100820c */ /* 0x000fe20003f46270 */
[--C-:B------:R-:W-:Y:S01]  /*31c0*/  FFMA.FTZ R16, R16, UR45, -R12.reuse ;  /* 0x0000002d10107c23 */ /* 0x100fe2000801080c */
        /* <DEDUP_REMOVED lines=26> */
[----:B------:R-:W1:Y:S01]  /*3370*/  MUFU.TANH R243, R37 ;  /* 0x0000002500f37308 */ /* 0x000e620000002400 */
[--C-:B------:R-:W-:Y:S01]  /*3380*/  FFMA.FTZ R5, R18, UR45, -R13.reuse ;  /* 0x0000002d12057c23 */ /* 0x100fe2000801080d */
[----:B------:R-:W-:Y:S01]  /*3390*/  @!P0 FSEL R4, R251, -INF , !P1 ;  /* 0xff800000fb048808 */ /* 0x000fe20004800000 */
[----:B------:R-:W-:Y:S01]  /*33a0*/  FMUL.FTZ R51, R51, UR46 ;  /* 0x0000002e33337c20 */ /* 0x000fe20008410000 */
[----:B------:R-:W-:Y:S01]  /*33b0*/  FMUL.FTZ R46, R46, UR46 ;  /* 0x0000002e2e2e7c20 */ /* 0x000fe20008410000 */
[----:B------:R-:W-:Y:S01]  /*33c0*/  FMUL.FTZ R47, R47, UR46 ;  /* 0x0000002e2f2f7c20 */ /* 0x000fe20008410000 */
[----:B------:R-:W-:Y:S01]  /*33d0*/  @!P0 ISETP.GE.AND P1, PT, R16, R14, PT ;  /* 0x0000000e1000820c */ /* 0x000fe20003f26270 */
[----:B------:R-:W-:Y:S03]  /*33e0*/  FFMA.FTZ R4, R4, UR45, -R13 ;  /* 0x0000002d04047c23 */ /* 0x000fe6000801080d */
[----:B------:R2:W-:Y:S01]  /*33f0*/  MUFU.EX2 R77, R5 ;  /* 0x00000005004d7308 */ /* 0x0005e20000000800 */
[----:B------:R-:W-:Y:S02]  /*3400*/  MOV R18, R153 ;  /* 0x0000009900127202 */ /* 0x000fe40000000f00 */
[----:B------:R-:W-:Y:S02]  /*3410*/  @!P0 FSEL R18, R153, -INF , !P1 ;  /* 0xff80000099128808 */ /* 0x000fe40004800000 */
[C---:B------:R-:W-:Y:S05]  /*3420*/  @!P0 ISETP.GE.AND P1, PT, R17.reuse, R11, PT ;  /* 0x0000000b1100820c */ /* 0x040fea0003f26270 */
[----:B------:R3:W-:Y:S10]  /*3430*/  MUFU.EX2 R76, R4 ;  /* 0x00000004004c7308 */ /* 0x0007f40000000800 */
[----:B------:R-:W-:Y:S01]  /*3440*/  MUFU.TANH R145, R39 ;  /* 0x0000002700917308 */ /* 0x000fe20000002400 */
[----:B--2---:R-:W-:Y:S02]  /*3450*/  MOV R5, R154 ;  /* 0x0000009a00057202 */ /* 0x004fe40000000f00 */
        /* <DEDUP_REMOVED lines=12> */
[----:B--2---:R-:W-:Y:S01]  /*3520*/  FFMA.FTZ R4, R18, UR45, -R12 ;  /* 0x0000002d12047c23 */ /* 0x004fe2000801080c */
[----:B------:R-:W-:Y:S08]  /*3530*/  MOV R18, R175 ;  /* 0x000000af00127202 */ /* 0x000ff00000000f00 */
[----:B------:R2:W-:Y:S01]  /*3540*/  MUFU.EX2 R181, R4 ;  /* 0x0000000400b57308 */ /* 0x0005e20000000800 */
[----:B---3--:R-:W-:Y:S09]  /*3550*/  MOV R5, R172 ;  /* 0x000000ac00057202 */ /* 0x008ff20000000f00 */
[----:B------:R-:W-:Y:S10]  /*3560*/  MUFU.TANH R160, R41 ;  /* 0x0000002900a07308 */ /* 0x000ff40000002400 */
[----:B------:R-:W-:Y:S01]  /*3570*/  MUFU.TANH R179, R43 ;  /* 0x0000002b00b37308 */ /* 0x000fe20000002400 */
[----:B--2---:R-:W-:Y:S01]  /*3580*/  IMAD.MOV.U32 R4, RZ, RZ, R176 ;  /* 0x000000ffff047224 */ /* 0x004fe200078e00b0 */
        /* <DEDUP_REMOVED lines=14> */
[----:B--2---:R-:W-:Y:S01]  /*3670*/  IMAD.MOV.U32 R4, RZ, RZ, R195 ;  /* 0x000000ffff047224 */ /* 0x004fe200078e00c3 */
[----:B------:R-:W-:Y:S02]  /*3680*/  @!P0 FSEL R4, R195, -INF , !P1 ;  /* 0xff800000c3048808 */ /* 0x000fe40004800000 */
[-C--:B------:R-:W-:Y:S03]  /*3690*/  @!P0 ISETP.GE.AND P1, PT, R17, R11.reuse, PT ;  /* 0x0000000b1100820c */ /* 0x080fe60003f26270 */
[----:B------:R-:W-:Y:S03]  /*36a0*/  FFMA.FTZ R4, R4, UR45, -R8 ;  /* 0x0000002d04047c23 */ /* 0x000fe60008010808 */
[----:B------:R-:W2:Y:S01]  /*36b0*/  MUFU.TANH R151, R45 ;  /* 0x0000002d00977308 */ /* 0x000ea20000002400 */
[----:B------:R-:W-:Y:S01]  /*36c0*/  @!P0 FSEL R5, R172, -INF , !P1 ;  /* 0xff800000ac058808 */ /* 0x000fe20004800000 */
[----:B---3--:R-:W-:Y:S04]  /*36d0*/  @!P0 VIADD R16, R0, 0x19 ;  /* 0x0000001900108836 */ /* 0x008fe80000000000 */
[--C-:B------:R-:W-:Y:S01]  /*36e0*/  FFMA.FTZ R5, R5, UR45, -R9.reuse ;  /* 0x0000002d05057c23 */ /* 0x100fe20008010809 */
[C---:B------:R-:W-:Y:S03]  /*36f0*/  @!P0 ISETP.GE.AND P1, PT, R16.reuse, R11, PT ;  /* 0x0000000b1000820c */ /* 0x040fe60003f26270 */
        /* <DEDUP_REMOVED lines=20> */
[----:B-1----:R-:W-:Y:S02]  /*3840*/  MOV R18, R246 ;  /* 0x000000f600127202 */ /* 0x002fe40000000f00 */
[----:B------:R-:W-:Y:S02]  /*3850*/  @!P0 FSEL R18, R246, -INF , !P1 ;  /* 0xff800000f6128808 */ /* 0x000fe40004800000 */
[----:B------:R-:W-:Y:S05]  /*3860*/  @!P0 ISETP.GE.AND P1, PT, R16, R15, PT ;  /* 0x0000000f1000820c */ /* 0x000fea0003f26270 */
[----:B------:R-:W1:Y:S01]  /*3870*/  MUFU.TANH R138, R50 ;  /* 0x00000032008a7308 */ /* 0x000e620000002400 */
[--C-:B------:R-:W-:Y:S01]  /*3880*/  FFMA.FTZ R18, R18, UR45, -R13.reuse ;  /* 0x0000002d12127c23 */ /* 0x100fe2000801080d */
[----:B------:R-:W-:Y:S01]  /*3890*/  @!P0 FSEL R19, R245, -INF , !P1 ;  /* 0xff800000f5138808 */ /* 0x000fe20004800000 */
[-C--:B----4-:R-:W-:Y:S03]  /*38a0*/  HMMA.16816.F32.BF16 R52, R104, R4.reuse, R52 ;  /* 0x000000046834723c */ /* 0x090fe60000041834 */
[----:B--2---:R-:W-:Y:S04]  /*38b0*/  @!P0 IADD3 R17, R0, 0x20, RZ ;  /* 0x0000002000118810 */ /* 0x004fe80007ffe0ff */
[----:B------:R2:W-:Y:S01]  /*38c0*/  MUFU.EX2 R73, R18 ;  /* 0x0000001200497308 */ /* 0x0005e20000000800 */
[-C--:B------:R-:W-:Y:S01]  /*38d0*/  @!P0 ISETP.GE.AND P1, PT, R16, R14.reuse, PT ;  /* 0x0000000e1000820c */ /* 0x080fe20003f26270 */
[C---:B------:R-:W-:Y:S04]  /*38e0*/  HMMA.16816.F32.BF16 R56, R112.reuse, R4, R56 ;  /* 0x000000047038723c */ /* 0x040fe80000041838 */
[-C--:B------:R-:W-:Y:S04]  /*38f0*/  @!P0 ISETP.GE.AND P2, PT, R17, R14.reuse, PT ;  /* 0x0000000e1100820c */ /* 0x080fe80003f46270 */
[----:B------:R-:W4:Y:S03]  /*3900*/  MUFU.TANH R137, R51 ;  /* 0x0000003300897308 */ /* 0x000f260000002400 */
[----:B------:R-:W-:Y:S01]  /*3910*/  MOV R16, R149 ;  /* 0x0000009500107202 */ /* 0x000fe20000000f00 */
[-C--:B------:R-:W-:Y:S03]  /*3920*/  HMMA.16816.F32.BF16 R60, R112, R6.reuse, R60 ;  /* 0x00000006703c723c */ /* 0x080fe6000004183c */
[----:B------:R-:W-:Y:S02]  /*3930*/  @!P0 FSEL R16, R149, -INF , !P1 ;  /* 0xff80000095108808 */ /* 0x000fe40004800000 */
[----:B------:R-:W-:Y:S01]  /*3940*/  @!P0 ISETP.GE.AND P1, PT, R17, R15, PT ;  /* 0x0000000f1100820c */ /* 0x000fe20003f26270 */
[----:B------:R-:W-:Y:S01]  /*3950*/  MUFU.EX2 R199, R20 ;  /* 0x0000001400c77308 */ /* 0x000fe20000000800 */
[----:B--2---:R-:W-:Y:S01]  /*3960*/  FFMA.FTZ R18, R19, UR45, -R13 ;  /* 0x0000002d13127c23 */ /* 0x004fe2000801080d */
        /* <DEDUP_REMOVED lines=9> */
[----:B------:R3:W-:Y:S01]  /*3a00*/  MUFU.EX2 R72, R18 ;  /* 0x0000001200487308 */ /* 0x0007e20000000800 */
[----:B------:R-:W-:Y:S01]  /*3a10*/  MOV R4, R243 ;  /* 0x000000f300047202 */ /* 0x000fe20000000f00 */
[----:B------:R-:W-:Y:S02]  /*3a20*/  IMAD.MOV.U32 R6, RZ, RZ, R151 ;  /* 0x000000ffff067224 */ /* 0x000fe400078e0097 */
[----:B------:R-:W-:Y:S01]  /*3a30*/  FMUL.FTZ R60, R60, UR46 ;  /* 0x0000002e3c3c7c20 */ /* 0x000fe20008410000 */
[----:B------:R-:W-:Y:S01]  /*3a40*/  FMUL.FTZ R61, R61, UR46 ;  /* 0x0000002e3d3d7c20 */ /* 0x000fe20008410000 */
[----:B------:R-:W-:Y:S01]  /*3a50*/  FMUL.FTZ R62, R62, UR46 ;  /* 0x0000002e3e3e7c20 */ /* 0x000fe20008410000 */
        /* <DEDUP_REMOVED lines=8> */
[----:B------:R-:W-:Y:S04]  /*3ae0*/  FMUL.FTZ R67, R67, UR46 ;  /* 0x0000002e43437c20 */ /* 0x000fe80008410000 */
[----:B------:R-:W2:Y:S01]  /*3af0*/  MUFU.TANH R237, R53 ;  /* 0x0000003500ed7308 */ /* 0x000ea20000002400 */
[----:B---3--:R-:W-:Y:S01]  /*3b00*/  IMAD.MOV.U32 R18, RZ, RZ, R244 ;  /* 0x000000ffff127224 */ /* 0x008fe200078e00f4 */
[----:B------:R-:W-:Y:S02]  /*3b10*/  @!P0 FSEL R18, R244, -INF , !P1 ;  /* 0xff800000f4128808 */ /* 0x000fe40004800000 */
[----:B------:R-:W-:Y:S03]  /*3b20*/  @!P0 ISETP.GE.AND P1, PT, R16, R15, PT ;  /* 0x0000000f1000820c */ /* 0x000fe60003f26270 */
[--C-:B------:R-:W-:Y:S03]  /*3b30*/  FFMA.FTZ R5, R18, UR45, -R13.reuse ;  /* 0x0000002d12057c23 */ /* 0x100fe6000801080d */
[----:B------:R-:W3:Y:S01]  /*3b40*/  MUFU.TANH R135, R54 ;  /* 0x0000003600877308 */ /* 0x000ee20000002400 */
[----:B------:R-:W-:Y:S02]  /*3b50*/  @!P0 FSEL R4, R243, -INF , !P1 ;  /* 0xff800000f3048808 */ /* 0x000fe40004800000 */
[----:B------:R-:W-:Y:S02]  /*3b60*/  @!P0 ISETP.GE.AND P1, PT, R16, R14, PT ;  /* 0x0000000e1000820c */ /* 0x000fe40003f26270 */
[----:B------:R-:W-:Y:S01]  /*3b70*/  MOV R18, R145 ;  /* 0x0000009100127202 */ /* 0x000fe20000000f00 */
[----:B------:R-:W-:Y:S01]  /*3b80*/  FFMA.FTZ R4, R4, UR45, -R13 ;  /* 0x0000002d04047c23 */ /* 0x000fe2000801080d */
[----:B------:R-:W-:Y:S03]  /*3b90*/  @!P0 FSEL R18, R145, -INF , !P1 ;  /* 0xff80000091128808 */ /* 0x000fe60004800000 */
[----:B------:R1:W-:Y:S01]  /*3ba0*/  MUFU.EX2 R71, R5 ;  /* 0x0000000500477308 */ /* 0x0003e20000000800 */
[CC--:B------:R-:W-:Y:S09]  /*3bb0*/  @!P0 ISETP.GE.AND P1, PT, R17.reuse, R11.reuse, PT ;  /* 0x0000000b1100820c */ /* 0x0c0ff20003f26270 */
[----:B------:R4:W-:Y:S10]  /*3bc0*/  MUFU.EX2 R70, R4 ;  /* 0x0000000400467308 */ /* 0x0009f40000000800 */
[----:B------:R-:W-:Y:S01]  /*3bd0*/  MUFU.TANH R148, R57 ;  /* 0x0000003900947308 */ /* 0x000fe20000002400 */
[----:B-1----:R-:W-:Y:S01]  /*3be0*/  IMAD.MOV.U32 R5, RZ, RZ, R146 ;  /* 0x000000ffff057224 */ /* 0x002fe200078e0092 */
[----:B------:R-:W-:Y:S02]  /*3bf0*/  @!P0 FSEL R5, R146, -INF , !P2 ;  /* 0xff80000092058808 */ /* 0x000fe40005000000 */
[----:B------:R-:W-:Y:S06]  /*3c00*/  @!P0 ISETP.GE.AND P2, PT, R17, R10, PT ;  /* 0x0000000a1100820c */ /* 0x000fec0003f46270 */
[----:B------:R-:W1:Y:S01]  /*3c10*/  MUFU.TANH R134, R55 ;  /* 0x0000003700867308 */ /* 0x000e620000002400 */
[----:B----4-:R-:W-:Y:S01]  /*3c20*/  FFMA.FTZ R4, R5, UR45, -R12 ;  /* 0x0000002d05047c23 */ /* 0x010fe2000801080c */
[----:B------:R-:W-:Y:S02]  /*3c30*/  MOV R5, R180 ;  /* 0x000000b400057202 */ /* 0x000fe40000000f00 */
[----:B------:R-:W-:Y:S06]  /*3c40*/  @!P0 FSEL R5, R180, -INF , !P2 ;  /* 0xff800000b4058808 */ /* 0x000fec0005000000 */
[----:B------:R4:W-:Y:S01]  /*3c50*/  MUFU.EX2 R161, R4 ;  /* 0x0000000400a17308 */ /* 0x0009e20000000800 */
[----:B------:R-:W-:Y:S09]  /*3c60*/  FFMA.FTZ R5, R5, UR45, -R8 ;  /* 0x0000002d05057c23 */ /* 0x000ff20008010808 */
[----:B------:R2:W-:Y:S10]  /*3c70*/  MUFU.EX2 R218, R5 ;  /* 0x0000000500da7308 */ /* 0x0005f40000000800 */
[----:B------:R-:W-:Y:S01]  /*3c80*/  MUFU.TANH R147, R56 ;  /* 0x0000003800937308 */ /* 0x000fe20000002400 */
[----:B----4-:R-:W-:Y:S01]  /*3c90*/  FFMA.FTZ R4, R18, UR45, -R12 ;  /* 0x0000002d12047c23 */ /* 0x010fe2000801080c */
[----:B------:R-:W-:Y:S08]  /*3ca0*/  IMAD.MOV.U32 R18, RZ, RZ, R160 ;  /* 0x000000ffff127224 */ /* 0x000ff000078e00a0 */
[----:B------:R4:W-:Y:S01]  /*3cb0*/  MUFU.EX2 R157, R4 ;  /* 0x00000004009d7308 */ /* 0x0009e20000000800 */
[----:B--2---:R-:W-:Y:S05]  /*3cc0*/  @!P0 VIADD R5, R0, 0x28 ;  /* 0x0000002800058836 */ /* 0x004fea0000000000 */
[----:B------:R-:W-:Y:S04]  /*3cd0*/  @!P0 ISETP.GE.AND P2, PT, R5, R10, PT ;  /* 0x0000000a0500820c */ /* 0x000fe80003f46270 */
[----:B------:R-:W-:Y:S10]  /*3ce0*/  MUFU.TANH R141, R60 ;  /* 0x0000003c008d7308 */ /* 0x000ff40000002400 */
[----:B------:R-:W2:Y:S01]  /*3cf0*/  MUFU.TANH R165, R58 ;  /* 0x0000003a00a57308 */ /* 0x000ea20000002400 */
[----:B----4-:R-:W-:Y:S02]  /*3d00*/  MOV R4, R162 ;  /* 0x000000a200047202 */ /* 0x010fe40000000f00 */
[----:B------:R-:W-:Y:S02]  /*3d10*/  @!P0 FSEL R4, R162, -INF , !P1 ;  /* 0xff800000a2048808 */ /* 0x000fe40004800000 */
[----:B------:R-:W-:Y:S03]  /*3d20*/  @!P0 ISETP.GE.AND P1, PT, R16, R11, PT ;  /* 0x0000000b1000820c */ /* 0x000fe60003f26270 */
[--C-:B------:R-:W-:Y:S01]  /*3d30*/  FFMA.FTZ R4, R4, UR45, -R9.reuse ;  /* 0x0000002d04047c23 */ /* 0x100fe20008010809 */
[----:B------:R-:W-:Y:S01]  /*3d40*/  @!P0 FSEL R18, R160, -INF , !P1 ;  /* 0xff800000a0128808 */ /* 0x000fe20004800000 */
[----:B------:R-:W4:Y:S01]  /*3d50*/  MUFU.TANH R164, R59 ;  /* 0x0000003b00a47308 */ /* 0x000f220000002400 */
[----:B------:R-:W-:Y:S03]  /*3d60*/  @!P0 ISETP.GE.AND P1, PT, R16, R10, PT ;  /* 0x0000000a1000820c */ /* 0x000fe60003f26270 */
[--C-:B------:R-:W-:Y:S06]  /*3d70*/  FFMA.FTZ R16, R18, UR45, -R9.reuse ;  /* 0x0000002d12107c23 */ /* 0x100fec0008010809 */
[----:B------:R3:W-:Y:S10]  /*3d80*/  MUFU.EX2 R190, R4 ;  /* 0x0000000400be7308 */ /* 0x0007f40000000800 */
[----:B------:R1:W-:Y:S10]  /*3d90*/  MUFU.EX2 R187, R16 ;  /* 0x0000001000bb7308 */ /* 0x0003f40000000800 */
[----:B------:R-:W4:Y:S01]  /*3da0*/  MUFU.TANH R139, R61 ;  /* 0x0000003d008b7308 */ /* 0x000f220000002400 */
[----:B---3--:R-:W-:Y:S02]  /*3db0*/  MOV R4, R179 ;  /* 0x000000b300047202 */ /* 0x008fe40000000f00 */
[----:B------:R-:W-:Y:S02]  /*3dc0*/  @!P0 FSEL R4, R179, -INF , !P1 ;  /* 0xff800000b3048808 */ /* 0x000fe40004800000 */
[----:B------:R-:W-:Y:S03]  /*3dd0*/  @!P0 ISETP.GE.AND P1, PT, R5, R11, PT ;  /* 0x0000000b0500820c */ /* 0x000fe60003f26270 */
[--C-:B------:R-:W-:Y:S01]  /*3de0*/  FFMA.FTZ R4, R4, UR45, -R8.reuse ;  /* 0x0000002d04047c23 */ /* 0x100fe20008010808 */
[----:B-1----:R-:W-:Y:S01]  /*3df0*/  MOV R16, R152 ;  /* 0x0000009800107202 */ /* 0x002fe20000000f00 */
[----:B------:R-:W-:Y:S01]  /*3e00*/  MUFU.TANH R226, R64 ;  /* 0x0000004000e27308 */ /* 0x000fe20000002400 */
[----:B------:R-:W-:Y:S05]  /*3e10*/  @!P0 FSEL R16, R152, -INF , !P1 ;  /* 0xff80000098108808 */ /* 0x000fea0004800000 */
[--C-:B------:R-:W-:Y:S01]  /*3e20*/  FFMA.FTZ R7, R16, UR45, -R9.reuse ;  /* 0x0000002d10077c23 */ /* 0x100fe20008010809 */
[----:B------:R-:W-:Y:S03]  /*3e30*/  MOV R16, R173 ;  /* 0x000000ad00107202 */ /* 0x000fe60000000f00 */
[----:B------:R1:W-:Y:S10]  /*3e40*/  MUFU.EX2 R217, R4 ;  /* 0x0000000400d97308 */ /* 0x0003f40000000800 */
[----:B------:R3:W-:Y:S10]  /*3e50*/  MUFU.EX2 R178, R7 ;  /* 0x0000000700b27308 */ /* 0x0007f40000000800 */
[----:B------:R-:W-:Y:S01]  /*3e60*/  MUFU.TANH R225, R65 ;  /* 0x0000004100e17308 */ /* 0x000fe20000002400 */
[----:B-1----:R-:W-:Y:S04]  /*3e70*/  @!P0 IADD3 R4, R0, 0x29, RZ ;  /* 0x0000002900048810 */ /* 0x002fe80007ffe0ff */
[----:B------:R-:W-:Y:S05]  /*3e80*/  @!P0 ISETP.GE.AND P1, PT, R4, R11, PT ;  /* 0x0000000b0400820c */ /* 0x000fea0003f26270 */
[----:B------:R-:W-:Y:S01]  /*3e90*/  MUFU.TANH R132, R66 ;  /* 0x0000004200847308 */ /* 0x000fe20000002400 */
[----:B------:R-:W-:Y:S02]  /*3ea0*/  @!P0 FSEL R6, R151, -INF , !P1 ;  /* 0xff80000097068808 */ /* 0x000fe40004800000 */
[----:B---3--:R-:W-:Y:S02]  /*3eb0*/  MOV R7, R174 ;  /* 0x000000ae00077202 */ /* 0x008fe40000000f00 */
[----:B------:R-:W-:Y:S01]  /*3ec0*/  @!P0 FSEL R7, R174, -INF , !P2 ;  /* 0xff800000ae078808 */ /* 0x000fe20005000000 */
[----:B------:R-:W-:Y:S01]  /*3ed0*/  FFMA.FTZ R6, R6, UR45, -R9 ;  /* 0x0000002d06067c23 */ /* 0x000fe20008010809 */
[----:B------:R-:W-:Y:S03]  /*3ee0*/  @!P0 ISETP.GE.AND P1, PT, R4, R10, PT ;  /* 0x0000000a0400820c */ /* 0x000fe60003f26270 */
[----:B------:R-:W-:Y:S01]  /*3ef0*/  MUFU.TANH R156, R62 ;  /* 0x0000003e009c7308 */ /* 0x000fe20000002400 */
[----:B------:R-:W-:Y:S02]  /*3f00*/  @!P0 FSEL R16, R173, -INF , !P1 ;  /* 0xff800000ad108808 */ /* 0x000fe40004800000 */
[----:B------:R-:W-:Y:S07]  /*3f10*/  @!P0 ISETP.GE.AND P1, PT, R5, R15, PT ;  /* 0x0000000f0500820c */ /* 0x000fee0003f26270 */
[----:B------:R1:W-:Y:S10]  /*3f20*/  MUFU.EX2 R177, R6 ;  /* 0x0000000600b17308 */ /* 0x0003f40000000800 */
[----:B------:R-:W3:Y:S10]  /*3f30*/  MUFU.TANH R129, R67 ;  /* 0x0000004300817308 */ /* 0x000ef40000002400 */
[----:B------:R-:W3:Y:S01]  /*3f40*/  MUFU.TANH R155, R63 ;  /* 0x0000003f009b7308 */ /* 0x000ee20000002400 */
[--C-:B-1----:R-:W-:Y:S01]  /*3f50*/  FFMA.FTZ R6, R7, UR45, -R8.reuse ;  /* 0x0000002d07067c23 */ /* 0x102fe20008010808 */
[----:B------:R-:W-:Y:S08]  /*3f60*/  MOV R7, R239 ;  /* 0x000000ef00077202 */ /* 0x000ff00000000f00 */
[----:B------:R1:W-:Y:S02]  /*3f70*/  MUFU.EX2 R206, R6 ;  /* 0x0000000600ce7308 */ /* 0x0003e40000000800 */
[----:B-1----:R-:W-:Y:S08]  /*3f80*/  FFMA.FTZ R6, R16, UR45, -R8 ;  /* 0x0000002d10067c23 */ /* 0x002ff00008010808 */
[----:B------:R1:W3:Y:S02]  /*3f90*/  MUFU.EX2 R205, R6 ;  /* 0x0000000600cd7308 */ /* 0x0002e40000000800 */
[----:B-1----:R-:W-:Y:S01]  /*3fa0*/  IMAD.MOV.U32 R6, RZ, RZ, R240 ;  /* 0x000000ffff067224 */ /* 0x002fe200078e00f0 */
[----:B------:R-:W-:Y:S02]  /*3fb0*/  @!P0 FSEL R6, R240, -INF , !P1 ;  /* 0xff800000f0068808 */ /* 0x000fe40004800000 */
[----:B------:R-:W-:Y:S03]  /*3fc0*/  @!P0 ISETP.GE.AND P1, PT, R4, R15, PT ;  /* 0x0000000f0400820c */ /* 0x000fe60003f26270 */
[----:B------:R-:W-:Y:S01]  /*3fd0*/  FFMA.FTZ R6, R6, UR45, -R13 ;  /* 0x0000002d06067c23 */ /* 0x000fe2000801080d */
[----:B------:R-:W-:Y:S02]  /*3fe0*/  @!P0 FSEL R7, R239, -INF , !P1 ;  /* 0xff800000ef078808 */ /* 0x000fe40004800000 */
[----:B------:R-:W-:Y:S01]  /*3ff0*/  @!P0 ISETP.GE.AND P1, PT, R5, R14, PT ;  /* 0x0000000e0500820c */ /* 0x000fe20003f26270 */
[----:B------:R1:W-:Y:S01]  /*4000*/  MUFU.EX2 R250, R6 ;  /* 0x0000000600fa7308 */ /* 0x0003e20000000800 */
[----:B------:R-:W-:Y:S02]  /*4010*/  MOV R5, R138 ;  /* 0x0000008a00057202 */ /* 0x000fe40000000f00 */
[----:B------:R-:W-:Y:S02]  /*4020*/  @!P0 FSEL R5, R138, -INF , !P1 ;  /* 0xff8000008a058808 */ /* 0x000fe40004800000 */
[-C--:B------:R-:W-:Y:S01]  /*4030*/  @!P0 ISETP.GE.AND P1, PT, R4, R14.reuse, PT ;  /* 0x0000000e0400820c */ /* 0x080fe20003f26270 */
[----:B------:R-:W-:Y:S03]  /*4040*/  IMAD.MOV.U32 R4, RZ, RZ, R137 ;  /* 0x000000ffff047224 */ /* 0x000fe600078e0089 */
[----:B------:R-:W-:Y:S01]  /*4050*/  @!P0 FSEL R4, R137, -INF , !P1 ;  /* 0xff80000089048808 */ /* 0x000fe20004800000 */
[--C-:B-1----:R-:W-:Y:S04]  /*4060*/  FFMA.FTZ R6, R7, UR45, -R13.reuse ;  /* 0x0000002d07067c23 */ /* 0x102fe8000801080d */
[--C-:B------:R-:W-:Y:S01]  /*4070*/  FFMA.FTZ R7, R4, UR45, -R12.reuse ;  /* 0x0000002d04077c23 */ /* 0x100fe2000801080c */
[----:B------:R-:W-:Y:S01]  /*4080*/  @!P0 VIADD R4, R0, 0x31 ;  /* 0x0000003100048836 */ /* 0x000fe20000000000 */
[----:B------:R1:W-:Y:S04]  /*4090*/  MUFU.EX2 R249, R6 ;  /* 0x0000000600f97308 */ /* 0x0003e80000000800 */
[C---:B------:R-:W-:Y:S02]  /*40a0*/  @!P0 ISETP.GE.AND P6, PT, R4.reuse, R11, PT ;  /* 0x0000000b0400820c */ /* 0x040fe40003fc6270 */
[C---:B------:R-:W-:Y:S02]  /*40b0*/  @!P0 ISETP.GE.AND P2, PT, R4.reuse, R14, PT ;  /* 0x0000000e0400820c */ /* 0x040fe40003f46270 */
[----:B------:R-:W-:Y:S02]  /*40c0*/  @!P0 ISETP.GE.AND P4, PT, R4, R10, PT ;  /* 0x0000000a0400820c */ /* 0x000fe40003f86270 */
[----:B------:R2:W-:Y:S01]  /*40d0*/  MUFU.EX2 R143, R7 ;  /* 0x00000007008f7308 */ /* 0x0005e20000000800 */
[--C-:B-1----:R-:W-:Y:S01]  /*40e0*/  FFMA.FTZ R6, R5, UR45, -R12.reuse ;  /* 0x0000002d05067c23 */ /* 0x102fe2000801080c */
[----:B------:R-:W-:Y:S08]  /*40f0*/  @!P0 IADD3 R5, R0, 0x30, RZ ;  /* 0x0000003000058810 */ /* 0x000ff00007ffe0ff */
[----:B------:R1:W3:Y:S01]  /*4100*/  MUFU.EX2 R144, R6 ;  /* 0x0000000600907308 */ /* 0x0002e20000000800 */
[C---:B------:R-:W-:Y:S02]  /*4110*/  @!P0 ISETP.GE.AND P1, PT, R5.reuse, R15, PT ;  /* 0x0000000f0500820c */ /* 0x040fe40003f26270 */
[C---:B------:R-:W-:Y:S02]  /*4120*/  @!P0 ISETP.GE.AND P3, PT, R5.reuse, R14, PT ;  /* 0x0000000e0500820c */ /* 0x040fe40003f66270 */
[----:B--2---:R-:W-:Y:S02]  /*4130*/  MOV R7, R237 ;  /* 0x000000ed00077202 */ /* 0x004fe40000000f00 */
[----:B------:R-:W-:Y:S02]  /*4140*/  @!P0 ISETP.GE.AND P5, PT, R5, R10, PT ;  /* 0x0000000a0500820c */ /* 0x000fe40003fa6270 */
[----:B-1----:R-:W-:Y:S02]  /*4150*/  MOV R6, R238 ;  /* 0x000000ee00067202 */ /* 0x002fe40000000f00 */
[----:B------:R-:W-:Y:S02]  /*4160*/  @!P0 FSEL R6, R238, -INF , !P1 ;  /* 0xff800000ee068808 */ /* 0x000fe40004800000 */
[----:B------:R-:W-:Y:S02]  /*4170*/  @!P0 ISETP.GE.AND P1, PT, R4, R15, PT ;  /* 0x0000000f0400820c */ /* 0x000fe40003f26270 */
[----:B------:R-:W-:Y:S01]  /*4180*/  @!P0 IADD3 R4, R0, 0x38, RZ ;  /* 0x0000003800048810 */ /* 0x000fe20007ffe0ff */
[--C-:B------:R-:W-:Y:S01]  /*4190*/  FFMA.FTZ R6, R6, UR45, -R13.reuse ;  /* 0x0000002d06067c23 */ /* 0x100fe2000801080d */
[----:B------:R-:W-:Y:S02]  /*41a0*/  @!P0 FSEL R7, R237, -INF , !P1 ;  /* 0xff800000ed078808 */ /* 0x000fe40004800000 */
[----:B------:R-:W-:Y:S01]  /*41b0*/  @!P0 ISETP.GE.AND P1, PT, R5, R11, PT ;  /* 0x0000000b0500820c */ /* 0x000fe20003f26270 */
[----:B------:R1:W-:Y:S01]  /*41c0*/  MUFU.EX2 R248, R6 ;  /* 0x0000000600f87308 */ /* 0x0003e20000000800 */
[----:B------:R-:W-:Y:S02]  /*41d0*/  MOV R5, R135 ;  /* 0x0000008700057202 */ /* 0x000fe40000000f00 */
[----:B------:R-:W-:Y:S02]  /*41e0*/  @!P0 FSEL R5, R135, -INF , !P3 ;  /* 0xff80000087058808 */ /* 0x000fe40005800000 */
[----:B------:R-:W-:Y:S02]  /*41f0*/  @!P0 IADD3 R0, R0, 0x39, RZ ;  /* 0x0000003900008810 */ /* 0x000fe40007ffe0ff */
[-C--:B------:R-:W-:Y:S01]  /*4200*/  @!P0 ISETP.GE.AND P3, PT, R4, R11.reuse, PT ;  /* 0x0000000b0400820c */ /* 0x080fe20003f66270 */
[----:B------:R-:W-:Y:S04]  /*4210*/  FFMA.FTZ R5, R5, UR45, -R12 ;  /* 0x0000002d05057c23 */ /* 0x000fe8000801080c */
[----:B------:R2:W-:Y:S01]  /*4220*/  MUFU.EX2 R142, R5 ;  /* 0x00000005008e7308 */ /* 0x0005e20000000800 */
[----:B-1----:R-:W-:Y:S01]  /*4230*/  FFMA.FTZ R6, R7, UR45, -R13 ;  /* 0x0000002d07067c23 */ /* 0x002fe2000801080d */
[----:B------:R-:W-:Y:S01]  /*4240*/  IMAD.MOV.U32 R7, RZ, RZ, R134 ;  /* 0x000000ffff077224 */ /* 0x000fe200078e0086 */
[----:B------:R-:W-:Y:S07]  /*4250*/  @!P0 FSEL R7, R134, -INF , !P2 ;  /* 0xff80000086078808 */ /* 0x000fee0005000000 */
[----:B------:R1:W3:Y:S01]  /*4260*/  MUFU.EX2 R247, R6 ;  /* 0x0000000600f77308 */ /* 0x0002e20000000800 */
[----:B------:R-:W-:Y:S01]  /*4270*/  @!P0 ISETP.GE.AND P2, PT, R0, R11, PT ;  /* 0x0000000b0000820c */ /* 0x000fe20003f46270 */
[----:B------:R-:W-:Y:S01]  /*4280*/  FFMA.FTZ R11, R7, UR45, -R12 ;  /* 0x0000002d070b7c23 */ /* 0x000fe2000801080c */
[----:B------:R-:W-:Y:S01]  /*4290*/  IMAD.MOV.U32 R7, RZ, RZ, R165 ;  /* 0x000000ffff077224 */ /* 0x000fe200078e00a5 */
[----:B------:R-:W-:Y:S02]  /*42a0*/  @!P0 FSEL R7, R165, -INF , !P5 ;  /* 0xff800000a5078808 */ /* 0x000fe40006800000 */
[----:B------:R-:W-:Y:S04]  /*42b0*/  @!P0 ISETP.GE.AND P5, PT, R4, R14, PT ;  /* 0x0000000e0400820c */ /* 0x000fe80003fa6270 */
[----:B------:R4:W3:Y:S01]  /*42c0*/  MUFU.EX2 R140, R11 ;  /* 0x0000000b008c7308 */ /* 0x0008e20000000800 */
[----:B--2---:R-:W-:Y:S02]  /*42d0*/  MOV R5, R148 ;  /* 0x0000009400057202 */ /* 0x004fe40000000f00 */
[----:B------:R-:W-:Y:S02]  /*42e0*/  @!P0 FSEL R5, R148, -INF , !P6 ;  /* 0xff80000094058808 */ /* 0x000fe40007000000 */
[----:B------:R-:W-:Y:S03]  /*42f0*/  @!P0 ISETP.GE.AND P6, PT, R0, R15, PT ;  /* 0x0000000f0000820c */ /* 0x000fe60003fc6270 */
[--C-:B------:R-:W-:Y:S01]  /*4300*/  FFMA.FTZ R5, R5, UR45, -R9.reuse ;  /* 0x0000002d05057c23 */ /* 0x100fe20008010809 */
[----:B-1----:R-:W-:Y:S02]  /*4310*/  MOV R6, R147 ;  /* 0x0000009300067202 */ /* 0x002fe40000000f00 */
[----:B------:R-:W-:Y:S01]  /*4320*/  @!P0 FSEL R6, R147, -INF , !P1 ;  /* 0xff80000093068808 */ /* 0x000fe20004800000 */
[----:B------:R1:W-:Y:S01]  /*4330*/  MUFU.EX2 R169, R5 ;  /* 0x0000000500a97308 */ /* 0x0003e20000000800 */
[----:B------:R-:W-:Y:S02]  /*4340*/  @!P0 ISETP.GE.AND P1, PT, R4, R15, PT ;  /* 0x0000000f0400820c */ /* 0x000fe40003f26270 */
[----:B------:R-:W-:Y:S01]  /*4350*/  MOV R15, R141 ;  /* 0x0000008d000f7202 */ /* 0x000fe20000000f00 */
[--C-:B------:R-:W-:Y:S01]  /*4360*/  FFMA.FTZ R6, R6, UR45, -R9.reuse ;  /* 0x0000002d06067c23 */ /* 0x100fe20008010809 */
[----:B------:R-:W-:Y:S02]  /*4370*/  @!P0 FSEL R15, R141, -INF , !P3 ;  /* 0xff8000008d0f8808 */ /* 0x000fe40005800000 */
[----:B------:R-:W-:Y:S03]  /*4380*/  @!P0 ISETP.GE.AND P3, PT, R4, R10, PT ;  /* 0x0000000a0400820c */ /* 0x000fe60003f66270 */
[----:B------:R2:W-:Y:S01]  /*4390*/  MUFU.EX2 R170, R6 ;  /* 0x0000000600aa7308 */ /* 0x0005e20000000800 */
[----:B------:R-:W-:Y:S02]  /*43a0*/  F2FP.BF16.F32.PACK_AB R4, R80, R81 ;  /* 0x000000515004723e */ /* 0x000fe400000010ff */
[----:B----4-:R-:W-:Y:S02]  /*43b0*/  MOV R11, R164 ;  /* 0x000000a4000b7202 */ /* 0x010fe40000000f00 */
[----:B------:R-:W-:Y:S01]  /*43c0*/  @!P0 FSEL R11, R164, -INF , !P4 ;  /* 0xff800000a40b8808 */ /* 0x000fe20006000000 */
[----:B------:R4:W-:Y:S01]  /*43d0*/  STS [R214+0x12000], R4 ;  /* 0x01200004d6007388 */ /* 0x0009e20000000800 */
[----:B------:R-:W-:Y:S02]  /*43e0*/  @!P0 ISETP.GE.AND P4, PT, R0, R14, PT ;  /* 0x0000000e0000820c */ /* 0x000fe40003f86270 */
[----:B-1----:R-:W-:Y:S02]  /*43f0*/  F2FP.BF16.F32.PACK_AB R5, R2, R3 ;  /* 0x000000030205723e */ /* 0x002fe400000010ff */
[----:B------:R-:W-:Y:S02]  /*4400*/  MOV R14, R139 ;  /* 0x0000008b000e7202 */ /* 0x000fe40000000f00 */
[----:B------:R-:W-:Y:S01]  /*4410*/  @!P0 FSEL R14, R139, -INF , !P2 ;  /* 0xff8000008b0e8808 */ /* 0x000fe20005000000 */
[----:B------:R1:W-:Y:S01]  /*4420*/  STS [R214+0x12400], R5 ;  /* 0x01240005d6007388 */ /* 0x0003e20000000800 */
[----:B------:R-:W-:Y:S02]  /*4430*/  @!P0 ISETP.GE.AND P2, PT, R0, R10, PT ;  /* 0x0000000a0000820c */ /* 0x000fe40003f46270 */
[----:B------:R-:W-:Y:S01]  /*4440*/  F2FP.BF16.F32.PACK_AB R0, R78, R79 ;  /* 0x0000004f4e00723e */ /* 0x000fe200000010ff */
[--C-:B--2---:R-:W-:Y:S01]  /*4450*/  FFMA.FTZ R6, R7, UR45, -R8.reuse ;  /* 0x0000002d07067c23 */ /* 0x104fe20008010808 */
[--C-:B------:R-:W-:Y:S01]  /*4460*/  FFMA.FTZ R7, R15, UR45, -R9.reuse ;  /* 0x0000002d0f077c23 */ /* 0x100fe20008010809 */
[----:B------:R-:W-:Y:S02]  /*4470*/  FFMA.FTZ R9, R14, UR45, -R9 ;  /* 0x0000002d0e097c23 */ /* 0x000fe40008010809 */
[----:B------:R2:W-:Y:S01]  /*4480*/  STS [R213+0x12000], R0 ;  /* 0x01200000d5007388 */ /* 0x0005e20000000800 */
[----:B------:R3:W-:Y:S01]  /*4490*/  MUFU.EX2 R198, R6 ;  /* 0x0000000600c67308 */ /* 0x0007e20000000800 */
[----:B----4-:R-:W-:Y:S09]  /*44a0*/  F2FP.BF16.F32.PACK_AB R4, R191, R192 ;  /* 0x000000c0bf04723e */ /* 0x010ff200000010ff */
[----:B------:R4:W-:Y:S01]  /*44b0*/  MUFU.EX2 R166, R7 ;  /* 0x0000000700a67308 */ /* 0x0009e20000000800 */
[----:B------:R4:W-:Y:S01]  /*44c0*/  STS [R213+0x12400], R4 ;  /* 0x01240004d5007388 */ /* 0x0009e20000000800 */
[----:B-1----:R-:W-:Y:S01]  /*44d0*/  F2FP.BF16.F32.PACK_AB R5, R223, R224 ;  /* 0x000000e0df05723e */ /* 0x002fe200000010ff */
[----:B---3--:R-:W-:Y:S07]  /*44e0*/  FFMA.FTZ R6, R11, UR45, -R8 ;  /* 0x0000002d0b067c23 */ /* 0x008fee0008010808 */
[----:B------:R-:W-:Y:S01]  /*44f0*/  MUFU.EX2 R163, R9 ;  /* 0x0000000900a37308 */ /* 0x000fe20000000800 */
[----:B------:R1:W-:Y:S01]  /*4500*/  STS [R214+0x14000], R5 ;  /* 0x01400005d6007388 */ /* 0x0003e20000000800 */
[----:B--2---:R-:W-:Y:S08]  /*4510*/  F2FP.BF16.F32.PACK_AB R0, R235, R236 ;  /* 0x000000eceb00723e */ /* 0x004ff000000010ff */
[----:B------:R2:W-:Y:S01]  /*4520*/  MUFU.EX2 R196, R6 ;  /* 0x0000000600c47308 */ /* 0x0005e20000000800 */
[----:B----4-:R-:W-:Y:S01]  /*4530*/  MOV R7, R129 ;  /* 0x0000008100077202 */ /* 0x010fe20000000f00 */
[----:B------:R3:W-:Y:S01]  /*4540*/  STS [R214+0x14400], R0 ;  /* 0x01440000d6007388 */ /* 0x0007e20000000800 */
[----:B------:R-:W-:Y:S02]  /*4550*/  @!P0 FSEL R7, R129, -INF , !P4 ;  /* 0xff80000081078808 */ /* 0x000fe40006000000 */
[----:B------:R-:W-:Y:S02]  /*4560*/  F2FP.BF16.F32.PACK_AB R4, R76, R77 ;  /* 0x0000004d4c04723e */ /* 0x000fe400000010ff */
[----:B--2---:R-:W-:Y:S02]  /*4570*/  F2FP.BF16.F32.PACK_AB R6, R219, R220 ;  /* 0x000000dcdb06723e */ /* 0x004fe400000010ff */
[----:B-1----:R-:W-:Y:S03]  /*4580*/  F2FP.BF16.F32.PACK_AB R5, R229, R234 ;  /* 0x000000eae505723e */ /* 0x002fe600000010ff */
[----:B------:R1:W-:Y:S04]  /*4590*/  STS [R213+0x14000], R6 ;  /* 0x01400006d5007388 */ /* 0x0003e80000000800 */
[----:B------:R2:W-:Y:S01]  /*45a0*/  STS [R213+0x14400], R5 ;  /* 0x01440005d5007388 */ /* 0x0005e20000000800 */
[----:B---3--:R-:W-:Y:S03]  /*45b0*/  F2FP.BF16.F32.PACK_AB R0, R181, R182 ;  /* 0x000000b6b500723e */ /* 0x008fe600000010ff */
[----:B------:R3:W-:Y:S04]  /*45c0*/  STS [R215+0x12000], R4 ;  /* 0x01200004d7007388 */ /* 0x0007e80000000800 */
[----:B------:R4:W-:Y:S01]  /*45d0*/  STS [R215+0x12400], R0 ;  /* 0x01240000d7007388 */ /* 0x0009e20000000800 */
[----:B-1----:R-:W-:Y:S01]  /*45e0*/  IMAD.MOV.U32 R6, RZ, RZ, R226 ;  /* 0x000000ffff067224 */ /* 0x002fe200078e00e2 */
[----:B------:R-:W-:Y:S02]  /*45f0*/  @!P0 FSEL R6, R226, -INF , !P1 ;  /* 0xff800000e2068808 */ /* 0x000fe40004800000 */
[----:B------:R-:W-:Y:S02]  /*4600*/  IADD3 R36, P1, R22, UR28, RZ ;  /* 0x0000001c16247c10 */ /* 0x000fe4000ff3e0ff */
[----:B--2---:R-:W-:Y:S01]  /*4610*/  MOV R5, R225 ;  /* 0x000000e100057202 */ /* 0x004fe20000000f00 */
[--C-:B------:R-:W-:Y:S01]  /*4620*/  FFMA.FTZ R6, R6, UR45, -R13.reuse ;  /* 0x0000002d06067c23 */ /* 0x100fe2000801080d */
[----:B------:R-:W-:Y:S02]  /*4630*/  @!P0 FSEL R5, R225, -INF , !P6 ;  /* 0xff800000e1058808 */ /* 0x000fe40007000000 */
[----:B---3--:R-:W-:Y:S01]  /*4640*/  F2FP.BF16.F32.PACK_AB R4, R72, R73 ;  /* 0x000000494804723e */ /* 0x008fe200000010ff */
[----:B------:R1:W-:Y:S01]  /*4650*/  MUFU.EX2 R242, R6 ;  /* 0x0000000600f27308 */ /* 0x0003e20000000800 */
[----:B------:R-:W-:Y:S01]  /*4660*/  IADD3.X R37, R21, UR9, RZ, P1, !PT ;  /* 0x0000000915257c10 */ /* 0x000fe20008ffe4ff */
[----:B------:R-:W-:Y:S01]  /*4670*/  FFMA.FTZ R13, R5, UR45, -R13 ;  /* 0x0000002d050d7c23 */ /* 0x000fe2000801080d */
[----:B----4-:R-:W-:Y:S01]  /*4680*/  F2FP.BF16.F32.PACK_AB R0, R167, R168 ;  /* 0x000000a8a700723e */ /* 0x010fe200000010ff */
[----:B------:R2:W-:Y:S01]  /*4690*/  STS [R212+0x12000], R4 ;  /* 0x01200004d4007388 */ /* 0x0005e20000000800 */
[----:B------:R-:W-:Y:S03]  /*46a0*/  F2FP.BF16.F32.PACK_AB R5, R207, R216 ;  /* 0x000000d8cf05723e */ /* 0x000fe600000010ff */
[----:B------:R-:W3:Y:S02]  /*46b0*/  LDG.E R115, desc[UR26][R36.64] ;  /* 0x0000001a24737981 */ /* 0x000ee4000c1e1900 */
[----:B------:R-:W4:Y:S02]  /*46c0*/  MUFU.EX2 R241, R13 ;  /* 0x0000000d00f17308 */ /* 0x000f240000000800 */
[----:B------:R-:W3:Y:S04]  /*46d0*/  LDG.E R114, desc[UR26][R36.64+0x20] ;  /* 0x0000201a24727981 */ /* 0x000ee8000c1e1900 */
[----:B------:R4:W-:Y:S01]  /*46e0*/  STS [R212+0x12400], R0 ;  /* 0x01240000d4007388 */ /* 0x0009e20000000800 */
[----:B-1----:R-:W-:Y:S02]  /*46f0*/  MOV R6, R132 ;  /* 0x0000008400067202 */ /* 0x002fe40000000f00 */
[----:B------:R-:W-:Y:S01]  /*4700*/  @!P0 FSEL R6, R132, -INF , !P5 ;  /* 0xff80000084068808 */ /* 0x000fe20006800000 */
[----:B------:R-:W5:Y:S04]  /*4710*/  LDG.E R113, desc[UR26][R36.64+0x100] ;  /* 0x0001001a24717981 */ /* 0x000f68000c1e1900 */
[----:B------:R1:W-:Y:S01]  /*4720*/  STS [R215+0x14000], R5 ;  /* 0x01400005d7007388 */ /* 0x0003e20000000800 */
[--C-:B------:R-:W-:Y:S01]  /*4730*/  FFMA.FTZ R6, R6, UR45, -R12.reuse ;  /* 0x0000002d06067c23 */ /* 0x100fe2000801080c */
[----:B------:R-:W-:Y:S01]  /*4740*/  FFMA.FTZ R12, R7, UR45, -R12 ;  /* 0x0000002d070c7c23 */ /* 0x000fe2000801080c */
[----:B------:R-:W-:Y:S01]  /*4750*/  MOV R7, R155 ;  /* 0x0000009b00077202 */ /* 0x000fe20000000f00 */
[----:B------:R1:W5:Y:S01]  /*4760*/  LDG.E R112, desc[UR26][R36.64+0x120] ;  /* 0x0001201a24707981 */ /* 0x000362000c1e1900 */
[----:B--2---:R-:W-:Y:S01]  /*4770*/  F2FP.BF16.F32.PACK_AB R4, R227, R228 ;  /* 0x000000e4e304723e */ /* 0x004fe200000010ff */
[----:B------:R2:W-:Y:S01]  /*4780*/  MUFU.EX2 R136, R6 ;  /* 0x0000000600887308 */ /* 0x0005e20000000800 */
[----:B------:R-:W-:Y:S02]  /*4790*/  @!P0 FSEL R7, R155, -INF , !P2 ;  /* 0xff8000009b078808 */ /* 0x000fe40005000000 */
[----:B------:R-:W-:Y:S01]  /*47a0*/  PLOP3.LUT P2, PT, PT, PT, UP3, 0x80, 0x0 ;  /* 0x000000000000781c */ /* 0x000fe20003f4f038 */
[----:B------:R1:W-:Y:S06]  /*47b0*/  STS [R215+0x14400], R4 ;  /* 0x01440004d7007388 */ /* 0x0003ec0000000800 */
[----:B------:R-:W1:Y:S01]  /*47c0*/  MUFU.EX2 R133, R12 ;  /* 0x0000000c00857308 */ /* 0x000e620000000800 */
[----:B----4-:R-:W-:Y:S05]  /*47d0*/  F2FP.BF16.F32.PACK_AB R0, R199, R200 ;  /* 0x000000c8c700723e */ /* 0x010fea00000010ff */
[----:B------:R4:W-:Y:S01]  /*47e0*/  STS [R212+0x14000], R0 ;  /* 0x01400000d4007388 */ /* 0x0009e20000000800 */
[----:B--2---:R-:W-:Y:S01]  /*47f0*/  IMAD.MOV.U32 R6, RZ, RZ, R156 ;  /* 0x000000ffff067224 */ /* 0x004fe200078e009c */
[----:B------:R-:W-:Y:S02]  /*4800*/  @!P0 FSEL R6, R156, -INF , !P3 ;  /* 0xff8000009c068808 */ /* 0x000fe40005800000 */
[----:B-1----:R-:W-:Y:S03]  /*4810*/  F2FP.BF16.F32.PACK_AB R5, R70, R71 ;  /* 0x000000474605723e */ /* 0x002fe600000010ff */
[--C-:B------:R-:W-:Y:S01]  /*4820*/  FFMA.FTZ R6, R6, UR45, -R8.reuse ;  /* 0x0000002d06067c23 */ /* 0x100fe20008010808 */
[----:B------:R-:W-:Y:S01]  /*4830*/  FFMA.FTZ R8, R7, UR45, -R8 ;  /* 0x0000002d07087c23 */ /* 0x000fe20008010808 */
[----:B------:R-:W-:Y:S02]  /*4840*/  F2FP.BF16.F32.PACK_AB R7, R205, R206 ;  /* 0x000000cecd07723e */ /* 0x000fe400000010ff */
[----:B------:R1:W-:Y:S01]  /*4850*/  MUFU.EX2 R186, R6 ;  /* 0x0000000600ba7308 */ /* 0x0003e20000000800 */
[----:B------:R-:W-:Y:S09]  /*4860*/  F2FP.BF16.F32.PACK_AB R4, R157, R161 ;  /* 0x000000a19d04723e */ /* 0x000ff200000010ff */
[----:B------:R-:W2:Y:S01]  /*4870*/  MUFU.EX2 R185, R8 ;  /* 0x0000000800b97308 */ /* 0x000ea20000000800 */
[----:B----4-:R-:W-:Y:S02]  /*4880*/  F2FP.BF16.F32.PACK_AB R0, R221, R222 ;  /* 0x000000dedd00723e */ /* 0x010fe400000010ff */
[----:B-1----:R-:W-:Y:S03]  /*4890*/  F2FP.BF16.F32.PACK_AB R6, R143, R144 ;  /* 0x000000908f06723e */ /* 0x002fe600000010ff */
[----:B------:R1:W-:Y:S04]  /*48a0*/  STS [R212+0x14400], R0 ;  /* 0x01440000d4007388 */ /* 0x0003e80000000800 */
[----:B------:R4:W-:Y:S04]  /*48b0*/  STS [R209+0x12000], R5 ;  /* 0x01200005d1007388 */ /* 0x0009e80000000800 */
[----:B------:R2:W-:Y:S04]  /*48c0*/  STS [R209+0x12400], R4 ;  /* 0x01240004d1007388 */ /* 0x0005e80000000800 */
[----:B------:R2:W-:Y:S01]  /*48d0*/  STS [R208+0x12400], R6 ;  /* 0x01240006d0007388 */ /* 0x0005e20000000800 */
[----:B-1----:R-:W-:Y:S02]  /*48e0*/  F2FP.BF16.F32.PACK_AB R0, R249, R250 ;  /* 0x000000faf900723e */ /* 0x002fe400000010ff */
[----:B----4-:R-:W-:Y:S03]  /*48f0*/  F2FP.BF16.F32.PACK_AB R5, R187, R190 ;  /* 0x000000bebb05723e */ /* 0x010fe600000010ff */
[----:B------:R1:W-:Y:S01]  /*4900*/  STS [R208+0x12000], R0 ;  /* 0x01200000d0007388 */ /* 0x0003e20000000800 */
[----:B--2---:R-:W-:Y:S03]  /*4910*/  F2FP.BF16.F32.PACK_AB R4, R217, R218 ;  /* 0x000000dad904723e */ /* 0x004fe600000010ff */
[----:B------:R2:W-:Y:S01]  /*4920*/  STS [R209+0x14000], R5 ;  /* 0x01400005d1007388 */ /* 0x0005e20000000800 */
[----:B------:R-:W-:Y:S03]  /*4930*/  F2FP.BF16.F32.PACK_AB R6, R247, R248 ;  /* 0x000000f8f706723e */ /* 0x000fe600000010ff */
[----:B------:R4:W-:Y:S04]  /*4940*/  STS [R209+0x14400], R4 ;  /* 0x01440004d1007388 */ /* 0x0009e80000000800 */
[----:B------:R4:W-:Y:S01]  /*4950*/  STS [R208+0x14400], R7 ;  /* 0x01440007d0007388 */ /* 0x0009e20000000800 */
[----:B-1----:R-:W-:Y:S02]  /*4960*/  F2FP.BF16.F32.PACK_AB R0, R177, R178 ;  /* 0x000000b2b100723e */ /* 0x002fe400000010ff */
[----:B--2---:R-:W-:Y:S03]  /*4970*/  F2FP.BF16.F32.PACK_AB R5, R140, R142 ;  /* 0x0000008e8c05723e */ /* 0x004fe600000010ff */
[----:B------:R1:W-:Y:S01]  /*4980*/  STS [R208+0x14000], R0 ;  /* 0x01400000d0007388 */ /* 0x0003e20000000800 */
[----:B----4-:R-:W-:Y:S03]  /*4990*/  F2FP.BF16.F32.PACK_AB R4, R241, R242 ;  /* 0x000000f2f104723e */ /* 0x010fe600000010ff */
        /* <DEDUP_REMOVED lines=8> */
[----:B------:R-:W-:Y:S01]  /*4a20*/  STS [R211+0x14000], R7 ;  /* 0x01400007d3007388 */ /* 0x000fe20000000800 */
[----:B------:R-:W-:Y:S03]  /*4a30*/  F2FP.BF16.F32.PACK_AB R4, R185, R186 ;  /* 0x000000bab904723e */ /* 0x000fe600000010ff */
[----:B------:R-:W-:Y:S04]  /*4a40*/  STS [R211+0x14400], R6 ;  /* 0x01440006d3007388 */ /* 0x000fe80000000800 */
[----:B------:R-:W-:Y:S04]  /*4a50*/  STS [R210+0x14000], R5 ;  /* 0x01400005d2007388 */ /* 0x000fe80000000800 */
[----:B------:R-:W-:Y:S04]  /*4a60*/  STS [R210+0x14400], R4 ;  /* 0x01440004d2007388 */ /* 0x000fe80000000800 */
[----:B------:R-:W-:Y:S01]  /*4a70*/  LDSM.16.M88.4 R16, [R116+0x8000] ;  /* 0x008000007410783b */ /* 0x000fe20000000200 */
[----:B-1----:R-:W-:Y:S07]  /*4a80*/  LEA R0, R124, UR5, 0x1 ;  /* 0x000000057c007c11 */ /* 0x002fee000f8e08ff */
[----:B------:R-:W-:Y:S08]  /*4a90*/  LDSM.16.M88.4 R32, [R116+0x8400] ;  /* 0x008400007420783b */ /* 0x000ff00000000200 */
[----:B------:R-:W1:Y:S08]  /*4aa0*/  LDSM.16.M88.4 R64, [R0+0x4000] ;  /* 0x004000000040783b */ /* 0x000e700000000200 */
[----:B------:R2:W4:Y:S08]  /*4ab0*/  LDSM.16.M88.4 R60, [R0+0x5000] ;  /* 0x00500000003c783b */ /* 0x0005300000000200 */
[----:B------:R-:W4:Y:S08]  /*4ac0*/  LDSM.16.M88.4 R48, [R116+0x8800] ;  /* 0x008800007430783b */ /* 0x000f300000000200 */
[----:B------:R-:W3:Y:S01]  /*4ad0*/  LDSM.16.M88.4 R100, [R116+0x8c00] ;  /* 0x008c00007464783b */ /* 0x000ee20000000200 */
[----:B--2---:R-:W-:Y:S07]  /*4ae0*/  IADD3 R0, R0, R122, RZ ;  /* 0x0000007a00007210 */ /* 0x004fee0007ffe0ff */
[----:B------:R-:W-:Y:S01]  /*4af0*/  LDSM.16.M88.4 R104, [R117+0x8000] ;  /* 0x008000007568783b */ /* 0x000fe20000000200 */
[-C--:B-1----:R-:W-:Y:S07]  /*4b00*/  HMMA.16816.F32.BF16 R4, R64, R16.reuse, RZ ;  /* 0x000000104004723c */ /* 0x082fee00000418ff */
[----:B------:R-:W-:Y:S01]  /*4b10*/  LDSM.16.M88.4 R108, [R0+0x5000] ;  /* 0x00500000006c783b */ /* 0x000fe20000000200 */
[C---:B----4-:R-:W-:Y:S06]  /*4b20*/  HMMA.16816.F32.BF16 R8, R60.reuse, R16, RZ ;  /* 0x000000103c08723c */ /* 0x050fec00000418ff */
        /* <DEDUP_REMOVED lines=10> */
[-C--:B---3--:R-:W-:Y:S06]  /*4bd0*/  HMMA.16816.F32.BF16 R52, R64, R100.reuse, RZ ;  /* 0x000000644034723c */ /* 0x088fec00000418ff */
[C---:B------:R-:W-:Y:S06]  /*4be0*/  HMMA.16816.F32.BF16 R56, R60.reuse, R100, RZ ;  /* 0x000000643c38723c */ /* 0x040fec00000418ff */
[-C--:B------:R-:W-:Y:S06]  /*4bf0*/  HMMA.16816.F32.BF16 R60, R60, R102.reuse, RZ ;  /* 0x000000663c3c723c */ /* 0x080fec00000418ff */
[----:B------:R-:W-:Y:S01]  /*4c00*/  HMMA.16816.F32.BF16 R64, R64, R102, RZ ;  /* 0x000000664040723c */ /* 0x000fe200000418ff */
[----:B------:R1:W2:Y:S04]  /*4c10*/  LDSM.16.M88.4 R100, [R0+0x4000] ;  /* 0x004000000064783b */ /* 0x0002a80000000200 */
[----:B-1----:R-:W-:Y:S04]  /*4c20*/  MOV R0, R83 ;  /* 0x0000005300007202 */ /* 0x002fe80000000f00 */
[----:B------:R1:W5:Y:S02]  /*4c30*/  LDL.LU R83, [R1+0x80] ;  /* 0x0000800001537983 */ /* 0x0003640000300800 */
[----:B------:R-:W-:Y:S04]  /*4c40*/  FFMA.FTZ R0, -R0, R0, 1 ;  /* 0x3f80000000007423 */ /* 0x000fe80000010100 */
[----:B------:R-:W-:Y:S01]  /*4c50*/  FMUL.FTZ R0, R0, UR46 ;  /* 0x0000002e00007c20 */ /* 0x000fe20008410000 */
[-C--:B--2---:R-:W-:Y:S06]  /*4c60*/  HMMA.16816.F32.BF16 R4, R100, R104.reuse, R4 ;  /* 0x000000686404723c */ /* 0x084fec0000041804 */
[C---:B------:R-:W-:Y:S06]  /*4c70*/  HMMA.16816.F32.BF16 R8, R108.reuse, R104, R8 ;  /* 0x000000686c08723c */ /* 0x040fec0000041808 */
[-C--:B------:R-:W-:Y:S06]  /*4c80*/  HMMA.16816.F32.BF16 R12, R108, R106.reuse, R12 ;  /* 0x0000006a6c0c723c */ /* 0x080fec000004180c */
[C---:B------:R-:W-:Y:S01]  /*4c90*/  HMMA.16816.F32.BF16 R16, R100.reuse, R106, R16 ;  /* 0x0000006a6410723c */ /* 0x040fe20000041810 */
[----:B------:R-:W2:Y:S05]  /*4ca0*/  LDSM.16.M88.4 R104, [R117+0x8400] ;  /* 0x008400007568783b */ /* 0x000eaa0000000200 */
[C---:B------:R-:W-:Y:S01]  /*4cb0*/  FADD.FTZ R6, -R114.reuse, R6 ;  /* 0x0000000672067221 */ /* 0x040fe20000010100 */
[----:B------:R-:W-:Y:S04]  /*4cc0*/  FADD.FTZ R7, -R114, R7 ;  /* 0x0000000772077221 */ /* 0x000fe80000010100 */
[----:B------:R-:W-:Y:S11]  /*4cd0*/  FMUL.FTZ R7, R2, R7 ;  /* 0x0000000702077220 */ /* 0x000ff60000410000 */
[----:B------:R-:W-:Y:S02]  /*4ce0*/  @!UPT UIADD3 URZ, URZ, URZ, URZ ;  /* 0x0000003f3f3ff290 */ /* 0x000fe4000fffe03f */
[C---:B------:R-:W-:Y:S01]  /*4cf0*/  FADD.FTZ R16, -R115.reuse, R16 ;  /* 0x0000001073107221 */ /* 0x040fe20000010100 */
[C---:B------:R-:W-:Y:S01]  /*4d00*/  FADD.FTZ R17, -R115.reuse, R17 ;  /* 0x0000001173117221 */ /* 0x040fe20000010100 */
[-C--:B--2---:R-:W-:Y:S06]  /*4d10*/  HMMA.16816.F32.BF16 R20, R100, R104.reuse, R20 ;  /* 0x000000686414723c */ /* 0x084fec0000041814 */
[C---:B------:R-:W-:Y:S06]  /*4d20*/  HMMA.16816.F32.BF16 R24, R108.reuse, R104, R24 ;  /* 0x000000686c18723c */ /* 0x040fec0000041818 */
[-C--:B------:R-:W-:Y:S06]  /*4d30*/  HMMA.16816.F32.BF16 R28, R108, R106.reuse, R28 ;  /* 0x0000006a6c1c723c */ /* 0x080fec000004181c */
[C---:B------:R-:W-:Y:S01]  /*4d40*/  HMMA.16816.F32.BF16 R32, R100.reuse, R106, R32 ;  /* 0x0000006a6420723c */ /* 0x040fe20000041820 */
[----:B------:R-:W2:Y:S11]  /*4d50*/  LDSM.16.M88.4 R104, [R117+0x8800] ;  /* 0x008800007568783b */ /* 0x000eb60000000200 */
[----:B------:R-:W-:Y:S11]  /*4d60*/  @!UPT UIADD3 URZ, URZ, URZ, URZ ;  /* 0x0000003f3f3ff290 */ /* 0x000ff6000fffe03f */
[----:B------:R-:W-:Y:S01]  /*4d70*/  @!UPT UIADD3 URZ, URZ, URZ, URZ ;  /* 0x0000003f3f3ff290 */ /* 0x000fe2000fffe03f */
[C---:B------:R-:W-:Y:S01]  /*4d80*/  FADD.FTZ R32, -R115.reuse, R32 ;  /* 0x0000002073207221 */ /* 0x040fe20000010100 */
[C---:B------:R-:W-:Y:S01]  /*4d90*/  FADD.FTZ R33, -R115.reuse, R33 ;  /* 0x0000002173217221 */ /* 0x040fe20000010100 */
[-C--:B--2---:R-:W-:Y:S06]  /*4da0*/  HMMA.16816.F32.BF16 R36, R100, R104.reuse, R36 ;  /* 0x000000686424723c */ /* 0x084fec0000041824 */
[C---:B------:R-:W-:Y:S06]  /*4db0*/  HMMA.16816.F32.BF16 R40, R108.reuse, R104, R40 ;  /* 0x000000686c28723c */ /* 0x040fec0000041828 */
[-C--:B------:R-:W-:Y:S06]  /*4dc0*/  HMMA.16816.F32.BF16 R44, R108, R106.reuse, R44 ;  /* 0x0000006a6c2c723c */ /* 0x080fec000004182c */
[C---:B------:R-:W-:Y:S01]  /*4dd0*/  HMMA.16816.F32.BF16 R48, R100.reuse, R106, R48 ;  /* 0x0000006a6430723c */ /* 0x040fe20000041830 */
[----:B------:R-:W2:Y:S05]  /*4de0*/  LDSM.16.M88.4 R104, [R117+0x8c00] ;  /* 0x008c00007568783b */ /* 0x000eaa0000000200 */
[-C--:B--2---:R-:W-:Y:S06]  /*4df0*/  HMMA.16816.F32.BF16 R52, R100, R104.reuse, R52 ;  /* 0x000000686434723c */ /* 0x084fec0000041834 */
[C---:B------:R-:W-:Y:S06]  /*4e00*/  HMMA.16816.F32.BF16 R56, R108.reuse, R104, R56 ;  /* 0x000000686c38723c */ /* 0x040fec0000041838 */
[-C--:B------:R-:W-:Y:S05]  /*4e10*/  HMMA.16816.F32.BF16 R60, R108, R106.reuse, R60 ;  /* 0x0000006a6c3c723c */ /* 0x080fea000004183c */
[C---:B------:R-:W-:Y:S01]  /*4e20*/  FADD.FTZ R105, -R115.reuse, R4 ;  /* 0x0000000473697221 */ /* 0x040fe20000010100 */
[----:B------:R-:W-:Y:S01]  /*4e30*/  FFMA.FTZ R4, -R82, R82, 1 ;  /* 0x3f80000052047423 */ /* 0x000fe20000010152 */
[----:B------:R-:W-:Y:S01]  /*4e40*/  HMMA.16816.F32.BF16 R64, R100, R106, R64 ;  /* 0x0000006a6440723c */ /* 0x000fe20000041840 */
[----:B------:R1:W5:Y:S03]  /*4e50*/  LDL.LU R82, [R1+0x7c] ;  /* 0x00007c0001527983 */ /* 0x0003660000300800 */
[----:B------:R-:W-:Y:S01]  /*4e60*/  FADD.FTZ R104, -R115, R5 ;  /* 0x0000000573687221 */ /* 0x000fe20000010100 */
[----:B------:R-:W-:Y:S01]  /*4e70*/  FMUL.FTZ R5, R81, R105 ;  /* 0x0000006951057220 */ /* 0x000fe20000410000 */
[C---:B------:R-:W-:Y:S01]  /*4e80*/  FADD.FTZ R52, -R115.reuse, R52 ;  /* 0x0000003473347221 */ /* 0x040fe20000010100 */
[----:B------:R1:W5:Y:S01]  /*4e90*/  LDL.LU R81, [R1+0x78] ;  /* 0x0000780001517983 */ /* 0x0003620000300800 */
[----:B------:R-:W-:Y:S03]  /*4ea0*/  FMUL.FTZ R104, R80, R104 ;  /* 0x0000006850687220 */ /* 0x000fe60000410000 */
        /* <DEDUP_REMOVED lines=8> */
[----:B------:R-:W-:Y:S01]  /*4f30*/  FFMA.FTZ R17, -R75, R75, 1 ;  /* 0x3f8000004b117423 */ /* 0x000fe2000001014b */
[----:B------:R1:W5:Y:S01]  /*4f40*/  LDL.LU R78, [R1+0x6c] ;  /* 0x00006c00014e7983 */ /* 0x0003620000300800 */
[----:B------:R-:W-:Y:S01]  /*4f50*/  FMUL.FTZ R102, R76, R102 ;  /* 0x000000664c667220 */ /* 0x000fe20000410000 */
[----:B------:R-:W-:Y:S01]  /*4f60*/  FMUL.FTZ R52, R248, R52 ;  /* 0x00000034f8347220 */ /* 0x000fe20000410000 */
[----:B------:R-:W-:Y:S01]  /*4f70*/  FMUL.FTZ R100, R5, R0 ;  /* 0x0000000005647220 */ /* 0x000fe20000410000 */
[----:B------:R1:W5:Y:S01]  /*4f80*/  LDL.LU R77, [R1+0x68] ;  /* 0x00006800014d7983 */ /* 0x0003620000300800 */
[----:B------:R-:W-:Y:S01]  /*4f90*/  FMUL.FTZ R17, R17, UR46 ;  /* 0x0000002e11117c20 */ /* 0x000fe20008410000 */
[----:B------:R-:W-:Y:S01]  /*4fa0*/  FMUL.FTZ R16, R16, UR46 ;  /* 0x0000002e10107c20 */ /* 0x000fe20008410000 */
[----:B------:R-:W-:Y:S01]  /*4fb0*/  FFMA.FTZ R5, -R252, R252, 1 ;  /* 0x3f800000fc057423 */ /* 0x000fe200000101fc */
[----:B------:R1:W5:Y:S01]  /*4fc0*/  LDL.LU R76, [R1+0x64] ;  /* 0x00006400014c7983 */ /* 0x0003620000300800 */
[----:B------:R-:W-:Y:S01]  /*4fd0*/  FMUL.FTZ R17, R20, R17 ;  /* 0x0000001114117220 */ /* 0x000fe20000410000 */
[----:B------:R-:W-:Y:S01]  /*4fe0*/  FMUL.FTZ R16, R21, R16 ;  /* 0x0000001015107220 */ /* 0x000fe20000410000 */
[----:B------:R-:W-:Y:S01]  /*4ff0*/  FMUL.FTZ R5, R5, UR46 ;  /* 0x0000002e05057c20 */ /* 0x000fe20008410000 */
[----:B------:R1:W5:Y:S01]  /*5000*/  LDL.LU R75, [R1+0x60] ;  /* 0x00006000014b7983 */ /* 0x0003620000300800 */
[----:B------:R-:W-:Y:S01]  /*5010*/  FADD.FTZ R53, -R115, R53 ;  /* 0x0000003573357221 */ /* 0x000fe20000010100 */
[----:B------:R-:W-:Y:S01]  /*5020*/  FMUL.FTZ R4, R4, UR46 ;  /* 0x0000002e04047c20 */ /* 0x000fe20008410000 */
[----:B------:R-:W-:Y:S01]  /*5030*/  FMUL.FTZ R5, R101, R5 ;  /* 0x0000000565057220 */ /* 0x000fe20000410000 */
[----:B------:R1:W5:Y:S01]  /*5040*/  LDL.LU R74, [R1+0x5c] ;  /* 0x00005c00014a7983 */ /* 0x0003620000300800 */
[----:B------:R-:W-:Y:S01]  /*5050*/  FMUL.FTZ R53, R247, R53 ;  /* 0x00000035f7357220 */ /* 0x000fe20000410000 */
[----:B------:R-:W-:Y:S01]  /*5060*/  FMUL.FTZ R0, R104, R4 ;  /* 0x0000000468007220 */ /* 0x000fe20000410000 */
[----:B------:R-:W-:Y:S01]  /*5070*/  FFMA.FTZ R4, -R251, R251, 1 ;  /* 0x3f800000fb047423 */ /* 0x000fe200000101fb */
[----:B------:R-:W-:Y:S01]  /*5080*/  FFMA.FTZ R21, -R240, R240, 1 ;  /* 0x3f800000f0157423 */ /* 0x000fe200000101f0 */
[----:B------:R-:W-:Y:S02]  /*5090*/  FFMA.FTZ R20, -R239, R239, 1 ;  /* 0x3f800000ef147423 */ /* 0x000fe400000101ef */
[----:B------:R-:W-:Y:S01]  /*50a0*/  FMUL.FTZ R4, R4, UR46 ;  /* 0x0000002e04047c20 */ /* 0x000fe20008410000 */
[----:B------:R-:W-:Y:S01]  /*50b0*/  F2FP.BF16.F32.PACK_AB R0, R0, R100 ;  /* 0x000000640000723e */ /* 0x000fe200000010ff */
[----:B------:R-:W-:Y:S01]  /*50c0*/  FMUL.FTZ R21, R21, UR46 ;  /* 0x0000002e15157c20 */ /* 0x000fe20008410000 */
[----:B------:R-:W-:Y:S01]  /*50d0*/  F2FP.BF16.F32.PACK_AB R100, R16, R17 ;  /* 0x000000111064723e */ /* 0x000fe200000010ff */
[----:B------:R-:W-:Y:S01]  /*50e0*/  FMUL.FTZ R4, R102, R4 ;  /* 0x0000000466047220 */ /* 0x000fe20000410000 */
[C---:B------:R-:W-:Y:S01]  /*50f0*/  FADD.FTZ R16, -R115.reuse, R36 ;  /* 0x0000002473107221 */ /* 0x040fe20000010100 */
[----:B------:R-:W-:Y:S01]  /*5100*/  FADD.FTZ R17, -R115, R37 ;  /* 0x0000002573117221 */ /* 0x000fe20000010100 */
[----:B------:R-:W-:Y:S01]  /*5110*/  FMUL.FTZ R20, R20, UR46 ;  /* 0x0000002e14147c20 */ /* 0x000fe20008410000 */
[----:B------:R-:W-:Y:S01]  /*5120*/  FFMA.FTZ R36, -R245, R245, 1 ;  /* 0x3f800000f5247423 */ /* 0x000fe200000101f5 */
[----:B------:R-:W-:Y:S01]  /*5130*/  FMUL.FTZ R16, R71, R16 ;  /* 0x0000001047107220 */ /* 0x000fe20000410000 */
[----:B------:R-:W-:Y:S01]  /*5140*/  FMUL.FTZ R17, R70, R17 ;  /* 0x0000001146117220 */ /* 0x000fe20000410000 */
[----:B------:R-:W-:Y:S01]  /*5150*/  F2FP.BF16.F32.PACK_AB R101, R4, R5 ;  /* 0x000000050465723e */ /* 0x000fe200000010ff */
[----:B------:R-:W-:Y:S01]  /*5160*/  FMUL.FTZ R4, R73, R32 ;  /* 0x0000002049047220 */ /* 0x000fe20000410000 */
[----:B------:R-:W-:Y:S01]  /*5170*/  FMUL.FTZ R5, R72, R33 ;  /* 0x0000002148057220 */ /* 0x000fe20000410000 */
[----:B------:R1:W5:Y:S01]  /*5180*/  LDL.LU R73, [R1+0x58] ;  /* 0x0000580001497983 */ /* 0x0003620000300800 */
[----:B------:R-:W-:Y:S01]  /*5190*/  FMUL.FTZ R36, R36, UR46 ;  /* 0x0000002e24247c20 */ /* 0x000fe20008410000 */
[----:B------:R-:W-:Y:S01]  /*51a0*/  FFMA.FTZ R32, -R243, R243, 1 ;  /* 0x3f800000f3207423 */ /* 0x000fe200000101f3 */
[----:B------:R-:W-:Y:S01]  /*51b0*/  FFMA.FTZ R33, -R244, R244, 1 ;  /* 0x3f800000f4217423 */ /* 0x000fe200000101f4 */
[----:B------:R1:W5:Y:S01]  /*51c0*/  LDL.LU R72, [R1+0x54] ;  /* 0x0000540001487983 */ /* 0x0003620000300800 */
[----:B------:R-:W-:Y:S01]  /*51d0*/  FMUL.FTZ R36, R5, R36 ;  /* 0x0000002405247220 */ /* 0x000fe20000410000 */
[----:B------:R-:W-:Y:S01]  /*51e0*/  FMUL.FTZ R32, R32, UR46 ;  /* 0x0000002e20207c20 */ /* 0x000fe20008410000 */
[----:B------:R-:W-:Y:S01]  /*51f0*/  FMUL.FTZ R33, R33, UR46 ;  /* 0x0000002e21217c20 */ /* 0x000fe20008410000 */
[----:B------:R1:W5:Y:S01]  /*5200*/  LDL.LU R71, [R1+0x50] ;  /* 0x0000500001477983 */ /* 0x0003620000300800 */
[----:B------:R-:W-:Y:S01]  /*5210*/  FADD.FTZ R5, -R115, R49 ;  /* 0x0000003173057221 */ /* 0x000fe20000010100 */
[----:B------:R-:W-:Y:S01]  /*5220*/  FMUL.FTZ R32, R17, R32 ;  /* 0x0000002011207220 */ /* 0x000fe20000410000 */
[----:B------:R-:W-:Y:S01]  /*5230*/  FMUL.FTZ R33, R16, R33 ;  /* 0x0000002110217220 */ /* 0x000fe20000410000 */
[----:B------:R1:W5:Y:S01]  /*5240*/  LDL.LU R70, [R1+0x4c] ;  /* 0x00004c0001467983 */ /* 0x0003620000300800 */
[----:B------:R-:W-:Y:S01]  /*5250*/  FFMA.FTZ R17, -R238, R238, 1 ;  /* 0x3f800000ee117423 */ /* 0x000fe200000101ee */
[----:B------:R-:W-:Y:S01]  /*5260*/  FFMA.FTZ R16, -R237, R237, 1 ;  /* 0x3f800000ed107423 */ /* 0x000fe200000101ed */
[----:B------:R-:W-:Y:S01]  /*5270*/  FADD.FTZ R49, -R115, R65 ;  /* 0x0000004173317221 */ /* 0x000fe20000010100 */
[----:B------:R-:W-:Y:S01]  /*5280*/  FMUL.FTZ R5, R249, R5 ;  /* 0x00000005f9057220 */ /* 0x000fe20000410000 */
[----:B------:R-:W-:Y:S01]  /*5290*/  FMUL.FTZ R17, R17, UR46 ;  /* 0x0000002e11117c20 */ /* 0x000fe20008410000 */
[----:B------:R-:W-:Y:S01]  /*52a0*/  FMUL.FTZ R16, R16, UR46 ;  /* 0x0000002e10107c20 */ /* 0x000fe20008410000 */
[----:B------:R-:W-:Y:S01]  /*52b0*/  FMUL.FTZ R49, R241, R49 ;  /* 0x00000031f1317220 */ /* 0x000fe20000410000 */
[----:B------:R-:W-:Y:S01]  /*52c0*/  FMUL.FTZ R20, R5, R20 ;  /* 0x0000001405147220 */ /* 0x000fe20000410000 */
[----:B------:R-:W-:Y:S01]  /*52d0*/  FMUL.FTZ R17, R52, R17 ;  /* 0x0000001134117220 */ /* 0x000fe20000410000 */
[----:B------:R-:W-:Y:S01]  /*52e0*/  FMUL.FTZ R16, R53, R16 ;  /* 0x0000001035107220 */ /* 0x000fe20000410000 */
[----:B------:R-:W-:Y:S01]  /*52f0*/  FFMA.FTZ R5, -R226, R226, 1 ;  /* 0x3f800000e2057423 */ /* 0x000fe200000101e2 */
[----:B------:R-:W-:Y:S03]  /*5300*/  FFMA.FTZ R37, -R246, R246, 1 ;  /* 0x3f800000f6257423 */ /* 0x000fe600000101f6 */
[----:B------:R-:W-:Y:S01]  /*5310*/  FMUL.FTZ R5, R5, UR46 ;  /* 0x0000002e05057c20 */ /* 0x000fe20008410000 */
[----:B------:R-:W-:Y:S04]  /*5320*/  FMUL.FTZ R37, R37, UR46 ;  /* 0x0000002e25257c20 */ /* 0x000fe80008410000 */
[----:B------:R-:W-:Y:S01]  /*5330*/  FMUL.FTZ R37, R4, R37 ;  /* 0x0000002504257220 */ /* 0x000fe20000410000 */
[C---:B------:R-:W-:Y:S01]  /*5340*/  FADD.FTZ R4, -R115.reuse, R48 ;  /* 0x0000003073047221 */ /* 0x040fe20000010100 */
[----:B------:R-:W-:Y:S03]  /*5350*/  FADD.FTZ R48, -R115, R64 ;  /* 0x0000004073307221 */ /* 0x000fe60000010100 */
[----:B------:R-:W-:Y:S01]  /*5360*/  FMUL.FTZ R4, R250, R4 ;  /* 0x00000004fa047220 */ /* 0x000fe20000410000 */
[----:B------:R-:W-:Y:S01]  /*5370*/  FMUL.FTZ R48, R242, R48 ;  /* 0x00000030f2307220 */ /* 0x000fe20000410000 */
[----:B------:R-:W-:Y:S02]  /*5380*/  F2FP.BF16.F32.PACK_AB R37, R36, R37 ;  /* 0x000000252425723e */ /* 0x000fe400000010ff */
[----:B------:R-:W-:Y:S01]  /*5390*/  FMUL.FTZ R21, R4, R21 ;  /* 0x0000001504157220 */ /* 0x000fe20000410000 */
[----:B------:R-:W-:Y:S01]  /*53a0*/  FFMA.FTZ R4, -R225, R225, 1 ;  /* 0x3f800000e1047423 */ /* 0x000fe200000101e1 */
[----:B------:R-:W-:Y:S01]  /*53b0*/  FMUL.FTZ R5, R48, R5 ;  /* 0x0000000530057220 */ /* 0x000fe20000410000 */
[----:B------:R-:W-:Y:S02]  /*53c0*/  F2FP.BF16.F32.PACK_AB R36, R32, R33 ;  /* 0x000000212024723e */ /* 0x000fe400000010ff */
[----:B------:R-:W-:Y:S01]  /*53d0*/  FMUL.FTZ R4, R4, UR46 ;  /* 0x0000002e04047c20 */ /* 0x000fe20008410000 */
[----:B------:R-:W-:Y:S01]  /*53e0*/  F2FP.BF16.F32.PACK_AB R32, R16, R17 ;  /* 0x000000111020723e */ /* 0x000fe200000010ff */
[----:B------:R-:W-:Y:S01]  /*53f0*/  FFMA.FTZ R16, -R69, R69, 1 ;  /* 0x3f80000045107423 */ /* 0x000fe20000010145 */
[----:B------:R-:W-:Y:S01]  /*5400*/  FMUL.FTZ R17, R3, R6 ;  /* 0x0000000603117220 */ /* 0x000fe20000410000 */
[----:B------:R1:W5:Y:S01]  /*5410*/  LDL.LU R69, [R1+0x48] ;  /* 0x0000480001457983 */ /* 0x0003620000300800 */
[----:B------:R-:W-:Y:S01]  /*5420*/  FMUL.FTZ R4, R49, R4 ;  /* 0x0000000431047220 */ /* 0x000fe20000410000 */
[----:B------:R-:W-:Y:S01]  /*5430*/  F2FP.BF16.F32.PACK_AB R33, R20, R21 ;  /* 0x000000151421723e */ /* 0x000fe200000010ff */
[----:B------:R-:W-:Y:S03]  /*5440*/  FMUL.FTZ R16, R16, UR46 ;  /* 0x0000002e10107c20 */ /* 0x000fe60008410000 */
[----:B------:R-:W-:Y:S01]  /*5450*/  F2FP.BF16.F32.PACK_AB R21, R4, R5 ;  /* 0x000000050415723e */ /* 0x000fe200000010ff */
[----:B------:R-:W-:Y:S02]  /*5460*/  FFMA.FTZ R4, -R68, R68, 1 ;  /* 0x3f80000044047423 */ /* 0x000fe40000010144 */
[----:B------:R1:W5:Y:S02]  /*5470*/  LDL.LU R68, [R1+0x44] ;  /* 0x0000440001447983 */ /* 0x0003640000300800 */
[----:B------:R-:W-:Y:S02]  /*5480*/  FMUL.FTZ R6, R4, UR46 ;  /* 0x0000002e04067c20 */ /* 0x000fe40008410000 */
[----:B------:R1:W5:Y:S04]  /*5490*/  LDL.LU R3, [R1+0x40] ;  /* 0x0000400001037983 */ /* 0x0003680000300800 */
[----:B------:R1:W5:Y:S01]  /*54a0*/  LDL.LU R2, [R1+0x3c] ;  /* 0x00003c0001027983 */ /* 0x0003620000300800 */
[----:B------:R-:W-:Y:S05]  /*54b0*/  @!P2 BRA `(.L_x_523) ;  /* 0x000000000058a947 */ /* 0x000fea0003800000 */
[----:B------:R-:W2:Y:S01]  /*54c0*/  LDL.LU R102, [R1] ;  /* 0x0000000001667983 */ /* 0x000ea20000300800 */
[----:B------:R-:W3:Y:S01]  /*54d0*/  LDC R20, c[0x0][0x240] ;  /* 0x00009000ff147b82 */ /* 0x000ee20000000800 */
[----:B------:R-:W-:Y:S04]  /*54e0*/  ULOP3.LUT UR21, UR25, 0x1, URZ, 0xc0, !UPT ;  /* 0x0000000119157892 */ /* 0x000fe8000f8ec03f */
[----:B------:R-:W-:Y:S03]  /*54f0*/  UISETP.NE.U32.AND UP0, UPT, UR21, 0x1, UPT ;  /* 0x000000011500788c */ /* 0x000fe6000bf05070 */
[----:B------:R-:W4:Y:S01]  /*5500*/  LDC R48, c[0x0][0x244] ;  /* 0x00009100ff307b82 */ /* 0x000f220000000800 */
[----:B------:R-:W-:Y:S06]  /*5510*/  USEL UR21, UR20, 0x2000, !UP0 ;  /* 0x0000200014157887 */ /* 0x000fec000c000000 */
[----:B------:R-:W-:Y:S01]  /*5520*/  IADD3 R118, R118, UR21, RZ ;  /* 0x0000001576767c10 */ /* 0x000fe2000fffe0ff */
[----:B--2---:R-:W-:Y:S02]  /*5530*/  VIADD R102, R102, UR21 ;  /* 0x0000001566667c36 */ /* 0x004fe40008000000 */
[----:B---3--:R-:W-:Y:S03]  /*5540*/  IMAD.U32 R4, R20, -0x80, RZ ;  /* 0xffffff8014047824 */ /* 0x008fe600078e00ff */
[----:B------:R2:W-:Y:S02]  /*5550*/  STL [R1], R102 ;  /* 0x0000006601007387 */ /* 0x0005e40000100800 */
        /* <DEDUP_REMOVED lines=9> */
[----:B----4-:R-:W-:Y:S05]  /*55f0*/  LEA.HI.X R5, R20, R231, R48, 0x7, P0 ;  /* 0x000000e714057211 */ /* 0x010fea00000f3c30 */
[----:B------:R2:W-:Y:S04]  /*5600*/  LDGSTS.E.BYPASS.LTC128B.128 [R102+0x1000], desc[UR26][R4.64] ;  /* 0x0100000004667fae */ /* 0x0005e8000b901d5a */
[----:B------:R-:W0:Y:S02]  /*5610*/  LDGDEPBAR ;  /* 0x00000000000079af */ /* 0x000e240000000000 */
.L_x_523:
[----:B------:R3:W-:Y:S01]  /*5620*/  STS [R214+0xa000], R0 ;  /* 0x00a00000d6007388 */ /* 0x0007e20000000800 */
[----:B------:R-:W-:Y:S01]  /*5630*/  FMUL.FTZ R7, R7, R6 ;  /* 0x0000000607077220 */ /* 0x000fe20000410000 */
[----:B------:R-:W-:Y:S01]  /*5640*/  FFMA.FTZ R6, -R159, R159, 1 ;  /* 0x3f8000009f067423 */ /* 0x000fe2000001019f */
[----:B------:R-:W-:Y:S01]  /*5650*/  FADD.FTZ R19, -R114, R19 ;  /* 0x0000001372137221 */ /* 0x000fe20000010100 */
[----:B--2---:R-:W-:Y:S01]  /*5660*/  FFMA.FTZ R5, -R158, R158, 1 ;  /* 0x3f8000009e057423 */ /* 0x004fe2000001019e */
[----:B------:R-:W-:Y:S01]  /*5670*/  FMUL.FTZ R16, R17, R16 ;  /* 0x0000001011107220 */ /* 0x000fe20000410000 */
[----:B------:R-:W-:Y:S01]  /*5680*/  FFMA.FTZ R4, -R154, R154, 1 ;  /* 0x3f8000009a047423 */ /* 0x000fe2000001019a */
[----:B------:R-:W-:Y:S01]  /*5690*/  FADD.FTZ R23, -R114, R23 ;  /* 0x0000001772177221 */ /* 0x000fe20000010100 */
[----:B------:R-:W-:Y:S01]  /*56a0*/  FMUL.FTZ R17, R6, UR46 ;  /* 0x0000002e06117c20 */ /* 0x000fe20008410000 */
[----:B------:R-:W-:Y:S01]  /*56b0*/  FMUL.FTZ R19, R191, R19 ;  /* 0x00000013bf137220 */ /* 0x000fe20000410000 */
        /* <DEDUP_REMOVED lines=12> */
[----:B------:R-:W-:Y:S01]  /*5780*/  FMUL.FTZ R22, R22, R5 ;  /* 0x0000000516167220 */ /* 0x000fe20000410000 */
[----:B------:R-:W-:Y:S01]  /*5790*/  FFMA.FTZ R5, -R149, R149, 1 ;  /* 0x3f80000095057423 */ /* 0x000fe20000010195 */
[----:B------:R-:W-:Y:S01]  /*57a0*/  FADD.FTZ R39, -R114, R39 ;  /* 0x0000002772277221 */ /* 0x000fe20000010100 */
[----:B---3--:R-:W-:Y:S01]  /*57b0*/  FFMA.FTZ R0, -R153, R153, 1 ;  /* 0x3f80000099007423 */ /* 0x008fe20000010199 */
[----:B------:R-:W-:Y:S01]  /*57c0*/  FMUL.FTZ R35, R167, R35 ;  /* 0x00000023a7237220 */ /* 0x000fe20000410000 */
[----:B------:R-:W-:Y:S01]  /*57d0*/  FMUL.FTZ R50, R144, R50 ;  /* 0x0000003290327220 */ /* 0x000fe20000410000 */
[----:B------:R-:W-:Y:S01]  /*57e0*/  FMUL.FTZ R39, R157, R39 ;  /* 0x000000279d277220 */ /* 0x000fe20000410000 */
[----:B------:R-:W-:Y:S01]  /*57f0*/  FMUL.FTZ R4, R0, UR46 ;  /* 0x0000002e00047c20 */ /* 0x000fe20008410000 */
[----:B------:R-:W-:Y:S01]  /*5800*/  FMUL.FTZ R0, R19, R6 ;  /* 0x0000000613007220 */ /* 0x000fe20000410000 */
[----:B------:R-:W-:Y:S01]  /*5810*/  FFMA.FTZ R6, -R150, R150, 1 ;  /* 0x3f80000096067423 */ /* 0x000fe20000010196 */
[----:B------:R-:W-:Y:S01]  /*5820*/  FADD.FTZ R55, -R114, R55 ;  /* 0x0000003772377221 */ /* 0x000fe20000010100 */
[----:B------:R-:W-:Y:S01]  /*5830*/  FMUL.FTZ R23, R23, R4 ;  /* 0x0000000417177220 */ /* 0x000fe20000410000 */
[----:B------:R-:W-:Y:S01]  /*5840*/  F2FP.BF16.F32.PACK_AB R4, R7, R16 ;  /* 0x000000100704723e */ /* 0x000fe200000010ff */
[----:B------:R-:W-:Y:S01]  /*5850*/  FMUL.FTZ R16, R6, UR46 ;  /* 0x0000002e06107c20 */ /* 0x000fe20008410000 */
[----:B------:R-:W-:Y:S01]  /*5860*/  FFMA.FTZ R6, -R146, R146, 1 ;  /* 0x3f80000092067423 */ /* 0x000fe20000010192 */
[----:B------:R-:W2:Y:S01]  /*5870*/  LDC R48, c[0x0][0x2dc] ;  /* 0x0000b700ff307b82 */ /* 0x000ea20000000800 */
[----:B------:R-:W-:Y:S01]  /*5880*/  F2FP.BF16.F32.PACK_AB R0, R0, R18 ;  /* 0x000000120000723e */ /* 0x000fe200000010ff */
[----:B------:R3:W-:Y:S01]  /*5890*/  STS [R214+0xa400], R4 ;  /* 0x00a40004d6007388 */ /* 0x0007e20000000800 */
[----:B------:R-:W-:Y:S01]  /*58a0*/  FMUL.FTZ R6, R6, UR46 ;  /* 0x0000002e06067c20 */ /* 0x000fe20008410000 */
[----:B------:R-:W-:Y:S01]  /*58b0*/  FMUL.FTZ R7, R5, UR46 ;  /* 0x0000002e05077c20 */ /* 0x000fe20008410000 */
[----:B------:R-:W-:Y:S01]  /*58c0*/  FFMA.FTZ R5, -R145, R145, 1 ;  /* 0x3f80000091057423 */ /* 0x000fe20000010191 */
[----:B------:R4:W-:Y:S01]  /*58d0*/  STS [R213+0xa400], R0 ;  /* 0x00a40000d5007388 */ /* 0x0009e20000000800 */
[----:B------:R-:W-:Y:S01]  /*58e0*/  FMUL.FTZ R38, R38, R6 ;  /* 0x0000000626267220 */ /* 0x000fe20000410000 */
[----:B------:R-:W-:Y:S01]  /*58f0*/  FFMA.FTZ R6, -R138, R138, 1 ;  /* 0x3f8000008a067423 */ /* 0x000fe2000001018a */
[----:B------:R-:W-:Y:S01]  /*5900*/  FMUL.FTZ R5, R5, UR46 ;  /* 0x0000002e05057c20 */ /* 0x000fe20008410000 */
[----:B------:R-:W-:Y:S01]  /*5910*/  STS [R213+0xa000], R100 ;  /* 0x00a00064d5007388 */ /* 0x000fe20000000800 */
[----:B------:R-:W-:Y:S01]  /*5920*/  FMUL.FTZ R20, R35, R7 ;  /* 0x0000000723147220 */ /* 0x000fe20000410000 */
[----:B------:R-:W-:Y:S01]  /*5930*/  FMUL.FTZ R6, R6, UR46 ;  /* 0x0000002e06067c20 */ /* 0x000fe20008410000 */
[----:B------:R-:W-:Y:S01]  /*5940*/  FADD.FTZ R66, -R114, R66 ;  /* 0x0000004272427221 */ /* 0x000fe20000010100 */
[----:B------:R-:W-:Y:S01]  /*5950*/  FFMA.FTZ R7, -R134, R134, 1 ;  /* 0x3f80000086077423 */ /* 0x000fe20000010186 */
[----:B------:R-:W-:Y:S01]  /*5960*/  FMUL.FTZ R19, R39, R5 ;  /* 0x0000000527137220 */ /* 0x000fe20000410000 */
[----:B------:R-:W-:Y:S01]  /*5970*/  FMUL.FTZ R50, R50, R6 ;  /* 0x0000000632327220 */ /* 0x000fe20000410000 */
[----:B------:R-:W-:Y:S01]  /*5980*/  FFMA.FTZ R6, -R132, R132, 1 ;  /* 0x3f80000084067423 */ /* 0x000fe20000010184 */
[----:B------:R-:W-:Y:S01]  /*5990*/  FADD.FTZ R51, -R114, R51 ;  /* 0x0000003372337221 */ /* 0x000fe20000010100 */
[----:B------:R-:W-:Y:S01]  /*59a0*/  FFMA.FTZ R5, -R137, R137, 1 ;  /* 0x3f80000089057423 */ /* 0x000fe20000010189 */
[----:B------:R-:W-:Y:S01]  /*59b0*/  FMUL.FTZ R55, R140, R55 ;  /* 0x000000378c377220 */ /* 0x000fe20000410000 */
[----:B------:R-:W-:Y:S01]  /*59c0*/  FMUL.FTZ R66, R136, R66 ;  /* 0x0000004288427220 */ /* 0x000fe20000410000 */
[----:B------:R-:W-:Y:S01]  /*59d0*/  FMUL.FTZ R7, R7, UR46 ;  /* 0x0000002e07077c20 */ /* 0x000fe20008410000 */
[----:B------:R-:W-:Y:S01]  /*59e0*/  FMUL.FTZ R6, R6, UR46 ;  /* 0x0000002e06067c20 */ /* 0x000fe20008410000 */
[----:B------:R-:W-:Y:S01]  /*59f0*/  FMUL.FTZ R51, R143, R51 ;  /* 0x000000338f337220 */ /* 0x000fe20000410000 */
[----:B------:R-:W-:Y:S01]  /*5a00*/  FMUL.FTZ R5, R5, UR46 ;  /* 0x0000002e05057c20 */ /* 0x000fe20008410000 */
[----:B------:R-:W-:Y:S01]  /*5a10*/  FMUL.FTZ R55, R55, R7 ;  /* 0x0000000737377220 */ /* 0x000fe20000410000 */
[----:B------:R-:W-:Y:S01]  /*5a20*/  FMUL.FTZ R66, R66, R6 ;  /* 0x0000000642427220 */ /* 0x000fe20000410000 */
[C---:B-----5:R-:W-:Y:S01]  /*5a30*/  FADD.FTZ R8, -R113.reuse, R8 ;  /* 0x0000000871087221 */ /* 0x060fe20000010100 */
[----:B------:R-:W-:Y:S01]  /*5a40*/  FADD.FTZ R9, -R113, R9 ;  /* 0x0000000971097221 */ /* 0x000fe20000010100 */
[----:B------:R-:W-:Y:S01]  /*5a50*/  FFMA.FTZ R7, -R189, R189, 1 ;  /* 0x3f800000bd077423 */ /* 0x000fe200000101bd */
[----:B------:R-:W-:Y:S01]  /*5a60*/  FFMA.FTZ R6, -R188, R188, 1 ;  /* 0x3f800000bc067423 */ /* 0x000fe200000101bc */
[----:B------:R-:W-:Y:S01]  /*5a70*/  FMUL.FTZ R51, R51, R5 ;  /* 0x0000000533337220 */ /* 0x000fe20000410000 */
[----:B------:R-:W-:Y:S01]  /*5a80*/  FADD.FTZ R67, -R114, R67 ;  /* 0x0000004372437221 */ /* 0x000fe20000010100 */
[----:B------:R-:W-:Y:S01]  /*5a90*/  FFMA.FTZ R5, -R129, R129, 1 ;  /* 0x3f80000081057423 */ /* 0x000fe20000010181 */
[----:B------:R-:W-:Y:S01]  /*5aa0*/  FADD.FTZ R13, -R113, R13 ;  /* 0x0000000d710d7221 */ /* 0x000fe20000010100 */
[----:B---3--:R-:W-:Y:S01]  /*5ab0*/  FFMA.FTZ R4, -R183, R183, 1 ;  /* 0x3f800000b7047423 */ /* 0x008fe200000101b7 */
[----:B------:R-:W-:Y:S01]  /*5ac0*/  FMUL.FTZ R8, R224, R8 ;  /* 0x00000008e0087220 */ /* 0x000fe20000410000 */
[----:B------:R-:W-:Y:S01]  /*5ad0*/  FMUL.FTZ R9, R223, R9 ;  /* 0x00000009df097220 */ /* 0x000fe20000410000 */
[----:B------:R-:W-:Y:S01]  /*5ae0*/  FMUL.FTZ R7, R7, UR46 ;  /* 0x0000002e07077c20 */ /* 0x000fe20008410000 */
[----:B------:R-:W-:Y:S01]  /*5af0*/  FMUL.FTZ R6, R6, UR46 ;  /* 0x0000002e06067c20 */ /* 0x000fe20008410000 */
[----:B------:R-:W-:Y:S01]  /*5b00*/  FMUL.FTZ R67, R133, R67 ;  /* 0x0000004385437220 */ /* 0x000fe20000410000 */
[----:B------:R-:W-:Y:S01]  /*5b10*/  FMUL.FTZ R5, R5, UR46 ;  /* 0x0000002e05057c20 */ /* 0x000fe20008410000 */
[----:B------:R-:W-:Y:S01]  /*5b20*/  FMUL.FTZ R13, R219, R13 ;  /* 0x0000000ddb0d7220 */ /* 0x000fe20000410000 */
[----:B------:R-:W-:Y:S01]  /*5b30*/  FMUL.FTZ R4, R4, UR46 ;  /* 0x0000002e04047c20 */ /* 0x000fe20008410000 */
[----:B------:R-:W-:Y:S01]  /*5b40*/  FMUL.FTZ R8, R8, R7 ;  /* 0x0000000708087220 */ /* 0x000fe20000410000 */
[----:B------:R-:W-:Y:S01]  /*5b50*/  FMUL.FTZ R9, R9, R6 ;  /* 0x0000000609097220 */ /* 0x000fe20000410000 */
[----:B------:R-:W-:Y:S01]  /*5b60*/  FMUL.FTZ R67, R67, R5 ;  /* 0x0000000543437220 */ /* 0x000fe20000410000 */
[----:B------:R-:W-:Y:S01]  /*5b70*/  FMUL.FTZ R13, R13, R4 ;  /* 0x000000040d0d7220 */ /* 0x000fe20000410000 */
[----:B------:R-:W-:Y:S01]  /*5b80*/  FADD.FTZ R34, -R114, R34 ;  /* 0x0000002272227221 */ /* 0x000fe20000010100 */
[C---:B------:R-:W-:Y:S01]  /*5b90*/  FADD.FTZ R12, -R113.reuse, R12 ;  /* 0x0000000c710c7221 */ /* 0x040fe20000010100 */
[----:B------:R-:W-:Y:S01]  /*5ba0*/  FFMA.FTZ R5, -R184, R184, 1 ;  /* 0x3f800000b8057423 */ /* 0x000fe200000101b8 */
[----:B------:R-:W-:Y:S01]  /*5bb0*/  FADD.FTZ R29, -R113, R29 ;  /* 0x0000001d711d7221 */ /* 0x000fe20000010100 */
[----:B------:R-:W-:Y:S01]  /*5bc0*/  FFMA.FTZ R4, -R171, R171, 1 ;  /* 0x3f800000ab047423 */ /* 0x000fe200000101ab */
[----:B----4-:R-:W-:Y:S01]  /*5bd0*/  F2FP.BF16.F32.PACK_AB R0, R9, R8 ;  /* 0x000000080900723e */ /* 0x010fe200000010ff */
[----:B------:R-:W-:Y:S01]  /*5be0*/  FMUL.FTZ R34, R168, R34 ;  /* 0x00000022a8227220 */ /* 0x000fe20000410000 */
[----:B------:R-:W-:Y:S01]  /*5bf0*/  FMUL.FTZ R12, R220, R12 ;  /* 0x0000000cdc0c7220 */ /* 0x000fe20000410000 */
[----:B------:R-:W-:Y:S01]  /*5c00*/  FMUL.FTZ R5, R5, UR46 ;  /* 0x0000002e05057c20 */ /* 0x000fe20008410000 */
[----:B------:R-:W-:Y:S01]  /*5c10*/  FMUL.FTZ R29, R199, R29 ;  /* 0x0000001dc71d7220 */ /* 0x000fe20000410000 */
[----:B------:R3:W-:Y:S01]  /*5c20*/  STS [R214+0xc000], R0 ;  /* 0x00c00000d6007388 */ /* 0x0007e20000000800 */
[----:B------:R-:W-:Y:S01]  /*5c30*/  FMUL.FTZ R4, R4, UR46 ;  /* 0x0000002e04047c20 */ /* 0x000fe20008410000 */
[----:B------:R-:W-:Y:S01]  /*5c40*/  FADD.FTZ R24, -R113, R24 ;  /* 0x0000001871187221 */ /* 0x000fe20000010100 */
[----:B------:R-:W-:Y:S01]  /*5c50*/  FFMA.FTZ R7, -R176, R176, 1 ;  /* 0x3f800000b0077423 */ /* 0x000fe200000101b0 */
[----:B------:R-:W-:Y:S01]  /*5c60*/  FMUL.FTZ R34, R34, R16 ;  /* 0x0000001022227220 */ /* 0x000fe20000410000 */
        /* <DEDUP_REMOVED lines=26> */
[----:B------:R-:W-:Y:S01]  /*5e10*/  FMUL.FTZ R16, R45, R4 ;  /* 0x000000042d107220 */ /* 0x000fe20000410000 */
[----:B------:R-:W-:Y:S01]  /*5e20*/  FMUL.FTZ R40, R190, R40 ;  /* 0x00000028be287220 */ /* 0x000fe20000410000 */
[----:B------:R-:W-:Y:S01]  /*5e30*/  FMUL.FTZ R7, R7, UR46 ;  /* 0x0000002e07077c20 */ /* 0x000fe20008410000 */
[C---:B------:R-:W-:Y:S01]  /*5e40*/  FADD.FTZ R41, -R113.reuse, R41 ;  /* 0x0000002971297221 */ /* 0x040fe20000010100 */
[----:B------:R-:W-:Y:S01]  /*5e50*/  FADD.FTZ R44, -R113, R44 ;  /* 0x0000002c712c7221 */ /* 0x000fe20000010100 */
[----:B------:R-:W-:Y:S01]  /*5e60*/  FFMA.FTZ R6, -R160, R160, 1 ;  /* 0x3f800000a0067423 */ /* 0x000fe200000101a0 */
[----:B------:R-:W-:Y:S01]  /*5e70*/  FFMA.FTZ R5, -R152, R152, 1 ;  /* 0x3f80000098057423 */ /* 0x000fe20000010198 */
[----:B------:R-:W-:Y:S01]  /*5e80*/  FFMA.FTZ R4, -R147, R147, 1 ;  /* 0x3f80000093047423 */ /* 0x000fe20000010193 */
[----:B------:R-:W-:Y:S01]  /*5e90*/  FMUL.FTZ R40, R40, R7 ;  /* 0x0000000728287220 */ /* 0x000fe20000410000 */
[----:B------:R-:W-:Y:S01]  /*5ea0*/  FMUL.FTZ R41, R187, R41 ;  /* 0x00000029bb297220 */ /* 0x000fe20000410000 */
[----:B------:R-:W-:Y:S01]  /*5eb0*/  FMUL.FTZ R44, R178, R44 ;  /* 0x0000002cb22c7220 */ /* 0x000fe20000410000 */
[----:B------:R-:W-:Y:S01]  /*5ec0*/  FMUL.FTZ R6, R6, UR46 ;  /* 0x0000002e06067c20 */ /* 0x000fe20008410000 */
[----:B------:R-:W-:Y:S01]  /*5ed0*/  FMUL.FTZ R5, R5, UR46 ;  /* 0x0000002e05057c20 */ /* 0x000fe20008410000 */
[----:B------:R-:W-:Y:S01]  /*5ee0*/  FMUL.FTZ R7, R4, UR46 ;  /* 0x0000002e04077c20 */ /* 0x000fe20008410000 */
[----:B------:R-:W-:Y:S01]  /*5ef0*/  FADD.FTZ R61, -R113, R61 ;  /* 0x0000003d713d7221 */ /* 0x000fe20000010100 */
[----:B------:R-:W-:Y:S01]  /*5f00*/  FFMA.FTZ R4, -R139, R139, 1 ;  /* 0x3f8000008b047423 */ /* 0x000fe2000001018b */
        /* <DEDUP_REMOVED lines=15> */
[----:B---3--:R-:W-:Y:S01]  /*6000*/  FFMA.FTZ R0, -R203, R203, 1 ;  /* 0x3f800000cb007423 */ /* 0x008fe200000101cb */
[----:B------:R-:W-:Y:S01]  /*6010*/  FFMA.FTZ R4, -R204, R204, 1 ;  /* 0x3f800000cc047423 */ /* 0x000fe200000101cc */
[----:B------:R-:W-:Y:S01]  /*6020*/  FADD.FTZ R11, -R112, R11 ;  /* 0x0000000b700b7221 */ /* 0x000fe20000010100 */
[----:B------:R-:W-:Y:S01]  /*6030*/  FMUL.FTZ R13, R57, R6 ;  /* 0x00000006390d7220 */ /* 0x000fe20000410000 */
[----:B------:R-:W-:Y:S01]  /*6040*/  FMUL.FTZ R60, R60, R5 ;  /* 0x000000053c3c7220 */ /* 0x000fe20000410000 */
[----:B------:R-:W-:Y:S01]  /*6050*/  FMUL.FTZ R10, R236, R10 ;  /* 0x0000000aec0a7220 */ /* 0x000fe20000410000 */
[----:B------:R-:W-:Y:S01]  /*6060*/  FMUL.FTZ R5, R0, UR46 ;  /* 0x0000002e00057c20 */ /* 0x000fe20008410000 */
[----:B------:R-:W-:Y:S01]  /*6070*/  FMUL.FTZ R6, R4, UR46 ;  /* 0x0000002e04067c20 */ /* 0x000fe20008410000 */
[----:B------:R-:W-:Y:S01]  /*6080*/  FMUL.FTZ R11, R235, R11 ;  /* 0x0000000beb0b7220 */ /* 0x000fe20000410000 */
[C---:B------:R-:W-:Y:S01]  /*6090*/  FADD.FTZ R15, -R112.reuse, R15 ;  /* 0x0000000f700f7221 */ /* 0x040fe20000010100 */
[----:B------:R-:W-:Y:S01]  /*60a0*/  FADD.FTZ R14, -R112, R14 ;  /* 0x0000000e700e7221 */ /* 0x000fe20000010100 */
[----:B------:R-:W-:Y:S01]  /*60b0*/  FFMA.FTZ R4, -R202, R202, 1 ;  /* 0x3f800000ca047423 */ /* 0x000fe200000101ca */
[----:B------:R-:W-:Y:S01]  /*60c0*/  FFMA.FTZ R0, -R201, R201, 1 ;  /* 0x3f800000c9007423 */ /* 0x000fe200000101c9 */
[----:B------:R-:W-:Y:S01]  /*60d0*/  FMUL.FTZ R6, R10, R6 ;  /* 0x000000060a067220 */ /* 0x000fe20000410000 */
[----:B------:R-:W-:Y:S01]  /*60e0*/  FMUL.FTZ R15, R229, R15 ;  /* 0x0000000fe50f7220 */ /* 0x000fe20000410000 */
[----:B------:R-:W-:Y:S01]  /*60f0*/  FMUL.FTZ R10, R11, R5 ;  /* 0x000000050b0a7220 */ /* 0x000fe20000410000 */
[----:B------:R-:W-:Y:S01]  /*6100*/  FMUL.FTZ R14, R234, R14 ;  /* 0x0000000eea0e7220 */ /* 0x000fe20000410000 */
[----:B------:R-:W-:Y:S01]  /*6110*/  FMUL.FTZ R4, R4, UR46 ;  /* 0x0000002e04047c20 */ /* 0x000fe20008410000 */
[----:B------:R-:W-:Y:S01]  /*6120*/  FMUL.FTZ R0, R0, UR46 ;  /* 0x0000002e00007c20 */ /* 0x000fe20008410000 */
[----:B------:R-:W-:Y:S01]  /*6130*/  FADD.FTZ R42, -R112, R42 ;  /* 0x0000002a702a7221 */ /* 0x000fe20000010100 */
[----:B------:R-:W-:Y:S01]  /*6140*/  F2FP.BF16.F32.PACK_AB R10, R10, R6 ;  /* 0x000000060a0a723e */ /* 0x000fe200000010ff */
[----:B------:R-:W-:Y:S01]  /*6150*/  FMUL.FTZ R14, R14, R4 ;  /* 0x000000040e0e7220 */ /* 0x000fe20000410000 */
[----:B------:R-:W-:Y:S01]  /*6160*/  FMUL.FTZ R9, R15, R0 ;  /* 0x000000000f097220 */ /* 0x000fe20000410000 */
[----:B------:R-:W-:Y:S01]  /*6170*/  FFMA.FTZ R4, -R197, R197, 1 ;  /* 0x3f800000c5047423 */ /* 0x000fe200000101c5 */
[----:B------:R-:W-:Y:S01]  /*6180*/  FFMA.FTZ R0, -R195, R195, 1 ;  /* 0x3f800000c3007423 */ /* 0x000fe200000101c3 */
[----:B------:R-:W-:Y:S01]  /*6190*/  STS [R214+0xc400], R10 ;  /* 0x00c4000ad6007388 */ /* 0x000fe20000000800 */
[----:B------:R-:W-:Y:S01]  /*61a0*/  FFMA.FTZ R6, -R180, R180, 1 ;  /* 0x3f800000b4067423 */ /* 0x000fe200000101b4 */
[C---:B------:R-:W-:Y:S01]  /*61b0*/  FADD.FTZ R27, -R112.reuse, R27 ;  /* 0x0000001b701b7221 */ /* 0x040fe20000010100 */
[----:B------:R-:W-:Y:S01]  /*61c0*/  FADD.FTZ R26, -R112, R26 ;  /* 0x0000001a701a7221 */ /* 0x000fe20000010100 */
[----:B------:R-:W-:Y:S01]  /*61d0*/  STS [R213+0xc000], R18 ;  /* 0x00c00012d5007388 */ /* 0x000fe20000000800 */
[----:B------:R-:W-:Y:S01]  /*61e0*/  F2FP.BF16.F32.PACK_AB R9, R9, R14 ;  /* 0x0000000e0909723e */ /* 0x000fe200000010ff */
[----:B------:R-:W-:Y:S01]  /*61f0*/  FMUL.FTZ R5, R4, UR46 ;  /* 0x0000002e04057c20 */ /* 0x000fe20008410000 */
[----:B------:R-:W-:Y:S01]  /*6200*/  FMUL.FTZ R8, R0, UR46 ;  /* 0x0000002e00087c20 */ /* 0x000fe20008410000 */
[----:B------:R-:W-:Y:S01]  /*6210*/  FMUL.FTZ R42, R218, R42 ;  /* 0x0000002ada2a7220 */ /* 0x000fe20000410000 */
[----:B------:R-:W-:Y:S01]  /*6220*/  FMUL.FTZ R6, R6, UR46 ;  /* 0x0000002e06067c20 */ /* 0x000fe20008410000 */
[----:B------:R-:W-:Y:S01]  /*6230*/  STS [R213+0xc400], R9 ;  /* 0x00c40009d5007388 */ /* 0x000fe20000000800 */
[----:B------:R-:W-:Y:S01]  /*6240*/  FMUL.FTZ R27, R227, R27 ;  /* 0x0000001be31b7220 */ /* 0x000fe20000410000 */
[----:B------:R-:W-:Y:S01]  /*6250*/  FMUL.FTZ R26, R228, R26 ;  /* 0x0000001ae41a7220 */ /* 0x000fe20000410000 */
[C---:B------:R-:W-:Y:S01]  /*6260*/  FADD.FTZ R30, -R112.reuse, R30 ;  /* 0x0000001e701e7221 */ /* 0x040fe20000010100 */
[----:B------:R-:W-:Y:S01]  /*6270*/  STS [R215+0xa000], R101 ;  /* 0x00a00065d7007388 */ /* 0x000fe20000000800 */
[----:B------:R-:W-:Y:S01]  /*6280*/  FADD.FTZ R31, -R112, R31 ;  /* 0x0000001f701f7221 */ /* 0x000fe20000010100 */
[----:B------:R-:W-:Y:S01]  /*6290*/  FFMA.FTZ R4, -R194, R194, 1 ;  /* 0x3f800000c2047423 */ /* 0x000fe200000101c2 */
[----:B------:R-:W-:Y:S01]  /*62a0*/  FFMA.FTZ R0, -R193, R193, 1 ;  /* 0x3f800000c1007423 */ /* 0x000fe200000101c1 */
[----:B------:R-:W-:Y:S01]  /*62b0*/  F2FP.BF16.F32.PACK_AB R22, R23, R22 ;  /* 0x000000161716723e */ /* 0x000fe200000010ff */
[----:B------:R-:W-:Y:S01]  /*62c0*/  FMUL.FTZ R42, R42, R6 ;  /* 0x000000062a2a7220 */ /* 0x000fe20000410000 */
[----:B------:R-:W-:Y:S01]  /*62d0*/  FMUL.FTZ R26, R26, R5 ;  /* 0x000000051a1a7220 */ /* 0x000fe20000410000 */
        /* <DEDUP_REMOVED lines=8> */
[----:B------:R-:W-:Y:S01]  /*6360*/  FADD.FTZ R58, -R112, R58 ;  /* 0x0000003a703a7221 */ /* 0x000fe20000010100 */
[----:B------:R-:W-:Y:S01]  /*6370*/  F2FP.BF16.F32.PACK_AB R20, R20, R34 ;  /* 0x000000221414723e */ /* 0x000fe200000010ff */
[----:B------:R-:W-:Y:S01]  /*6380*/  FADD.FTZ R43, -R112, R43 ;  /* 0x0000002b702b7221 */ /* 0x000fe20000010100 */
[----:B------:R-:W-:Y:S01]  /*6390*/  FFMA.FTZ R5, -R179, R179, 1 ;  /* 0x3f800000b3057423 */ /* 0x000fe200000101b3 */
[----:B------:R-:W-:Y:S01]  /*63a0*/  FMUL.FTZ R30, R30, R4 ;  /* 0x000000041e1e7220 */ /* 0x000fe20000410000 */
[----:B------:R-:W-:Y:S01]  /*63b0*/  FMUL.FTZ R31, R31, R0 ;  /* 0x000000001f1f7220 */ /* 0x000fe20000410000 */
[----:B------:R-:W-:Y:S01]  /*63c0*/  STS [R212+0xa400], R20 ;  /* 0x00a40014d4007388 */ /* 0x000fe20000000800 */
[----:B------:R-:W-:Y:S01]  /*63d0*/  FMUL.FTZ R6, R6, UR46 ;  /* 0x0000002e06067c20 */ /* 0x000fe20008410000 */
[----:B------:R-:W-:Y:S01]  /*63e0*/  FMUL.FTZ R58, R198, R58 ;  /* 0x0000003ac63a7220 */ /* 0x000fe20000410000 */
[----:B------:R-:W-:Y:S01]  /*63f0*/  F2FP.BF16.F32.PACK_AB R24, R25, R24 ;  /* 0x000000181918723e */ /* 0x000fe200000010ff */
[----:B------:R-:W-:Y:S01]  /*6400*/  FADD.FTZ R47, -R112, R47 ;  /* 0x0000002f702f7221 */ /* 0x000fe20000010100 */
[----:B------:R-:W-:Y:S01]  /*6410*/  F2FP.BF16.F32.PACK_AB R8, R8, R26 ;  /* 0x0000001a0808723e */ /* 0x000fe200000010ff */
[----:B------:R-:W-:Y:S01]  /*6420*/  FFMA.FTZ R0, -R173, R173, 1 ;  /* 0x3f800000ad007423 */ /* 0x000fe200000101ad */
[----:B------:R-:W-:Y:S01]  /*6430*/  FMUL.FTZ R43, R217, R43 ;  /* 0x0000002bd92b7220 */ /* 0x000fe20000410000 */
[----:B------:R-:W-:Y:S01]  /*6440*/  FMUL.FTZ R5, R5, UR46 ;  /* 0x0000002e05057c20 */ /* 0x000fe20008410000 */
[----:B------:R-:W-:Y:S01]  /*6450*/  FADD.FTZ R46, -R112, R46 ;  /* 0x0000002e702e7221 */ /* 0x000fe20000010100 */
[----:B------:R-:W-:Y:S01]  /*6460*/  FFMA.FTZ R4, -R174, R174, 1 ;  /* 0x3f800000ae047423 */ /* 0x000fe200000101ae */
[----:B------:R-:W-:Y:S01]  /*6470*/  FMUL.FTZ R58, R58, R6 ;  /* 0x000000063a3a7220 */ /* 0x000fe20000410000 */
[----:B------:R-:W-:Y:S01]  /*6480*/  F2FP.BF16.F32.PACK_AB R6, R31, R30 ;  /* 0x0000001e1f06723e */ /* 0x000fe200000010ff */
[----:B------:R-:W-:Y:S01]  /*6490*/  STS [R215+0xc000], R24 ;  /* 0x00c00018d7007388 */ /* 0x000fe20000000800 */
[----:B------:R-:W-:Y:S01]  /*64a0*/  F2FP.BF16.F32.PACK_AB R28, R29, R28 ;  /* 0x0000001c1d1c723e */ /* 0x000fe200000010ff */
[----:B------:R-:W-:Y:S01]  /*64b0*/  FMUL.FTZ R47, R205, R47 ;  /* 0x0000002fcd2f7220 */ /* 0x000fe20000410000 */
[----:B------:R-:W-:Y:S01]  /*64c0*/  FMUL.FTZ R0, R0, UR46 ;  /* 0x0000002e00007c20 */ /* 0x000fe20008410000 */
[----:B------:R-:W-:Y:S01]  /*64d0*/  STS [R215+0xc400], R8 ;  /* 0x00c40008d7007388 */ /* 0x000fe20000000800 */
[----:B------:R-:W-:Y:S01]  /*64e0*/  FADD.FTZ R56, -R113, R56 ;  /* 0x0000003871387221 */ /* 0x000fe20000010100 */
[----:B------:R-:W-:Y:S01]  /*64f0*/  FMUL.FTZ R43, R43, R5 ;  /* 0x000000052b2b7220 */ /* 0x000fe20000410000 */
[----:B------:R-:W-:Y:S01]  /*6500*/  FMUL.FTZ R46, R206, R46 ;  /* 0x0000002ece2e7220 */ /* 0x000fe20000410000 */
[----:B------:R-:W-:Y:S01]  /*6510*/  FMUL.FTZ R4, R4, UR46 ;  /* 0x0000002e04047c20 */ /* 0x000fe20008410000 */
[----:B------:R-:W-:Y:S01]  /*6520*/  FFMA.FTZ R5, -R164, R164, 1 ;  /* 0x3f800000a4057423 */ /* 0x000fe200000101a4 */
[----:B------:R-:W-:Y:S01]  /*6530*/  FADD.FTZ R59, -R112, R59 ;  /* 0x0000003b703b7221 */ /* 0x000fe20000010100 */
[----:B------:R-:W-:Y:S01]  /*6540*/  F2FP.BF16.F32.PACK_AB R19, R19, R38 ;  /* 0x000000261313723e */ /* 0x000fe200000010ff */
[----:B------:R-:W-:Y:S01]  /*6550*/  STS [R212+0xc000], R28 ;  /* 0x00c0001cd4007388 */ /* 0x000fe20000000800 */
[----:B------:R-:W-:Y:S01]  /*6560*/  FMUL.FTZ R47, R47, R0 ;  /* 0x000000002f2f7220 */ /* 0x000fe20000410000 */
[----:B------:R-:W-:Y:S01]  /*6570*/  FMUL.FTZ R56, R170, R56 ;  /* 0x00000038aa387220 */ /* 0x000fe20000410000 */
[----:B------:R-:W-:Y:S01]  /*6580*/  FMUL.FTZ R46, R46, R4 ;  /* 0x000000042e2e7220 */ /* 0x000fe20000410000 */
[----:B------:R-:W-:Y:S01]  /*6590*/  STS [R212+0xc400], R6 ;  /* 0x00c40006d4007388 */ /* 0x000fe20000000800 */
[----:B------:R-:W-:Y:S01]  /*65a0*/  FFMA.FTZ R0, -R155, R155, 1 ;  /* 0x3f8000009b007423 */ /* 0x000fe2000001019b */
[----:B------:R-:W-:Y:S01]  /*65b0*/  FMUL.FTZ R5, R5, UR46 ;  /* 0x0000002e05057c20 */ /* 0x000fe20008410000 */
[----:B------:R-:W-:Y:S01]  /*65c0*/  FMUL.FTZ R59, R196, R59 ;  /* 0x0000003bc43b7220 */ /* 0x000fe20000410000 */
[----:B------:R-:W-:Y:S01]  /*65d0*/  FFMA.FTZ R4, -R156, R156, 1 ;  /* 0x3f8000009c047423 */ /* 0x000fe2000001019c */
[----:B------:R-:W-:Y:S01]  /*65e0*/  FADD.FTZ R62, -R112, R62 ;  /* 0x0000003e703e7221 */ /* 0x000fe20000010100 */
[----:B------:R-:W-:Y:S01]  /*65f0*/  F2FP.BF16.F32.PACK_AB R50, R51, R50 ;  /* 0x000000323332723e */ /* 0x000fe200000010ff */
[----:B------:R-:W-:Y:S01]  /*6600*/  STS [R209+0xa000], R36 ;  /* 0x00a00024d1007388 */ /* 0x000fe20000000800 */
[----:B------:R-:W-:Y:S01]  /*6610*/  FMUL.FTZ R56, R56, R7 ;  /* 0x0000000738387220 */ /* 0x000fe20000410000 */
[----:B------:R-:W-:Y:S01]  /*6620*/  FMUL.FTZ R7, R0, UR46 ;  /* 0x0000002e00077c20 */ /* 0x000fe20008410000 */
[----:B------:R-:W-:Y:S01]  /*6630*/  FMUL.FTZ R4, R4, UR46 ;  /* 0x0000002e04047c20 */ /* 0x000fe20008410000 */
        /* <DEDUP_REMOVED lines=13> */
[----:B------:R-:W-:Y:S01]  /*6710*/  F2FP.BF16.F32.PACK_AB R66, R67, R66 ;  /* 0x000000424342723e */ /* 0x000fe200000010ff */
[----:B------:R-:W-:Y:S01]  /*6720*/  FMUL.FTZ R63, R185, R63 ;  /* 0x0000003fb93f7220 */ /* 0x000fe20000410000 */
[----:B------:R-:W-:Y:S01]  /*6730*/  F2FP.BF16.F32.PACK_AB R13, R13, R56 ;  /* 0x000000380d0d723e */ /* 0x000fe200000010ff */
[----:B------:R-:W-:Y:S01]  /*6740*/  STS [R209+0xc400], R5 ;  /* 0x00c40005d1007388 */ /* 0x000fe20000000800 */
[----:B------:R-:W-:Y:S01]  /*6750*/  F2FP.BF16.F32.PACK_AB R0, R0, R58 ;  /* 0x0000003a0000723e */ /* 0x000fe200000010ff */
[----:B------:R-:W-:Y:S01]  /*6760*/  FMUL.FTZ R7, R63, R7 ;  /* 0x000000073f077220 */ /* 0x000fe20000410000 */
[----:B------:R-:W-:Y:S01]  /*6770*/  F2FP.BF16.F32.PACK_AB R12, R12, R60 ;  /* 0x0000003c0c0c723e */ /* 0x000fe200000010ff */
[----:B------:R-:W-:Y:S03]  /*6780*/  STS [R208+0xc000], R16 ;  /* 0x00c00010d0007388 */ /* 0x000fe60000000800 */
[----:B------:R-:W-:Y:S01]  /*6790*/  F2FP.BF16.F32.PACK_AB R7, R7, R62 ;  /* 0x0000003e0707723e */ /* 0x000fe200000010ff */
        /* <DEDUP_REMOVED lines=10> */
[----:B---3--:R-:W-:Y:S05]  /*6840*/  LEA R0, R123, UR5, 0x1 ;  /* 0x000000057b007c11 */ /* 0x008fea000f8e08ff */
[----:B------:R-:W-:Y:S04]  /*6850*/  LDSM.16.MT88.4 R4, [R2+0x12000] ;  /* 0x012000000204783b */ /* 0x000fe80000004200 */
[----:B------:R-:W3:Y:S04]  /*6860*/  LDSM.16.MT88.4 R8, [R0+0x4000] ;  /* 0x004000000008783b */ /* 0x000ee80000004200 */
[----:B------:R-:W4:Y:S04]  /*6870*/  LDSM.16.MT88.4 R12, [R2+0x16000] ;  /* 0x01600000020c783b */ /* 0x000f280000004200 */
[----:B------:R-:W-:Y:S04]  /*6880*/  LDSM.16.MT88.4 R16, [R2+0x12800] ;  /* 0x012800000210783b */ /* 0x000fe80000004200 */
[----:B------:R-:W1:Y:S04]  /*6890*/  LDSM.16.MT88.4 R20, [R0+0x4400] ;  /* 0x004400000014783b */ /* 0x000e680000004200 */
[----:B------:R-:W2:Y:S01]  /*68a0*/  LDSM.16.MT88.4 R24, [R2+0x16800] ;  /* 0x016800000218783b */ /* 0x000ea20000004200 */
[-C--:B---3--:R-:W-:Y:S06]  /*68b0*/  HMMA.16816.F32.BF16 R68, R4, R8.reuse, R68 ;  /* 0x000000080444723c */ /* 0x088fec0000041844 */
[C---:B----4-:R-:W-:Y:S06]  /*68c0*/  HMMA.16816.F32.BF16 R72, R12.reuse, R8, R72 ;  /* 0x000000080c48723c */ /* 0x050fec0000041848 */
[-C--:B------:R-:W-:Y:S01]  /*68d0*/  HMMA.16816.F32.BF16 R76, R12, R10.reuse, R76 ;  /* 0x0000000a0c4c723c */ /* 0x080fe2000004184c */
[----:B------:R-:W-:Y:S05]  /*68e0*/  LDSM.16.MT88.4 R12, [R2+0x17000] ;  /* 0x01700000020c783b */ /* 0x000fea0000004200 */
[----:B------:R-:W-:Y:S01]  /*68f0*/  HMMA.16816.F32.BF16 R80, R4, R10, R80 ;  /* 0x0000000a0450723c */ /* 0x000fe20000041850 */
[----:B------:R-:W-:Y:S04]  /*6900*/  LDSM.16.MT88.4 R4, [R2+0x13000] ;  /* 0x013000000204783b */ /* 0x000fe80000004200 */
[----:B------:R-:W3:Y:S01]  /*6910*/  LDSM.16.MT88.4 R8, [R0+0x4800] ;  /* 0x004800000008783b */ /* 0x000ee20000004200 */
        /* <DEDUP_REMOVED lines=47> */
[----:B------:R-:W-:Y:S02]  /*6c10*/  LEA.HI.X.SX32 R4, R4, R131, 0x2, P0 ;  /* 0x0000008304047211 */ /* 0x000fe400000f16ff */
[----:B------:R-:W-:Y:S04]  /*6c20*/  MOV R130, R5 ;  /* 0x0000000500827202 */ /* 0x000fe80000000f00 */
[----:B------:R-:W-:Y:S01]  /*6c30*/  MOV R131, R4 ;  /* 0x0000000400837202 */ /* 0x000fe20000000f00 */
[----:B------:R-:W-:Y:S01]  /*6c40*/  @!UPT UIADD3 URZ, URZ, URZ, URZ ;  /* 0x0000003f3f3ff290 */ /* 0x000fe2000fffe03f */
[----:B------:R-:W-:Y:S11]  /*6c50*/  @!P2 BRA `(.L_x_524) ;  /* 0x000000000044a947 */ /* 0x000ff60003800000 */
[----:B------:R-:W1:Y:S01]  /*6c60*/  LDC R7, c[0x0][0x420] ;  /* 0x00010800ff077b82 */ /* 0x000e620000000800 */
[----:B------:R-:W2:Y:S07]  /*6c70*/  LDL R48, [R1+0x24] ;  /* 0x0000240001307983 */ /* 0x000eae0000100800 */
[----:B------:R-:W3:Y:S01]  /*6c80*/  LDC R8, c[0x0][0x424] ;  /* 0x00010900ff087b82 */ /* 0x000ee20000000800 */
[----:B--2---:R-:W-:Y:S01]  /*6c90*/  LEA R6, R48, UR5, 0x1 ;  /* 0x0000000530067c11 */ /* 0x004fe2000f8e08ff */
[C---:B-1----:R-:W-:Y:S05]  /*6ca0*/  IMAD.U32 R4, R7.reuse, -0x80, RZ ;  /* 0xffffff8007047824 */ /* 0x042fea00078e00ff */
        /* <DEDUP_REMOVED lines=9> */
[----:B---3--:R-:W-:Y:S05]  /*6d40*/  LEA.HI.X R5, R7, R233, R8, 0x7, P0 ;  /* 0x000000e907057211 */ /* 0x008fea00000f3c08 */
[----:B------:R1:W-:Y:S04]  /*6d50*/  LDGSTS.E.BYPASS.LTC128B.128 [R6+0x5000], desc[UR26][R4.64] ;  /* 0x0500000004067fae */ /* 0x0003e8000b901d5a */
[----:B------:R-:W0:Y:S02]  /*6d60*/  LDGDEPBAR ;  /* 0x00000000000079af */ /* 0x000e240000000000 */
.L_x_524:
        /* <DEDUP_REMOVED lines=220> */
.L_x_522:
[----:B------:R-:W-:Y:S01]  /*7b30*/  @!UPT UIADD3 URZ, URZ, URZ, URZ ;  /* 0x0000003f3f3ff290 */ /* 0x000fe2000fffe03f */
[----:B------:R-:W2:Y:S01]  /*7b40*/  LDL R22, [R1+0x30] ;  /* 0x0000300001167983 */ /* 0x000ea20000100800 */
[----:B------:R-:W-:Y:S01]  /*7b50*/  ULDC UR6, c[0x0][0x390] ;  /* 0x0000e40000067ab9 */ /* 0x000fe20000000800 */
[----:B------:R-:W1:Y:S02]  /*7b60*/  LDC.64 R10, c[0x0][0x438] ;  /* 0x00010e00ff0a7b82 */ /* 0x000e640000000a00 */
[----:B------:R-:W3:Y:S04]  /*7b70*/  LDL R19, [R1+0x34] ;  /* 0x0000340001137983 */ /* 0x000ee80000100800 */
[----:B------:R-:W4:Y:S01]  /*7b80*/  LDL R24, [R1+0x24] ;  /* 0x0000240001187983 */ /* 0x000f220000100800 */
[----:B------:R-:W5:Y:S01]  /*7b90*/  S2R R14, SR_TID.X ;  /* 0x00000000000e7919 */ /* 0x000f620000002100 */
        /* <DEDUP_REMOVED lines=28> */
[----:B-----5:R-:W-:Y:S02]  /*7d60*/  SHF.R.S32.HI R18, RZ, 0x1f, R14 ;  /* 0x0000001fff127819 */ /* 0x020fe4000001140e */
[----:B------:R-:W-:-:S02]  /*7d70*/  F2FP.BF16.F32.PACK_AB R0, R0, R94 ;  /* 0x0000005e0000723e */ /* 0x000fc400000010ff */
[----:B------:R-:W-:-:S03]  /*7d80*/  LEA.HI R18, R18, R14, RZ, 0x2 ;  /* 0x0000000e12127211 */ /* 0x000fc600078f10ff */
[----:B------:R-:W5:Y:S01]  /*7d90*/  LDC.64 R20, c[0x0][0x440] ;  /* 0x00011000ff147b82 */ /* 0x000f620000000a00 */
        /* <DEDUP_REMOVED lines=8> */
[----:B-1----:R-:W-:-:S04]  /*7e20*/  IMAD R40, R12, UR16, RZ ;  /* 0x000000100c287c24 */ /* 0x002fc8000f8e02ff */
[----:B------:R-:W-:Y:S01]  /*7e30*/  IMAD R40, R13, UR11, R40 ;  /* 0x0000000b0d287c24 */ /* 0x000fe2000f8e0228 */
[----:B--2---:R-:W-:Y:S04]  /*7e40*/  STS [R22], R9 ;  /* 0x0000000916007388 */ /* 0x004fe80000000800 */
[----:B------:R-:W-:Y:S04]  /*7e50*/  STS [R22+0x200], R8 ;  /* 0x0002000816007388 */ /* 0x000fe80000000800 */
[----:B---3--:R1:W-:Y:S04]  /*7e60*/  STS [R19], R5 ;  /* 0x0000000513007388 */ /* 0x0083e80000000800 */
[----:B------:R2:W-:Y:S04]  /*7e70*/  STS [R19+0x200], R4 ;  /* 0x0002000413007388 */ /* 0x0005e80000000800 */
[----:B------:R-:W-:Y:S04]  /*7e80*/  STS [R22+0x1000], R7 ;  /* 0x0010000716007388 */ /* 0x000fe80000000800 */
[----:B------:R-:W-:Y:S04]  /*7e90*/  STS [R22+0x1200], R6 ;  /* 0x0012000616007388 */ /* 0x000fe80000000800 */
[----:B------:R3:W-:Y:S04]  /*7ea0*/  STS [R19+0x1000], R3 ;  /* 0x0010000313007388 */ /* 0x0007e80000000800 */
[----:B------:R5:W-:Y:S01]  /*7eb0*/  STS [R19+0x1200], R0 ;  /* 0x0012000013007388 */ /* 0x000be20000000800 */
[----:B-1----:R-:W-:-:S03]  /*7ec0*/  LOP3.LUT R5, R18, 0xfffffffc, RZ, 0xc0, !PT ;  /* 0xfffffffc12057812 */ /* 0x002fc600078ec0ff */
[----:B------:R-:W-:Y:S01]  /*7ed0*/  STS [R22+0x2000], R68 ;  /* 0x0020004416007388 */ /* 0x000fe20000000800 */
[----:B--2---:R-:W-:-:S03]  /*7ee0*/  IADD3 R4, -R5, R14, RZ ;  /* 0x0000000e05047210 */ /* 0x004fc60007ffe1ff */
[----:B------:R-:W-:Y:S01]  /*7ef0*/  STS [R22+0x2200], R70 ;  /* 0x0022004616007388 */ /* 0x000fe20000000800 */
[----:B------:R-:W1:Y:S03]  /*7f00*/  LDC.64 R14, c[0x0][0x458] ;  /* 0x00011600ff0e7b82 */ /* 0x000e660000000a00 */
        /* <DEDUP_REMOVED lines=9> */
[----:B-----5:R-:W-:Y:S01]  /*7fa0*/  SHF.R.S32.HI R0, RZ, 0x2, R18 ;  /* 0x00000002ff007819 */ /* 0x020fe20000011412 */
[----:B------:R-:W-:-:S04]  /*7fb0*/  IMAD.WIDE.U32 R6, R10, UR10, R4 ;  /* 0x0000000a0a067c25 */ /* 0x000fc8000f8e0004 */
[----:B------:R-:W-:Y:S01]  /*7fc0*/  IMAD R11, R11, UR10, R3 ;  /* 0x0000000a0b0b7c24 */ /* 0x000fe2000f8e0203 */
[----:B------:R-:W-:-:S04]  /*7fd0*/  SHF.R.S32.HI R3, RZ, 0x1f, R0 ;  /* 0x0000001fff037819 */ /* 0x000fc80000011400 */
[----:B------:R-:W-:Y:S01]  /*7fe0*/  IADD3 R7, R7, R11, RZ ;  /* 0x0000000b07077210 */ /* 0x000fe20007ffe0ff */
[----:B------:R-:W-:Y:S01]  /*7ff0*/  IMAD R8, R3, R16, RZ ;  /* 0x0000001003087224 */ /* 0x000fe200078e02ff */
[----:B--2---:R-:W2:Y:S01]  /*8000*/  LDC.64 R22, c[0x0][0x470] ;  /* 0x00011c00ff167b82 */ /* 0x004ea20000000a00 */
[----:B------:R-:W-:-:S04]  /*8010*/  IMAD.WIDE.U32 R12, R12, UR11, R6 ;  /* 0x0000000b0c0c7c25 */ /* 0x000fc8000f8e0006 */
[----:B-1----:R-:W-:Y:S01]  /*8020*/  IMAD R6, R3, R14, RZ ;  /* 0x0000000e03067224 */ /* 0x002fe200078e02ff */
[----:B----4-:R-:W-:Y:S02]  /*8030*/  LEA R3, R24, UR5, 0x1 ;  /* 0x0000000518037c11 */ /* 0x010fe4000f8e08ff */
[----:B------:R-:W-:Y:S01]  /*8040*/  BAR.SYNC.DEFER_BLOCKING 0x0 ;  /* 0x0000000000007b1d */ /* 0x000fe20000010000 */
[----:B------:R-:W-:-:S04]  /*8050*/  IMAD.WIDE.U32 R10, R0, R16, RZ ;  /* 0x00000010000a7225 */ /* 0x000fc800078e00ff */
[----:B------:R-:W-:-:S05]  /*8060*/  IMAD R8, R0, R17, R8 ;  /* 0x0000001100087224 */ /* 0x000fca00078e0208 */
[----:B------:R-:W-:Y:S01]  /*8070*/  IADD3 R9, R11, R8, RZ ;  /* 0x000000080b097210 */ /* 0x000fe20007ffe0ff */
[----:B------:R-:W-:Y:S02]  /*8080*/  IMAD.MOV.U32 R8, RZ, RZ, R10 ;  /* 0x000000ffff087224 */ /* 0x000fe400078e000a */
[----:B------:R-:W-:Y:S02]  /*8090*/  IMAD R19, R20, UR15, RZ ;  /* 0x0000000f14137c24 */ /* 0x000fe4000f8e02ff */
[----:B------:R-:W-:Y:S01]  /*80a0*/  IMAD.WIDE.U32 R8, R16, UR19, R8 ;  /* 0x0000001310087c25 */ /* 0x000fe2000f8e0008 */
[----:B------:R-:W1:Y:S04]  /*80b0*/  LDS.128 R36, [R3+0x6000] ;  /* 0x0060000003247984 */ /* 0x000e680000000c00 */
        /* <DEDUP_REMOVED lines=12> */
[----:B-----5:R-:W-:Y:S01]  /*8180*/  IADD3 R3, P0, R12, R8, RZ ;  /* 0x000000080c037210 */ /* 0x020fe20007f1e0ff */
[----:B--2---:R-:W-:-:S04]  /*8190*/  IMAD R8, R22, UR16, RZ ;  /* 0x0000001016087c24 */ /* 0x004fc8000f8e02ff */
        /* <DEDUP_REMOVED lines=18> */
[----:B-1----:R1:W-:Y:S04]  /*82c0*/  STG.E.128 desc[UR26][R6.64], R36 ;  /* 0x0000002406007986 */ /* 0x0023e8000c101d1a */
[----:B---3--:R1:W-:Y:S04]  /*82d0*/  STG.E.128 desc[UR26][R10.64], R32 ;  /* 0x000000200a007986 */ /* 0x0083e8000c101d1a */
[----:B----4-:R1:W-:Y:S04]  /*82e0*/  STG.E.128 desc[UR26][R4.64], R28 ;  /* 0x0000001c04007986 */ /* 0x0103e8000c101d1a */
[----:B------:R1:W-:Y:S02]  /*82f0*/  STG.E.128 desc[UR26][R8.64], R24 ;  /* 0x0000001808007986 */ /* 0x0003e4000c101d1a */
.L_x_519:
        /* <DEDUP_REMOVED lines=11> */
.L_x_526:
[----:B------:R-:W-:Y:S05]  /*83b0*/  EXIT ;  /* 0x000000000000794d */ /* 0x000fea0003800000 */
.L_x_528:
        /* <DEDUP_REMOVED lines=12> */
.L_x_707:


//--------------------- .text._ZN5flash44flash_bwd_dq_dk_dv_loop_seqk_parallel_kernelI23Flash_bwd_kernel_traitsILi32ELi128ELi128ELi8ELi4ELi4ELi4ELb0ELb0EN7cutlass10bfloat16_tE19Flash_kernel_traitsILi32ELi128ELi128ELi8ES3_EELb1ELb1ELb0ELb0ELb0ELb1ELb0EEEvNS_16Flash_bwd_paramsE --------------------------
	.section	.text._ZN5flash44flash_bwd_dq_dk_dv_loop_seqk_parallel_kernelI23Flash_bwd_kernel_traitsILi32ELi128ELi128ELi8ELi4ELi4ELi4ELb0ELb0EN7cutlass10bfloat16_tE19Flash_kernel_traitsILi32ELi128ELi128ELi8ES3_EELb1ELb1ELb0ELb0ELb0ELb1ELb0EEEvNS_16Flash_bwd_paramsE,"ax",@progbits
	.align	128
        .global         _ZN5flash44flash_bwd_dq_dk_dv_loop_seqk_parallel_kernelI23Flash_bwd_kernel_traitsILi32ELi128ELi128ELi8ELi4ELi4ELi4ELb0ELb0EN7cutlass10bfloat16_tE19Flash_kernel_traitsILi32ELi128ELi128ELi8ES3_EELb1ELb1ELb0ELb0ELb0ELb1ELb0EEEvNS_16Flash_bwd_paramsE
        .type           _ZN5flash44flash_bwd_dq_dk_dv_loop_seqk_parallel_kernelI23Flash_bwd_kernel_traitsILi32ELi128ELi128ELi8ELi4ELi4ELi4ELb0ELb0EN7cutlass10bfloat16_tE19Flash_kernel_traitsILi32ELi128ELi128ELi8ES3_EELb1ELb1ELb0ELb0ELb0ELb1ELb0EEEvNS_16Flash_bwd_paramsE,@function
        .size           _ZN5flash44flash_bwd_dq_dk_dv_loop_seqk_parallel_kernelI23Flash_bwd_kernel_traitsILi32ELi128ELi128ELi8ELi4ELi4ELi4ELb0ELb0EN7cutlass10bfloat16_tE19Flash_kernel_traitsILi32ELi128ELi128ELi8ES3_EELb1ELb1ELb0ELb0ELb0ELb1ELb0EEEvNS_16Flash_bwd_paramsE,(.L_x_708 - _ZN5flash44flash_bwd_dq_dk_dv_loop_seqk_parallel_kernelI23Flash_bwd_kernel_traitsILi32ELi128ELi128ELi8ELi4ELi4ELi4ELb0ELb0EN7cutlass10bfloat16_tE19Flash_kernel_traitsILi32ELi128ELi128ELi8ES3_EELb1ELb1ELb0ELb0ELb0ELb1ELb0EEEvNS_16Flash_bwd_paramsE)
        .other          _ZN5flash44flash_bwd_dq_dk_dv_loop_seqk_parallel_kernelI23Flash_bwd_kernel_traitsILi32ELi128ELi128ELi8ELi4ELi4ELi4ELb0ELb0EN7cutlass10bfloat16_tE19Flash_kernel_traitsILi32ELi128ELi128ELi8ES3_EELb1ELb1ELb0ELb0ELb0ELb1ELb0EEEvNS_16Flash_bwd_paramsE,@"STO_CUDA_ENTRY STV_DEFAULT"
_ZN5flash44flash_bwd_dq_dk_dv_loop_seqk_parallel_kernelI23Flash_bwd_kernel_traitsILi32ELi128ELi128ELi8ELi4ELi4ELi4ELb0ELb0EN7cutlass10bfloat16_tE19Flash_kernel_traitsILi32ELi128ELi128ELi8ES3_EELb1ELb1ELb0ELb0ELb0ELb1ELb0EEEvNS_16Flash_bwd_paramsE:
.text._ZN5flash44flash_bwd_dq_dk_dv_loop_seqk_parallel_kernelI23Flash_bwd_kernel_traitsILi32ELi128ELi128ELi8ELi4ELi4ELi4ELb0ELb0EN7cutlass10bfloat16_tE19Flash_kernel_traitsILi32ELi128ELi128ELi8ES3_EELb1ELb1ELb0ELb0ELb0ELb1ELb0EEEvNS_16Flash_bwd_paramsE:
        /* <DEDUP_REMOVED lines=16> */
[----:B------:R-:W-:Y:S02]  /*0100*/  IMAD.MOV.U32 R156, RZ, RZ, -0x10 ;  /* 0xfffffff0ff9c7424 */ /* 0x000fe400078e00ff */
        /* <DEDUP_REMOVED lines=11> */
[----:B------:R-:W-:Y:S01]  /*01c0*/  LEA.HI R139, R142, R9, RZ, 0x4 ;  /* 0x000000098e8b7211 */ /* 0x000fe200078f20ff */
[----:B------:R-:W-:Y:S01]  /*01d0*/  USHF.R.S32.HI UR6, URZ, 0x1f, UR59 ;  /* 0x0000001f3f067899 */ /* 0x000fe2000801143b */
[----:B------:R-:W-:Y:S02]  /*01e0*/  LOP3.LUT R158, R4, 0xfffffffc, RZ, 0xc0, !PT ;  /* 0xfffffffc049e7812 */ /* 0x000fe400078ec0ff */
[----:B------:R-:W-:Y:S01]  /*01f0*/  SHF.R.S32.HI R5, RZ, 0x3, R8 ;  /* 0x00000003ff057819 */ /* 0x000fe20000011408 */
[----:B------:R-:W-:Y:S01]  /*0200*/  IMAD.U32 R145, RZ, RZ, UR5 ;  /* 0x00000005ff917e24 */ /* 0x000fe2000f8e00ff */
[----:B------:R-:W-:Y:S01]  /*0210*/  SHF.R.S32.HI R13, RZ, 0x2, R4 ;  /* 0x00000002ff0d7819 */ /* 0x000fe20000011404 */
[----:B------:R-:W-:Y:S01]  /*0220*/  IMAD.IADD R158, R9, 0x1, -R158 ;  /* 0x00000001099e7824 */ /* 0x000fe200078e0a9e */
[----:B------:R-:W-:Y:S01]  /*0230*/  LOP3.LUT R6, R143, 0xffffffe0, RZ, 0xc0, !PT ;  /* 0xffffffe08f067812 */ /* 0x000fe200078ec0ff */
[----:B------:R-:W-:Y:S01]  /*0240*/  IMAD.SHL.U32 R5, R5, 0x40, RZ ;  /* 0x0000004005057824 */ /* 0x000fe200078e00ff */
[--C-:B------:R-:W-:Y:S01]  /*0250*/  SHF.R.S32.HI R144, RZ, 0x5, R143.reuse ;  /* 0x00000005ff907819 */ /* 0x100fe2000001148f */
[----:B------:R-:W-:Y:S01]  /*0260*/  USHF.R.S32.HI UR5, URZ, 0x1f, UR50 ;  /* 0x0000001f3f057899 */ /* 0x000fe20008011432 */
[----:B------:R-:W-:Y:S01]  /*0270*/  LOP3.LUT R2, R139, 0xfffffff0, RZ, 0xc0, !PT ;  /* 0xfffffff08b027812 */ /* 0x000fe200078ec0ff */
[C---:B------:R-:W-:Y:S01]  /*0280*/  IMAD.IADD R7, R9.reuse, 0x1, -R6 ;  /* 0x0000000109077824 */ /* 0x040fe200078e0a06 */
[----:B------:R-:W-:Y:S01]  /*0290*/  SHF.R.S32.HI R143, RZ, 0x1f, R143 ;  /* 0x0000001fff8f7819 */ /* 0x000fe2000001148f */
[----:B------:R-:W-:Y:S01]  /*02a0*/  IMAD.U32 R148, RZ, RZ, UR6 ;  /* 0x00000006ff947e24 */ /* 0x000fe2000f8e00ff */
[----:B------:R-:W-:Y:S01]  /*02b0*/  SHF.R.S32.HI R10, RZ, 0x1f, R4 ;  /* 0x0000001fff0a7819 */ /* 0x000fe20000011404 */
[----:B------:R-:W-:Y:S01]  /*02c0*/  IMAD.IADD R11, R9, 0x1, -R2 ;  /* 0x00000001090b7824 */ /* 0x000fe200078e0a02 */
[----:B------:R-:W-:Y:S01]  /*02d0*/  LOP3.LUT R0, R8, 0xfffffff8, RZ, 0xc0, !PT ;  /* 0xfffffff808007812 */ /* 0x000fe200078ec0ff */
[----:B------:R-:W-:Y:S01]  /*02e0*/  IMAD.SHL.U32 R2, R158, 0x8, RZ ;  /* 0x000000089e027824 */ /* 0x000fe200078e00ff */
[----:B------:R-:W-:Y:S01]  /*02f0*/  LEA.HI R4, R4, R13, RZ, 0x1 ;  /* 0x0000000d04047211 */ /* 0x000fe200078f08ff */
[----:B------:R-:W-:Y:S01]  /*0300*/  IMAD.SHL.U32 R158, R158, 0x2, RZ ;  /* 0x000000029e9e7824 */ /* 0x000fe200078e00ff */
[----:B------:R-:W-:Y:S01]  /*0310*/  LEA.HI R143, R143, R144, RZ, 0x2 ;  /* 0x000000908f8f7211 */ /* 0x000fe200078f10ff */
[----:B------:R-:W-:Y:S01]  /*0320*/  UIADD3 UR6, UR4, 0xa000, URZ ;  /* 0x0000a00004067890 */ /* 0x000fe2000fffe03f */
[----:B------:R-:W-:Y:S01]  /*0330*/  LEA.HI R142, R142, R9, RZ, 0x7 ;  /* 0x000000098e8e7211 */ /* 0x000fe200078f38ff */
[----:B------:R-:W-:Y:S01]  /*0340*/  IMAD.IADD R9, R9, 0x1, -R0 ;  /* 0x0000000109097824 */ /* 0x000fe200078e0a00 */
[----:B------:R-:W-:Y:S01]  /*0350*/  LOP3.LUT R4, R4, 0x7fffffe, RZ, 0xc0, !PT ;  /* 0x07fffffe04047812 */ /* 0x000fe200078ec0ff */
[----:B------:R-:W-:Y:S01]  /*0360*/  IMAD.U32 R149, RZ, RZ, UR5 ;  /* 0x00000005ff957e24 */ /* 0x000fe2000f8e00ff */
[----:B------:R-:W-:Y:S01]  /*0370*/  SHF.R.S32.HI R0, RZ, 0x4, R139 ;  /* 0x00000004ff007819 */ /* 0x000fe2000001148b */
[----:B------:R-:W-:Y:S01]  /*0380*/  UIADD3 UR5, UR4, 0x6000, URZ ;  /* 0x0000600004057890 */ /* 0x000fe2000fffe03f */
[----:B------:R-:W-:Y:S01]  /*0390*/  LOP3.LUT R5, R5, 0xc0, RZ, 0xc0, !PT ;  /* 0x000000c005057812 */ /* 0x000fe200078ec0ff */
[----:B------:R-:W-:Y:S01]  /*03a0*/  IMAD.IADD R3, R13, 0x1, -R4 ;  /* 0x000000010d037824 */ /* 0x000fe200078e0a04 */
[----:B------:R-:W-:-:S02]  /*03b0*/  LOP3.LUT R143, R143, 0xfffffffc, RZ, 0xc0, !PT ;  /* 0xfffffffc8f8f7812 */ /* 0x000fc400078ec0ff */
[----:B------:R-:W-:Y:S02]  /*03c0*/  LEA.HI R10, R10, R13, RZ, 0x3 ;  /* 0x0000000d0a0a7211 */ /* 0x000fe400078f18ff */
[----:B------:R-:W-:Y:S01]  /*03d0*/  LEA.HI R139, R139, R0, RZ, 0x1 ;  /* 0x000000008b8b7211 */ /* 0x000fe200078f08ff */
[C---:B------:R-:W-:Y:S01]  /*03e0*/  IMAD.IADD R143, R144.reuse, 0x1, -R143 ;  /* 0x00000001908f7824 */ /* 0x040fe200078e0a8f */
[----:B------:R-:W-:Y:S01]  /*03f0*/  LOP3.LUT R2, R5, 0x18, R2, 0xf8, !PT ;  /* 0x0000001805027812 */ /* 0x000fe200078ef802 */
[----:B------:R-:W-:Y:S01]  /*0400*/  IMAD R144, R144, 0x8, R3 ;  /* 0x0000000890907824 */ /* 0x000fe200078e0203 */
[----:B------:R-:W-:Y:S02]  /*0410*/  SHF.R.U32.HI R5, RZ, 0x3, R5 ;  /* 0x00000003ff057819 */ /* 0x000fe40000011605 */
[----:B------:R-:W-:Y:S02]  /*0420*/  LOP3.LUT R10, R10, 0xfffffff8, RZ, 0xc0, !PT ;  /* 0xfffffff80a0a7812 */ /* 0x000fe400078ec0ff */
[----:B------:R-:W-:-:S02]  /*0430*/  LOP3.LUT R139, R139, 0xfffffffe, RZ, 0xc0, !PT ;  /* 0xfffffffe8b8b7812 */ /* 0x000fc400078ec0ff */
[----:B------:R-:W-:Y:S01]  /*0440*/  LEA.HI R3, R9, R9, RZ, 0x1 ;  /* 0x0000000909037211 */ /* 0x000fe200078f08ff */
[----:B------:R-:W-:Y:S01]  /*0450*/  IMAD.IADD R10, R13, 0x1, -R10 ;  /* 0x000000010d0a7824 */ /* 0x000fe200078e0a0a */
[----:B------:R-:W-:Y:S01]  /*0460*/  LOP3.LUT R5, R2, R5, RZ, 0x3c, !PT ;  /* 0x0000000502057212 */ /* 0x000fe200078e3cff */
[----:B------:R-:W-:Y:S01]  /*0470*/  IMAD.IADD R139, R0, 0x1, -R139 ;  /* 0x00000001008b7824 */ /* 0x000fe200078e0a8b */
[----:B------:R-:W-:Y:S02]  /*0480*/  SHF.R.S32.HI R2, RZ, 0x1f, R11 ;  /* 0x0000001fff027819 */ /* 0x000fe4000001140b */
[----:B------:R-:W-:Y:S01]  /*0490*/  LOP3.LUT R4, R3, 0x7fffffe, RZ, 0xc0, !PT ;  /* 0x07fffffe03047812 */ /* 0x000fe200078ec0ff */
[----:B------:R-:W-:Y:S01]  /*04a0*/  IMAD.U32 R144, R144, 0x20, R5 ;  /* 0x0000002090907824 */ /* 0x000fe200078e0005 */
[----:B------:R-:W-:Y:S01]  /*04b0*/  SHF.R.S32.HI R6, RZ, 0x1f, R7 ;  /* 0x0000001fff067819 */ /* 0x000fe20000011407 */
[----:B------:R-:W-:Y:S01]  /*04c0*/  IMAD.SHL.U32 R140, R139, 0x8, RZ ;  /* 0x000000088b8c7824 */ /* 0x000fe200078e00ff */
[-C--:B------:R-:W-:Y:S01]  /*04d0*/  LEA.HI R0, R11, R11.reuse, RZ, 0x1 ;  /* 0x0000000b0b007211 */ /* 0x080fe200078f08ff */
[----:B------:R-:W-:Y:S01]  /*04e0*/  IMAD.IADD R13, R9, 0x1, -R4 ;  /* 0x00000001090d7824 */ /* 0x000fe200078e0a04 */
[----:B------:R-:W-:-:S02]  /*04f0*/  LEA.HI R5, R2, R11, RZ, 0x3 ;  /* 0x0000000b02057211 */ /* 0x000fc400078f18ff */
[----:B------:R-:W-:Y:S02]  /*0500*/  LEA.HI R6, R6, R7, RZ, 0x2 ;  /* 0x0000000706067211 */ /* 0x000fe400078f10ff */
[----:B------:R-:W-:Y:S02]  /*0510*/  LOP3.LUT R2, R10, 0x1, RZ, 0xc0, !PT ;  /* 0x000000010a027812 */ /* 0x000fe400078ec0ff */
[--C-:B------:R-:W-:Y:S02]  /*0520*/  SHF.R.S32.HI R4, RZ, 0x1, R0.reuse ;  /* 0x00000001ff047819 */ /* 0x100fe40000011400 */
[----:B------:R-:W-:Y:S02]  /*0530*/  SHF.R.S32.HI R7, RZ, 0x1f, R0 ;  /* 0x0000001fff077819 */ /* 0x000fe40000011400 */
[----:B------:R-:W-:Y:S02]  /*0540*/  LOP3.LUT R0, R0, 0x7fffffe, RZ, 0xc0, !PT ;  /* 0x07fffffe00007812 */ /* 0x000fe400078ec0ff */
[----:B------:R-:W-:-:S02]  /*0550*/  LOP3.LUT R134, R5, 0xfffffff8, RZ, 0xc0, !PT ;  /* 0xfffffff805867812 */ /* 0x000fc400078ec0ff */
        /* <DEDUP_REMOVED lines=10> */
[----:B------:R-:W-:-:S02]  /*0600*/  LOP3.LUT R7, R7, 0xfffffffc, RZ, 0xc0, !PT ;  /* 0xfffffffc07077812 */ /* 0x000fc400078ec0ff */
[----:B------:R-:W-:Y:S01]  /*0610*/  LEA.HI.SX32 R141, R6, R11, 0x1e ;  /* 0x0000000b068d7211 */ /* 0x000fe200078ff2ff */
[----:B------:R-:W-:Y:S01]  /*0620*/  IMAD.SHL.U32 R6, R10, 0x40, RZ ;  /* 0x000000400a067824 */ /* 0x000fe200078e00ff */
[----:B------:R-:W-:Y:S01]  /*0630*/  LOP3.LUT R11, R2, 0x30, R11, 0xf8, !PT ;  /* 0x00000030020b7812 */ /* 0x000fe200078ef80b */
[----:B------:R-:W-:Y:S01]  /*0640*/  IMAD.IADD R7, R4, 0x1, -R7 ;  /* 0x0000000104077824 */ /* 0x000fe200078e0a07 */
[----:B------:R-:W-:Y:S02]  /*0650*/  LOP3.LUT R3, R3, 0xc0, RZ, 0xc0, !PT ;  /* 0x000000c003037812 */ /* 0x000fe400078ec0ff */
[C---:B------:R-:W-:Y:S02]  /*0660*/  LEA.HI R4, R10.reuse, R10, RZ, 0x1 ;  /* 0x0000000a0a047211 */ /* 0x040fe400078f08ff */
[----:B------:R-:W-:Y:S02]  /*0670*/  LOP3.LUT P5, RZ, R10, 0x2, RZ, 0xc0, !PT ;  /* 0x000000020aff7812 */ /* 0x000fe400078ac0ff */
[----:B------:R-:W-:-:S02]  /*0680*/  LOP3.LUT R11, R11, 0x8, R8, 0xf8, !PT ;  /* 0x000000080b0b7812 */ /* 0x000fc400078ef808 */
[----:B------:R-:W-:Y:S02]  /*0690*/  LOP3.LUT P4, RZ, R10, 0x4, RZ, 0xc0, !PT ;  /* 0x000000040aff7812 */ /* 0x000fe4000788c0ff */
[----:B------:R-:W-:Y:S02]  /*06a0*/  LOP3.LUT R8, R3, 0x8, R8, 0xf8, !PT ;  /* 0x0000000803087812 */ /* 0x000fe400078ef808 */
[----:B------:R-:W-:Y:S02]  /*06b0*/  SHF.R.S32.HI R142, RZ, 0x7, R142 ;  /* 0x00000007ff8e7819 */ /* 0x000fe4000001148e */
[----:B------:R-:W-:Y:S02]  /*06c0*/  SHF.R.U32.HI R3, RZ, 0x3, R3 ;  /* 0x00000003ff037819 */ /* 0x000fe40000011603 */
[----:B------:R-:W-:Y:S01]  /*06d0*/  LOP3.LUT R9, R4, 0x3fffffe, RZ, 0xc0, !PT ;  /* 0x03fffffe04097812 */ /* 0x000fe200078ec0ff */
[----:B------:R-:W-:Y:S01]  /*06e0*/  IMAD R147, R142, 0x2000, R158 ;  /* 0x000020008e937824 */ /* 0x000fe200078e029e */
[----:B------:R-:W-:Y:S01]  /*06f0*/  LOP3.LUT R6, R6, 0x1c0, RZ, 0xc0, !PT ;  /* 0x000001c006067812 */ /* 0x000fe200078ec0ff */
[----:B------:R-:W-:Y:S01]  /*0700*/  IMAD R138, R142, 0x8, R139 ;  /* 0x000000088e8a7824 */ /* 0x000fe200078e028b */
[----:B------:R-:W-:Y:S01]  /*0710*/  SHF.R.S32.HI R4, RZ, 0x1, R4 ;  /* 0x00000001ff047819 */ /* 0x000fe20000011404 */
[----:B------:R-:W-:Y:S01]  /*0720*/  IMAD.IADD R9, R10, 0x1, -R9 ;  /* 0x000000010a097824 */ /* 0x000fe200078e0a09 */
[C---:B------:R-:W-:Y:S01]  /*0730*/  R2P PR, R134.reuse, 0x6 ;  /* 0x0000000686007804 */ /* 0x040fe20000000000 */
[----:B------:R-:W-:Y:S01]  /*0740*/  IMAD.SHL.U32 R134, R134, 0x40, RZ ;  /* 0x0000004086867824 */ /* 0x000fe200078e00ff */
[----:B------:R-:W-:Y:S01]  /*0750*/  LOP3.LUT R3, R8, R3, RZ, 0x3c, !PT ;  /* 0x0000000308037212 */ /* 0x000fe200078e3cff */
[C---:B------:R-:W-:Y:S01]  /*0760*/  IMAD.SHL.U32 R8, R143.reuse, 0x400, RZ ;  /* 0x000004008f087824 */ /* 0x040fe200078e00ff */
[----:B------:R-:W-:Y:S01]  /*0770*/  LEA.HI R6, R6, R6, RZ, 0x1d ;  /* 0x0000000606067211 */ /* 0x000fe200078fe8ff */
[----:B------:R-:W-:Y:S01]  /*0780*/  IMAD R158, R143, 0x200, R158 ;  /* 0x000002008f9e7824 */ /* 0x000fe200078e029e */
[C---:B------:R-:W-:Y:S01]  /*0790*/  LOP3.LUT P3, RZ, R4.reuse, 0x2, RZ, 0xc0, !PT ;  /* 0x0000000204ff7812 */ /* 0x040fe2000786c0ff */
[----:B------:R-:W-:Y:S01]  /*07a0*/  IMAD.SHL.U32 R4, R4, 0x40, RZ ;  /* 0x0000004004047824 */ /* 0x000fe200078e00ff */
[----:B------:R-:W-:Y:S01]  /*07b0*/  LOP3.LUT R134, R134, 0x1c0, RZ, 0xc0, !PT ;  /* 0x000001c086867812 */ /* 0x000fe200078ec0ff */
[----:B------:R-:W-:Y:S01]  /*07c0*/  IMAD R138, R138, 0x8, R13 ;  /* 0x000000088a8a7824 */ /* 0x000fe200078e020d */
[----:B------:R-:W-:Y:S01]  /*07d0*/  IADD3 R147, R6, R147, R8 ;  /* 0x0000009306937210 */ /* 0x000fe20007ffe008 */
[----:B------:R-:W-:Y:S01]  /*07e0*/  IMAD R158, R9, 0x20, R158 ;  /* 0x00000020099e7824 */ /* 0x000fe200078e029e */
[----:B------:R-:W-:Y:S01]  /*07f0*/  SHF.R.S32.HI R5, RZ, 0x3, R5 ;  /* 0x00000003ff057819 */ /* 0x000fe20000011405 */
[----:B------:R-:W-:Y:S01]  /*0800*/  IMAD.SHL.U32 R6, R142, 0x8, RZ ;  /* 0x000000088e067824 */ /* 0x000fe200078e00ff */
[----:B------:R-:W-:Y:S01]  /*0810*/  SHF.R.U32.HI R2, RZ, 0x3, R2 ;  /* 0x00000003ff027819 */ /* 0x000fe20000011602 */
[----:B------:R-:W-:Y:S01]  /*0820*/  IMAD.U32 R138, R138, 0x20, R3 ;  /* 0x000000208a8a7824 */ /* 0x000fe200078e0003 */
[----:B------:R-:W-:Y:S01]  /*0830*/  LOP3.LUT R4, R4, 0xc0, RZ, 0xc0, !PT ;  /* 0x000000c004047812 */ /* 0x000fe200078ec0ff */
[C---:B------:R-:W-:Y:S01]  /*0840*/  IMAD R0, R5.reuse, 0x8, R0 ;  /* 0x0000000805007824 */ /* 0x040fe200078e0200 */
[----:B------:R-:W-:Y:S01]  /*0850*/  LOP3.LUT R140, R140, 0x8, RZ, 0xc0, !PT ;  /* 0x000000088c8c7812 */ /* 0x000fe200078ec0ff */
[----:B------:R-:W-:Y:S01]  /*0860*/  IMAD R5, R5, 0x200, R8 ;  /* 0x0000020005057824 */ /* 0x000fe200078e0208 */
[----:B------:R-:W-:Y:S01]  /*0870*/  SHF.R.U32.HI R9, RZ, 0x3, R134 ;  /* 0x00000003ff097819 */ /* 0x000fe20000011686 */
[----:B------:R-:W-:Y:S01]  /*0880*/  IMAD.SHL.U32 R0, R0, 0x20, RZ ;  /* 0x0000002000007824 */ /* 0x000fe200078e00ff */
[----:B------:R-:W-:Y:S01]  /*0890*/  LOP3.LUT R2, R11, R2, RZ, 0x3c, !PT ;  /* 0x000000020b027212 */ /* 0x000fe200078e3cff */
[----:B------:R-:W-:Y:S01]  /*08a0*/  IMAD.SHL.U32 R138, R138, 0x2, RZ ;  /* 0x000000028a8a7824 */ /* 0x000fe200078e00ff */
[----:B------:R-:W-:-:S02]  /*08b0*/  LOP3.LUT R6, R6, 0x8, RZ, 0xc0, !PT ;  /* 0x0000000806067812 */ /* 0x000fc400078ec0ff */
[----:B------:R-:W-:Y:S01]  /*08c0*/  SEL R137, R136, 0xffffffe0, !P0 ;  /* 0xffffffe088897807 */ /* 0x000fe20004000000 */
[C---:B------:R-:W-:Y:S01]  /*08d0*/  IMAD R135, R139.reuse, 0x200, R2 ;  /* 0x000002008b877824 */ /* 0x040fe200078e0202 */
[----:B------:R-:W-:Y:S01]  /*08e0*/  SHF.R.U32.HI R3, RZ, 0x3, R4 ;  /* 0x00000003ff037819 */ /* 0x000fe20000011604 */
[----:B------:R-:W-:Y:S01]  /*08f0*/  IMAD.SHL.U32 R139, R139, 0x10, RZ ;  /* 0x000000108b8b7824 */ /* 0x000fe200078e00ff */
[----:B------:R-:W-:Y:S02]  /*0900*/  LOP3.LUT R134, R9, R134, R140, 0x1e, !PT ;  /* 0x0000008609867212 */ /* 0x000fe400078e1e8c */
[C---:B------:R-:W-:Y:S01]  /*0910*/  LOP3.LUT P0, RZ, R7.reuse, 0x2, RZ, 0xc0, !PT ;  /* 0x0000000207ff7812 */ /* 0x040fe2000780c0ff */
[----:B------:R-:W-:Y:S01]  /*0920*/  IMAD.SHL.U32 R7, R7, 0x40, RZ ;  /* 0x0000004007077824 */ /* 0x000fe200078e00ff */
[----:B------:R-:W-:Y:S01]  /*0930*/  LOP3.LUT R3, R3, R4, R6, 0x1e, !PT ;  /* 0x0000000403037212 */ /* 0x000fe200078e1e06 */
[----:B------:R-:W-:Y:S01]  /*0940*/  IMAD.IADD R134, R5, 0x1, R134 ;  /* 0x0000000105867824 */ /* 0x000fe200078e0286 */
[----:B------:R-:W-:Y:S01]  /*0950*/  LEA R147, R147, UR4, 0x1 ;  /* 0x0000000493937c11 */ /* 0x000fe2000f8e08ff */
[----:B------:R-:W-:Y:S01]  /*0960*/  IMAD R5, R143, 0x200, R0 ;  /* 0x000002008f057824 */ /* 0x000fe200078e0200 */
[----:B------:R-:W-:Y:S01]  /*0970*/  LOP3.LUT R7, R7, 0xc0, RZ, 0xc0, !PT ;  /* 0x000000c007077812 */ /* 0x000fe200078ec0ff */
[----:B------:R-:W-:Y:S01]  /*0980*/  IMAD.IADD R158, R3, 0x1, R158 ;  /* 0x00000001039e7824 */ /* 0x000fe200078e029e */
[----:B------:R-:W-:Y:S01]  /*0990*/  SEL R156, R156, 0x10, !P6 ;  /* 0x000000109c9c7807 */ /* 0x000fe20007000000 */
[C---:B------:R-:W-:Y:S01]  /*09a0*/  VIADD R151, R147.reuse, 0x40 ;  /* 0x0000004093977836 */ /* 0x040fe20000000000 */
[----:B------:R-:W-:Y:S01]  /*09b0*/  LEA R134, R134, UR6, 0x1 ;  /* 0x0000000686867c11 */ /* 0x000fe2000f8e08ff */
[C---:B------:R-:W-:Y:S01]  /*09c0*/  @P4 VIADD R151, R147.reuse, 0xffffffc0 ;  /* 0xffffffc093974836 */ /* 0x040fe20000000000 */
[----:B------:R-:W-:Y:S01]  /*09d0*/  SHF.R.U32.HI R2, RZ, 0x3, R7 ;  /* 0x00000003ff027819 */ /* 0x000fe20000011607 */
[C---:B------:R-:W-:Y:S01]  /*09e0*/  IMAD.IADD R153, R147.reuse, 0x1, R156 ;  /* 0x0000000193997824 */ /* 0x040fe200078e029c */
[----:B------:R-:W-:Y:S01]  /*09f0*/  LOP3.LUT R139, R6, 0x10, R139, 0xf8, !PT ;  /* 0x00000010068b7812 */ /* 0x000fe200078ef88b */
[----:B------:R-:W-:Y:S01]  /*0a00*/  VIADD R133, R134, 0x20 ;  /* 0x0000002086857836 */ /* 0x000fe20000000000 */
[----:B------:R-:W-:Y:S01]  /*0a10*/  SEL R154, R136, 0xffffffe0, !P5 ;  /* 0xffffffe0889a7807 */ /* 0x000fe20006800000 */
[----:B------:R-:W-:Y:S01]  /*0a20*/  IMAD.IADD R156, R156, 0x1, R151 ;  /* 0x000000019c9c7824 */ /* 0x000fe200078e0297 */
[----:B------:R-:W-:Y:S01]  /*0a30*/  SEL R128, R128, 0xffffffc0, !P2 ;  /* 0xffffffc080807807 */ /* 0x000fe20005000000 */
[----:B------:R-:W-:Y:S01]  /*0a40*/  @P1 VIADD R133, R134, 0xffffffe0 ;  /* 0xffffffe086851836 */ /* 0x000fe20000000000 */
[----:B------:R-:W-:Y:S01]  /*0a50*/  LEA R158, R158, UR5, 0x1 ;  /* 0x000000059e9e7c11 */ /* 0x000fe2000f8e08ff */
[----:B------:R-:W-:Y:S01]  /*0a60*/  IMAD.IADD R152, R147, 0x1, R154 ;  /* 0x0000000193987824 */ /* 0x000fe200078e029a */
[C---:B------:R-:W-:Y:S01]  /*0a70*/  LOP3.LUT R140, R2.reuse, R7, R140, 0x1e, !PT ;  /* 0x00000007028c7212 */ /* 0x040fe200078e1e8c */
[----:B------:R-:W-:Y:S01]  /*0a80*/  IMAD.IADD R159, R153, 0x1, R154 ;  /* 0x00000001999f7824 */ /* 0x000fe200078e029a */
[----:B------:R-:W-:Y:S01]  /*0a90*/  LOP3.LUT R139, R2, R139, R7, 0x1e, !PT ;  /* 0x0000008b028b7212 */ /* 0x000fe200078e1e07 */
[----:B------:R-:W-:Y:S01]  /*0aa0*/  IMAD.IADD R155, R154, 0x1, R151 ;  /* 0x000000019a9b7824 */ /* 0x000fe200078e0297 */
[----:B------:R-:W-:Y:S01]  /*0ab0*/  SEL R136, R136, 0xffffffe0, !P0 ;  /* 0xffffffe088887807 */ /* 0x000fe20004000000 */
[----:B------:R-:W-:Y:S01]  /*0ac0*/  VIADD R157, R158, 0x20 ;  /* 0x000000209e9d7836 */ /* 0x000fe20000000000 */
[----:B------:R-:W-:Y:S01]  /*0ad0*/  LEA R135, R135, UR4, 0x1 ;  /* 0x0000000487877c11 */ /* 0x000fe2000f8e08ff */
[----:B------:R-:W-:Y:S01]  /*0ae0*/  IMAD.IADD R132, R134, 0x1, R128 ;  /* 0x0000000186847824 */ /* 0x000fe200078e0280 */
[----:B------:R-:W-:Y:S01]  /*0af0*/  IADD3 R137, R137, UR5, R138 ;  /* 0x0000000589897c10 */ /* 0x000fe2000fffe08a */
[----:B------:R-:W-:-:S02]  /*0b00*/  IMAD.IADD R140, R5, 0x1, R140 ;  /* 0x00000001058c7824 */ /* 0x000fc400078e028c */
[----:B------:R-:W-:Y:S02]  /*0b10*/  IMAD.IADD R139, R0, 0x1, R139 ;  /* 0x00000001008b7824 */ /* 0x000fe400078e028b */
[----:B------:R-:W-:Y:S02]  /*0b20*/  IMAD.IADD R154, R154, 0x1, R156 ;  /* 0x000000019a9a7824 */ /* 0x000fe400078e029c */
[----:B------:R-:W-:Y:S02]  /*0b30*/  @P3 VIADD R157, R158, 0xffffffe0 ;  /* 0xffffffe09e9d3836 */ /* 0x000fe40000000000 */
[----:B------:R-:W-:Y:S02]  /*0b40*/  IMAD.IADD R128, R128, 0x1, R133 ;  /* 0x0000000180807824 */ /* 0x000fe400078e0285 */
[C---:B------:R-:W-:Y:S02]  /*0b50*/  VIADD R129, R133.reuse, 0x2000 ;  /* 0x0000200085817836 */ /* 0x040fe40000000000 */
[----:B------:R-:W-:-:S02]  /*0b60*/  VIADD R3, R133, 0x4000 ;  /* 0x0000400085037836 */ /* 0x000fc40000000000 */
[----:B------:R-:W-:-:S07]  /*0b70*/  VIADD R2, R133, 0x6000 ;  /* 0x0000600085027836 */ /* 0x000fce0000000000 */
.L_x_557:
        /* <DEDUP_REMOVED lines=15> */
[----:B------:R-:W-:Y:S01]  /*0c70*/  @UP4 UIADD3 UR10, UP1, UR17, UR6, URZ ;  /* 0x00000006110a4290 */ /* 0x000fe2000ff3e03f */
[----:B------:R-:W-:Y:S01]  /*0c80*/  IMAD.U32 R12, RZ, RZ, UR8 ;  /* 0x00000008ff0c7e24 */ /* 0x000fe2000f8e00ff */
[----:B------:R-:W-:-:S02]  /*0c90*/  UISETP.NE.U32.AND UP0, UPT, UR12, URZ, UPT ;  /* 0x0000003f0c00728c */ /* 0x000fc4000bf05070 */
[----:B------:R-:W-:Y:S01]  /*0ca0*/  UIADD3.X UR12, UR5, UR13, URZ, UP2, !UPT ;  /* 0x0000000d050c7290 */ /* 0x000fe200097fe43f */
[----:B------:R-:W-:Y:S01]  /*0cb0*/  IMAD.U32 R13, RZ, RZ, UR9 ;  /* 0x00000009ff0d7e24 */ /* 0x000fe2000f8e00ff */
[----:B------:R-:W-:Y:S01]  /*0cc0*/  @UP4 UIADD3.X UR11, UR5, UR7, URZ, UP1, !UPT ;  /* 0x00000007050b4290 */ /* 0x000fe20008ffe43f */
[----:B--2---:R-:W-:Y:S01]  /*0cd0*/  IMAD.U32 R14, RZ, RZ, UR10 ;  /* 0x0000000aff0e7e24 */ /* 0x004fe2000f8e00ff */
[----:B------:R-:W-:Y:S01]  /*0ce0*/  UISETP.NE.AND.EX UP2, UPT, UR13, URZ, UPT, UP0 ;  /* 0x0000003f0d00728c */ /* 0x000fe2000bf45300 */
[----:B------:R-:W-:Y:S02]  /*0cf0*/  ULDC.64 UR6, c[0x0][0x2f8] ;  /* 0x0000be0000067ab9 */ /* 0x000fe40000000a00 */
[----:B------:R-:W-:Y:S01]  /*0d00*/  ULDC.U8 UR13, c[0x0][0x3c2] ;  /* 0x0000f080000d7ab9 */ /* 0x000fe20000000000 */
[----:B------:R-:W-:Y:S01]  /*0d10*/  UISETP.EQ.U32.AND UP4, UPT, UR6, URZ, UPT ;  /* 0x0000003f0600728c */ /* 0x000fe2000bf82070 */
[----:B------:R-:W-:Y:S01]  /*0d20*/  IMAD.U32 R15, RZ, RZ, UR11 ;  /* 0x0000000bff0f7e24 */ /* 0x000fe2000f8e00ff */
[----:B------:R-:W-:Y:S01]  /*0d30*/  UISETP.NE.AND UP1, UPT, UR13, URZ, UPT ;  /* 0x0000003f0d00728c */ /* 0x000fe2000bf25270 */
[----:B------:R-:W2:Y:S01]  /*0d40*/  @P0 LDG.E R0, desc[UR14][R12.64] ;  /* 0x0000000e0c000981 */ /* 0x000ea2000c1e1900 */
[----:B------:R-:W-:-:S02]  /*0d50*/  PLOP3.LUT P3, PT, PT, PT, UP2, 0x80, 0x0 ;  /* 0x000000000000781c */ /* 0x000fc40003f6f028 */
[----:B------:R-:W-:Y:S01]  /*0d60*/  UISETP.EQ.OR.EX UP4, UPT, UR7, URZ, !UP1, UP4 ;  /* 0x0000003f0700728c */ /* 0x000fe2000cf82740 */
[----:B-1-3--:R-:W3:Y:S01]  /*0d70*/  @P1 LDG.E R5, desc[UR14][R14.64] ;  /* 0x0000000e0e051981 */ /* 0x00aee2000c1e1900 */
[----:B------:R-:W-:-:S04]  /*0d80*/  UIADD3 UR8, UP0, UR17, UR6, URZ ;  /* 0x0000000611087290 */ /* 0x000fc8000ff1e03f */
[----:B------:R-:W-:Y:S01]  /*0d90*/  PLOP3.LUT P2, PT, PT, PT, UP4, 0x80, 0x0 ;  /* 0x000000000000781c */ /* 0x000fe20003f4f048 */
[----:B------:R-:W-:Y:S01]  /*0da0*/  UIADD3.X UR5, UR5, UR7, URZ, UP0, !UPT ;  /* 0x0000000705057290 */ /* 0x000fe200087fe43f */
[----:B----4-:R-:W-:Y:S02]  /*0db0*/  IMAD.U32 R10, RZ, RZ, UR16 ;  /* 0x00000010ff0a7e24 */ /* 0x010fe4000f8e00ff */
[----:B------:R-:W-:Y:S02]  /*0dc0*/  IMAD.U32 R11, RZ, RZ, UR12 ;  /* 0x0000000cff0b7e24 */ /* 0x000fe4000f8e00ff */
[----:B------:R-:W-:Y:S01]  /*0dd0*/  IMAD.U32 R8, RZ, RZ, UR8 ;  /* 0x00000008ff087e24 */ /* 0x000fe2000f8e00ff */
[----:B------:R-:W-:Y:S01]  /*0de0*/  UMOV UR41, URZ ;  /* 0x0000003f00297c82 */ /* 0x000fe20008000000 */
[----:B------:R-:W-:Y:S01]  /*0df0*/  IMAD.U32 R9, RZ, RZ, UR5 ;  /* 0x00000005ff097e24 */ /* 0x000fe2000f8e00ff */
[----:B------:R-:W4:Y:S01]  /*0e00*/  @P3 LDG.E R7, desc[UR14][R10.64] ;  /* 0x0000000e0a073981 */ /* 0x000f22000c1e1900 */
[----:B------:R-:W-:-:S03]  /*0e10*/  @!UP3 ULDC.64 UR8, c[0x0][0x318] ;  /* 0x0000c6000008bab9 */ /* 0x000fc60000000a00 */
[----:B-----5:R-:W5:Y:S04]  /*0e20*/  @P3 LDG.E R4, desc[UR14][R10.64+0x4] ;  /* 0x0000040e0a043981 */ /* 0x020f68000c1e1900 */
[----:B------:R-:W5:Y:S01]  /*0e30*/  @!P2 LDG.E R6, desc[UR14][R8.64] ;  /* 0x0000000e0806a981 */ /* 0x000f62000c1e1900 */
[----:B------:R-:W-:-:S04]  /*0e40*/  @!UP3 UISETP.NE.U32.AND UP0, UPT, UR8, URZ, UPT ;  /* 0x0000003f0800b28c */ /* 0x000fc8000bf05070 */
[----:B------:R-:W-:Y:S01]  /*0e50*/  @!UP3 UISETP.NE.AND.EX UP0, UPT, UR9, URZ, UPT, UP0 ;  /* 0x0000003f0900b28c */ /* 0x000fe2000bf05300 */
[----:B------:R-:W-:Y:S01]  /*0e60*/  UMOV UR5, 0xffffffff ;  /* 0xffffffff00057882 */ /* 0x000fe20000000000 */
[----:B------:R-:W-:Y:S01]  /*0e70*/  UMOV UR42, 0xffffffff ;  /* 0xffffffff002a7882 */ /* 0x000fe20000000000 */
[----:B------:R-:W-:Y:S01]  /*0e80*/  USHF.L.U32 UR25, UR20, 0x7, URZ ;  /* 0x0000000714197899 */ /* 0x000fe2000800063f */
[----:B--2---:R-:W-:Y:S02]  /*0e90*/  @P0 R2UR UR12, R0 ;  /* 0x00000000000c02ca */ /* 0x004fe400000e0000 */
[----:B------:R-:W-:Y:S01]  /*0ea0*/  ISETP.NE.U32.AND P0, PT, RZ, UR6, PT ;  /* 0x00000006ff007c0c */ /* 0x000fe2000bf05070 */
[----:B------:R-:W-:Y:S01]  /*0eb0*/  @!UP3 ULDC UR6, c[0x0][0x2cc] ;  /* 0x0000b3000006bab9 */ /* 0x000fe20000000800 */
[----:B---3--:R-:W-:Y:S02]  /*0ec0*/  @P1 R2UR UR41, R5 ;  /* 0x00000000052912ca */ /* 0x008fe400000e0000 */
[----:B------:R-:W-:Y:S01]  /*0ed0*/  ISETP.NE.AND.EX P0, PT, RZ, UR7, PT, P0 ;  /* 0x00000007ff007c0c */ /* 0x000fe2000bf05300 */
[----:B------:R-:W-:-:S03]  /*0ee0*/  @!UP3 USEL UR7, UR6, URZ, UP0 ;  /* 0x0000003f0607b287 */ /* 0x000fc60008000000 */
[----:B------:R-:W-:-:S07]  /*0ef0*/  ULDC UR6, c[0x0][0x2c8] ;  /* 0x0000b20000067ab9 */ /* 0x000fce0000000800 */
        /* <DEDUP_REMOVED lines=11> */
.L_x_529:
[----:B------:R-:W-:Y:S02]  /*0fb0*/  @!UP3 UIADD3 UR12, UR7, UR6, -UR41 ;  /* 0x00000006070cb290 */ /* 0x000fe4000fffe829 */
[----:B------:R-:W-:Y:S02]  /*0fc0*/  @UP2 UIADD3 UR23, UR23, -UR5, URZ ;  /* 0x8000000517172290 */ /* 0x000fe4000fffe03f */
[----:B------:R-:W-:-:S05]  /*0fd0*/  UISETP.GT.AND UP0, UPT, UR12, UR25, UPT ;  /* 0x000000190c00728c */ /* 0x000fca000bf04270 */
[----:B------:R-:W-:Y:S01]  /*0fe0*/  @!UP2 ULDC UR23, c[0x0][0x2c4] ;  /* 0x0000b1000017aab9 */ /* 0x000fe20000000800 */
[----:B------:R-:W-:-:S13]  /*0ff0*/  PLOP3.LUT P0, PT, PT, PT, UP0, 0x80, 0x0 ;  /* 0x000000000000781c */ /* 0x000fda0003f0f008 */
[----:B------:R-:W-:Y:S05]  /*1000*/  @!P0 BRA `(.L_x_530) ;  /* 0x0000008c00048947 */ /* 0x000fea0003800000 */
[----:B------:R-:W1:Y:S01]  /*1010*/  LDC R0, c[0x0][0x278] ;  /* 0x00009e00ff007b82 */ /* 0x000e620000000800 */
[----:B------:R-:W-:Y:S01]  /*1020*/  ULDC.64 UR8, c[0x0][0x488] ;  /* 0x0001220000087ab9 */ /* 0x000fe20000000a00 */
[----:B------:R-:W-:Y:S01]  /*1030*/  UISETP.NE.AND UP0, UPT, UR5, -0x1, UPT ;  /* 0xffffffff0500788c */ /* 0x000fe2000bf05270 */
[----:B------:R-:W-:Y:S01]  /*1040*/  IABS R4, UR59 ;  /* 0x0000003b00047c13 */ /* 0x000fe20008000000 */
[----:B------:R-:W-:Y:S01]  /*1050*/  ULDC.64 UR6, c[0x0][0x228] ;  /* 0x00008a0000067ab9 */ /* 0x000fe20000000a00 */
[----:B------:R-:W-:Y:S02]  /*1060*/  UIADD3 UR13, UR23, 0x7f, URZ ;  /* 0x0000007f170d7890 */ /* 0x000fe4000fffe03f */
[----:B------:R-:W-:Y:S01]  /*1070*/  UIMAD.WIDE.U32 UR16, UR50, UR6, URZ ;  /* 0x00000006321072a5 */ /* 0x000fe2000f8e003f */
[----:B------:R-:W2:Y:S01]  /*1080*/  S2UR UR10, SR_CTAID.X ;  /* 0x00000000000a79c3 */ /* 0x000ea20000002500 */
[----:B------:R-:W-:Y:S01]  /*1090*/  UIMAD UR6, UR60, UR6, URZ ;  /* 0x000000063c0672a4 */ /* 0x000fe2000f8e023f */
[----:B------:R-:W-:Y:S01]  /*10a0*/  ULDC.64 UR44, c[0x0][0x240] ;  /* 0x00009000002c7ab9 */ /* 0x000fe20000000a00 */
[----:B------:R-:W-:-:S02]  /*10b0*/  ULDC UR61, c[0x0][0x2d4] ;  /* 0x0000b500003d7ab9 */ /* 0x000fc40000000800 */
[----:B------:R-:W-:Y:S02]  /*10c0*/  UIMAD UR32, UR50, UR7, UR6 ;  /* 0x00000007322072a4 */ /* 0x000fe4000f8e0206 */
[----:B------:R-:W-:Y:S01]  /*10d0*/  USHF.R.S32.HI UR40, URZ, 0x1f, UR61 ;  /* 0x0000001f3f287899 */ /* 0x000fe2000801143d */
[----:B------:R-:W-:Y:S01]  /*10e0*/  @!UP0 ULDC.64 UR6, c[0x0][0x418] ;  /* 0x0001060000068ab9 */ /* 0x000fe20000000a00 */
[----:B------:R-:W-:Y:S02]  /*10f0*/  USHF.R.S32.HI UR19, URZ, 0x1f, UR13 ;  /* 0x0000001f3f137899 */ /* 0x000fe4000801140d */
[----:B------:R-:W-:Y:S01]  /*1100*/  UIMAD UR22, UR5, UR45, URZ ;  /* 0x0000002d051672a4 */ /* 0x000fe2000f8e023f */
[----:B------:R-:W-:Y:S01]  /*1110*/  ULDC UR28, c[0x0][0x2dc] ;  /* 0x0000b700001c7ab9 */ /* 0x000fe20000000800 */
[----:B------:R-:W-:Y:S01]  /*1120*/  ULDC UR48, c[0x0][0x270] ;  /* 0x00009c0000307ab9 */ /* 0x000fe20000000800 */
[----:B-1----:R-:W-:Y:S01]  /*1130*/  IABS R6, R0 ;  /* 0x0000000000067213 */ /* 0x002fe20000000000 */
[----:B------:R-:W-:Y:S01]  /*1140*/  @!UP0 UIMAD.WIDE.U32 UR36, UR50, UR6, URZ ;  /* 0x00000006322482a5 */ /* 0x000fe2000f8e003f */
[----:B------:R-:W-:Y:S01]  /*1150*/  ISETP.NE.AND P3, PT, R0, RZ, PT ;  /* 0x000000ff0000720c */ /* 0x000fe20003f65270 */
[----:B------:R-:W-:Y:S01]  /*1160*/  UIADD3 UR32, UR17, UR32, URZ ;  /* 0x0000002011207290 */ /* 0x000fe2000fffe03f */
[----:B------:R-:W1:Y:S01]  /*1170*/  I2F.RP R8, R6 ;  /* 0x0000000600087306 */ /* 0x000e620000209400 */
[----:B------:R-:W-:Y:S01]  /*1180*/  USHF.L.U64.HI UR18, UR50, 0x7, UR60 ;  /* 0x0000000732127899 */ /* 0x000fe2000801023c */
[----:B------:R-:W-:Y:S01]  /*1190*/  ULDC.U8 UR26, c[0x0][0x3d8] ;  /* 0x0000f600001a7ab9 */ /* 0x000fe20000000000 */
        /* <DEDUP_REMOVED lines=23> */
[----:B------:R-:W-:-:S02]  /*1310*/  UIADD3 UR10, UR9, UR10, URZ ;  /* 0x0000000a090a7290 */ /* 0x000fc4000fffe03f */
[----:B------:R-:W-:Y:S02]  /*1320*/  UIADD3 UR18, UR11, -0x80, URZ ;  /* 0xffffff800b127890 */ /* 0x000fe4000fffe03f */
[----:B------:R-:W-:Y:S01]  /*1330*/  UISETP.NE.AND UP3, UPT, UR26, URZ, UPT ;  /* 0x0000003f1a00728c */ /* 0x000fe2000bf65270 */
[--C-:B-1----:R-:W-:Y:S01]  /*1340*/  IMAD.MOV R5, RZ, RZ, -R9.reuse ;  /* 0x000000ffff057224 */ /* 0x102fe200078e0a09 */
[----:B------:R-:W-:Y:S01]  /*1350*/  UIMAD.WIDE.U32 UR16, UR6, UR8, URZ ;  /* 0x00000008061072a5 */ /* 0x000fe2000f8e003f */
[----:B------:R-:W-:Y:S01]  /*1360*/  IMAD.MOV.U32 R8, RZ, RZ, RZ ;  /* 0x000000ffff087224 */ /* 0x000fe200078e00ff */
[----:B------:R-:W-:Y:S01]  /*1370*/  UIMAD.WIDE.U32 UR8, UR6, UR5, URZ ;  /* 0x00000005060872a5 */ /* 0x000fe2000f8e003f */
[----:B------:R-:W-:Y:S01]  /*1380*/  IMAD R5, R5, R6, RZ ;  /* 0x0000000605057224 */ /* 0x000fe200078e02ff */
[----:B------:R-:W-:Y:S02]  /*1390*/  UIMAD UR10, UR6, UR10, UR13 ;  /* 0x0000000a060a72a4 */ /* 0x000fe4000f8e020d */
[----:B------:R-:W-:Y:S01]  /*13a0*/  USHF.R.S32.HI UR22, URZ, 0x1f, UR18 ;  /* 0x0000001f3f167899 */ /* 0x000fe20008011412 */
[----:B------:R-:W-:Y:S01]  /*13b0*/  IMAD.HI.U32 R5, R9, R5, R8 ;  /* 0x0000000509057227 */ /* 0x000fe200078e0008 */
[----:B------:R-:W-:-:S02]  /*13c0*/  UIADD3 UR13, UP2, UR18, UR33, URZ ;  /* 0x00000021120d7290 */ /* 0x000fc4000ff5e03f */
[----:B------:R-:W-:Y:S02]  /*13d0*/  UISETP.NE.AND UP1, UPT, UR42, -0x1, UPT ;  /* 0xffffffff2a00788c */ /* 0x000fe4000bf25270 */
[----:B------:R-:W-:Y:S01]  /*13e0*/  UIMAD UR19, UR7, UR5, URZ ;  /* 0x00000005071372a4 */ /* 0x000fe2000f8e023f */
[----:B------:R-:W-:Y:S01]  /*13f0*/  IMAD.HI.U32 R18, R5, R4, RZ ;  /* 0x0000000405127227 */ /* 0x000fe200078e00ff */
[----:B------:R-:W-:Y:S02]  /*1400*/  USEL UR58, UR16, UR8, !UP0 ;  /* 0x00000008103a7287 */ /* 0x000fe4000c000000 */
[----:B------:R-:W-:Y:S01]  /*1410*/  UIADD3.X UR8, UR22, UR34, URZ, UP2, !UPT ;  /* 0x0000002216087290 */ /* 0x000fe200097fe43f */
[----:B------:R-:W-:Y:S01]  /*1420*/  IMAD.MOV R5, RZ, RZ, -R18 ;  /* 0x000000ffff057224 */ /* 0x000fe200078e0a12 */
[----:B------:R-:W-:Y:S01]  /*1430*/  UIMAD UR7, UR7, UR13, URZ ;  /* 0x0000000d070772a4 */ /* 0x000fe2000f8e023f */
[----:B------:R-:W-:Y:S02]  /*1440*/  ULDC UR47, c[0x0][0x2c4] ;  /* 0x0000b100002f7ab9 */ /* 0x000fe40000000800 */
[----:B------:R-:W-:Y:S01]  /*1450*/  IMAD R5, R6, R5, R4 ;  /* 0x0000000506057224 */ /* 0x000fe200078e0204 */
[----:B------:R-:W-:Y:S01]  /*1460*/  @!UP0 UIADD3 UR53, UR37, UR35, URZ ;  /* 0x0000002325358290 */ /* 0x000fe2000fffe03f */
[----:B------:R-:W-:Y:S01]  /*1470*/  LOP3.LUT R4, R0, UR59, RZ, 0x3c, !PT ;  /* 0x0000003b00047c12 */ /* 0x000fe2000f8e3cff */
[----:B------:R-:W-:-:S02]  /*1480*/  UIMAD UR16, UR6, UR8, UR7 ;  /* 0x00000008061072a4 */ /* 0x000fc4000f8e0207 */
[----:B------:R-:W-:Y:S01]  /*1490*/  ISETP.GT.U32.AND P1, PT, R6, R5, PT ;  /* 0x000000050600720c */ /* 0x000fe20003f24070 */
[----:B------:R-:W-:Y:S01]  /*14a0*/  UIMAD.WIDE.U32 UR34, UR6, UR13, URZ ;  /* 0x0000000d062272a5 */ /* 0x000fe2000f8e003f */
[----:B------:R-:W-:Y:S01]  /*14b0*/  ISETP.GE.AND P2, PT, R4, RZ, PT ;  /* 0x000000ff0400720c */ /* 0x000fe20003f46270 */
[----:B------:R-:W-:Y:S01]  /*14c0*/  @UP3 UIMAD UR6, UR50, UR47, URZ ;  /* 0x0000002f320632a4 */ /* 0x000fe2000f8e023f */
[----:B------:R-:W-:Y:S01]  /*14d0*/  ULDC.U8 UR27, c[0x0][0x480] ;  /* 0x00012000001b7ab9 */ /* 0x000fe20000000000 */
[----:B------:R-:W-:Y:S02]  /*14e0*/  @UP1 UIADD3 UR21, UR41, UR42, URZ ;  /* 0x0000002a29151290 */ /* 0x000fe4000fffe03f */
[----:B------:R-:W-:Y:S02]  /*14f0*/  @UP1 UIADD3 UR24, UR41, UR42, URZ ;  /* 0x0000002a29181290 */ /* 0x000fe4000fffe03f */
[----:B------:R-:W-:Y:S02]  /*1500*/  UIMAD UR52, UR59, UR28, URZ ;  /* 0x0000001c3b3472a4 */ /* 0x000fe4000f8e023f */
[----:B------:R-:W-:-:S02]  /*1510*/  UISETP.NE.AND UP4, UPT, UR27, URZ, UPT ;  /* 0x0000003f1b00728c */ /* 0x000fc4000bf85270 */
[-C--:B------:R-:W-:Y:S01]  /*1520*/  @!P1 IADD3 R5, R5, -R6.reuse, RZ ;  /* 0x8000000605059210 */ /* 0x080fe20007ffe0ff */
[----:B------:R-:W-:Y:S01]  /*1530*/  @!P1 VIADD R18, R18, 0x1 ;  /* 0x0000000112129836 */ /* 0x000fe20000000000 */
[----:B------:R-:W-:Y:S01]  /*1540*/  PLOP3.LUT P1, PT, PT, PT, UP1, 0x80, 0x0 ;  /* 0x000000000000781c */ /* 0x000fe20003f2f018 */
[----:B------:R-:W-:Y:S01]  /*1550*/  @UP3 USEL UR7, UR6, UR5, !UP0 ;  /* 0x0000000506073287 */ /* 0x000fe2000c000000 */
[----:B------:R-:W-:Y:S01]  /*1560*/  ISETP.GE.U32.AND P0, PT, R5, R6, PT ;  /* 0x000000060500720c */ /* 0x000fe20003f06070 */
[----:B------:R-:W-:Y:S01]  /*1570*/  @UP1 ULDC.64 UR28, c[0x0][0x248] ;  /* 0x00009200001c1ab9 */ /* 0x000fe20000000a00 */
[----:B------:R-:W-:Y:S01]  /*1580*/  @UP1 ULDC.64 UR26, c[0x0][0x250] ;  /* 0x00009400001a1ab9 */ /* 0x000fe20000000a00 */
[----:B------:R-:W-:Y:S02]  /*1590*/  UIADD3 UR51, UR17, UR10, URZ ;  /* 0x0000000a11337290 */ /* 0x000fe4000fffe03f */
[----:B------:R-:W-:Y:S01]  /*15a0*/  @UP0 UIADD3 UR51, UR9, UR19, URZ ;  /* 0x0000001309330290 */ /* 0x000fe2000fffe03f */
[----:B------:R-:W-:Y:S01]  /*15b0*/  @UP3 ULDC UR6, c[0x0][0x2e4] ;  /* 0x0000b90000063ab9 */ /* 0x000fe20000000800 */
[----:B------:R-:W-:-:S02]  /*15c0*/  @UP1 UIMAD.WIDE.U32 UR10, UR21, UR28, URZ ;  /* 0x0000001c150a12a5 */ /* 0x000fc4000f8e003f */
[----:B------:R-:W-:Y:S02]  /*15d0*/  @UP1 UIMAD.WIDE.U32 UR8, UR24, UR26, URZ ;  /* 0x0000001a180812a5 */ /* 0x000fe4000f8e003f */
[----:B------:R-:W-:Y:S02]  /*15e0*/  @UP3 UIMAD UR17, UR59, UR6, UR7 ;  /* 0x000000063b1132a4 */ /* 0x000fe4000f8e0207 */
[----:B------:R-:W-:Y:S01]  /*15f0*/  @P0 VIADD R18, R18, 0x1 ;  /* 0x0000000112120836 */ /* 0x000fe20000000000 */
[----:B------:R-:W-:Y:S01]  /*1600*/  @!UP3 UIMAD UR6, UR50, UR48, UR59 ;  /* 0x000000303206b2a4 */ /* 0x000fe2000f8e023b */
[----:B------:R-:W-:Y:S01]  /*1610*/  PLOP3.LUT P0, PT, PT, PT, UP3, 0x80, 0x0 ;  /* 0x000000000000781c */ /* 0x000fe20003f0f038 */
[----:B------:R-:W-:Y:S02]  /*1620*/  @UP1 UIMAD UR21, UR21, UR29, URZ ;  /* 0x0000001d151512a4 */ /* 0x000fe4000f8e023f */
[----:B------:R-:W-:Y:S01]  /*1630*/  @UP1 UIMAD UR13, UR24, UR27, URZ ;  /* 0x0000001b180d12a4 */ /* 0x000fe2000f8e023f */
[----:B------:R-:W-:Y:S01]  /*1640*/  @!P2 IADD3 R18, -R18, RZ, RZ ;  /* 0x000000ff1212a210 */ /* 0x000fe20007ffe1ff */
[----:B------:R-:W-:Y:S01]  /*1650*/  USEL UR54, UR46, URZ, UP4 ;  /* 0x0000003f2e367287 */ /* 0x000fe2000a000000 */
[----:B------:R-:W-:Y:S01]  /*1660*/  @!P3 LOP3.LUT R18, RZ, R0, RZ, 0x33, !PT ;  /* 0x00000000ff12b212 */ /* 0x000fe200078e33ff */
[----:B------:R-:W-:-:S02]  /*1670*/  @!UP3 UIMAD UR17, UR6, UR47, URZ ;  /* 0x0000002f0611b2a4 */ /* 0x000fc4000f8e023f */
[----:B------:R-:W-:Y:S02]  /*1680*/  USHF.R.S32.HI UR43, URZ, 0x1f, UR25 ;  /* 0x0000001f3f2b7899 */ /* 0x000fe40008011419 */
[----:B------:R-:W-:Y:S02]  /*1690*/  USHF.R.S32.HI UR55, URZ, 0x1f, UR52 ;  /* 0x0000001f3f377899 */ /* 0x000fe40008011434 */
[----:B------:R-:W-:Y:S02]  /*16a0*/  USEL UR56, UR30, URZ, UP4 ;  /* 0x0000003f1e387287 */ /* 0x000fe4000a000000 */
        /* <DEDUP_REMOVED lines=19> */
.L_x_531:
        /* <DEDUP_REMOVED lines=13> */
.L_x_532:
        /* <DEDUP_REMOVED lines=11> */
.L_x_533:
[----:B------:R-:W-:Y:S02]  /*1960*/  ULDC UR5, c[0x0][0x270] ;  /* 0x00009c0000057ab9 */ /* 0x000fe40000000800 */
[----:B------:R-:W-:-:S04]  /*1970*/  UIMAD UR5, UR50, UR5, UR59 ;  /* 0x00000005320572a4 */ /* 0x000fc8000f8e023b */
[----:B------:R-:W-:-:S12]  /*1980*/  UIMAD UR5, UR5, UR61, URZ ;  /* 0x0000003d050572a4 */ /* 0x000fd8000f8e023f */
.L_x_534:
        /* <DEDUP_REMOVED lines=11> */
[----:B------:R-:W-:-:S02]  /*1a40*/  UIADD3 UR6, UR6, -UR10, URZ ;  /* 0x8000000a06067290 */ /* 0x000fc4000fffe03f */
[----:B------:R-:W-:Y:S02]  /*1a50*/  UIMAD UR11, UR61, UR8, URZ ;  /* 0x000000083d0b72a4 */ /* 0x000fe4000f8e023f */
[----:B------:R-:W-:Y:S02]  /*1a60*/  USHF.R.S32.HI UR24, URZ, 0x1f, UR6 ;  /* 0x0000001f3f187899 */ /* 0x000fe40008011406 */
[----:B------:R-:W-:Y:S02]  /*1a70*/  UIMAD UR13, UR59, UR9, UR11 ;  /* 0x000000093b0d72a4 */ /* 0x000fe4000f8e020b */
[----:B------:R-:W-:Y:S02]  /*1a80*/  USHF.L.U32 UR11, UR5, 0x7, URZ ;  /* 0x00000007050b7899 */ /* 0x000fe4000800063f */
[----:B------:R-:W-:Y:S01]  /*1a90*/  ULEA.HI UR24, UR24, UR6, URZ, 0x7 ;  /* 0x0000000618187291 */ /* 0x000fe2000f8f383f */
[----:B--2---:R-:W-:Y:S01]  /*1aa0*/  IMAD R22, R4, UR22, RZ ;  /* 0x0000001604167c24 */ /* 0x004fe2000f8e02ff */
[----:B------:R-:W-:-:S02]  /*1ab0*/  UIADD3 UR9, UP2, UP0, UR34, UR11, UR52 ;  /* 0x0000000b22097290 */ /* 0x000fc4000f85e034 */
[----:B------:R-:W-:Y:S01]  /*1ac0*/  USHF.R.S32.HI UR24, URZ, 0x7, UR24 ;  /* 0x000000073f187899 */ /* 0x000fe20008011418 */
[----:B------:R-:W-:Y:S01]  /*1ad0*/  IMAD R22, R5, UR18, R22 ;  /* 0x0000001205167c24 */ /* 0x000fe2000f8e0216 */
[----:B------:R-:W-:Y:S01]  /*1ae0*/  UIADD3 UR35, UR18, UR17, URZ ;  /* 0x0000001112237290 */ /* 0x000fe2000fffe03f */
[----:B-1----:R-:W-:Y:S02]  /*1af0*/  SHF.R.S32.HI R6, RZ, 0x1f, R13 ;  /* 0x0000001fff067819 */ /* 0x002fe4000001140d */
[----:B------:R-:W-:Y:S01]  /*1b00*/  ULDC.64 UR16, c[0x0][0x258] ;  /* 0x0000960000107ab9 */ /* 0x000fe20000000a00 */
[----:B------:R-:W-:Y:S01]  /*1b10*/  ULDC.64 UR36, c[0x0][0x478] ;  /* 0x00011e0000247ab9 */ /* 0x000fe20000000a00 */
[----:B------:R-:W-:Y:S01]  /*1b20*/  ULDC.64 UR30, c[0x0][0x3e0] ;  /* 0x0000f800001e7ab9 */ /* 0x000fe20000000a00 */
[CC--:B------:R-:W-:Y:S01]  /*1b30*/  LEA.HI R0, R6.reuse, R13.reuse, RZ, 0x2 ;  /* 0x0000000d06007211 */ /* 0x0c0fe200078f10ff */
[----:B------:R-:W-:Y:S01]  /*1b40*/  ULDC.64 UR38, c[0x0][0x2b0] ;  /* 0x0000ac0000267ab9 */ /* 0x000fe20000000a00 */
[----:B------:R-:W-:Y:S01]  /*1b50*/  LEA.HI R177, R6, R13, RZ, 0x5 ;  /* 0x0000000d06b17211 */ /* 0x000fe200078f28ff */
[----:B------:R-:W-:Y:S01]  /*1b60*/  UIADD3 UR10, UR48, -0x1, URZ ;  /* 0xffffffff300a7890 */ /* 0x000fe2000fffe03f */
[----:B------:R-:W-:-:S02]  /*1b70*/  LOP3.LUT R10, R0, 0xfffffffc, RZ, 0xc0, !PT ;  /* 0xfffffffc000a7812 */ /* 0x000fc400078ec0ff */
[----:B------:R-:W-:Y:S02]  /*1b80*/  SHF.R.S32.HI R0, RZ, 0x2, R0 ;  /* 0x00000002ff007819 */ /* 0x000fe40000011400 */
[----:B------:R-:W-:Y:S01]  /*1b90*/  LOP3.LUT R170, R177, 0xffffffe0, RZ, 0xc0, !PT ;  /* 0xffffffe0b1aa7812 */ /* 0x000fe200078ec0ff */
[C---:B------:R-:W-:Y:S01]  /*1ba0*/  IMAD.IADD R10, R13.reuse, 0x1, -R10 ;  /* 0x000000010d0a7824 */ /* 0x040fe200078e0a0a */
[----:B------:R-:W-:Y:S02]  /*1bb0*/  SHF.R.S32.HI R17, RZ, 0x1f, R0 ;  /* 0x0000001fff117819 */ /* 0x000fe40000011400 */
[----:B------:R-:W-:Y:S01]  /*1bc0*/  IADD3 R8, P0, R0, UR18, RZ ;  /* 0x0000001200087c10 */ /* 0x000fe2000ff1e0ff */
[----:B------:R-:W-:Y:S01]  /*1bd0*/  IMAD.SHL.U32 R10, R10, 0x8, RZ ;  /* 0x000000080a0a7824 */ /* 0x000fe200078e00ff */
[----:B------:R-:W-:Y:S01]  /*1be0*/  SHF.R.S32.HI R177, RZ, 0x5, R177 ;  /* 0x00000005ffb17819 */ /* 0x000fe200000114b1 */
[----:B------:R-:W-:Y:S01]  /*1bf0*/  IMAD.IADD R170, R13, 0x1, -R170 ;  /* 0x000000010daa7824 */ /* 0x000fe200078e0aaa */
[----:B------:R-:W-:-:S02]  /*1c00*/  IADD3.X R9, R17, UR22, RZ, P0, !PT ;  /* 0x0000001611097c10 */ /* 0x000fc400087fe4ff */
[----:B------:R-:W-:Y:S01]  /*1c10*/  SHF.R.S32.HI R11, RZ, 0x1f, R10 ;  /* 0x0000001fff0b7819 */ /* 0x000fe2000001140a */
[----:B------:R-:W-:Y:S02]  /*1c20*/  IMAD R177, R177, UR5, R170 ;  /* 0x00000005b1b17c24 */ /* 0x000fe4000f8e02aa */
[----:B------:R-:W-:Y:S02]  /*1c30*/  IMAD R9, R9, UR44, RZ ;  /* 0x0000002c09097c24 */ /* 0x000fe4000f8e02ff */
[----:B------:R-:W-:-:S04]  /*1c40*/  IMAD.WIDE.U32 R14, R8, UR44, R10 ;  /* 0x0000002c080e7c25 */ /* 0x000fc8000f8e000a */
[----:B------:R-:W-:Y:S01]  /*1c50*/  IMAD R9, R8, UR45, R9 ;  /* 0x0000002d08097c24 */ /* 0x000fe2000f8e0209 */
[----:B------:R-:W-:Y:S01]  /*1c60*/  IADD3 R8, P0, R14, UR57, RZ ;  /* 0x000000390e087c10 */ /* 0x000fe2000ff1e0ff */
[----:B------:R-:W-:-:S03]  /*1c70*/  IMAD.U32 R14, RZ, RZ, UR8 ;  /* 0x00000008ff0e7e24 */ /* 0x000fc6000f8e00ff */
        /* <DEDUP_REMOVED lines=12> */
[----:B------:R-:W-:Y:S01]  /*1d40*/  IMAD.MOV.U32 R22, RZ, RZ, R20 ;  /* 0x000000ffff167224 */ /* 0x000fe200078e0014 */
[----:B------:R-:W-:Y:S01]  /*1d50*/  UISETP.GT.AND UP0, UPT, UR48, UR24, UPT ;  /* 0x000000183000728c */ /* 0x000fe2000bf04270 */
[----:B------:R-:W-:Y:S01]  /*1d60*/  IMAD.U32 R20, RZ, RZ, UR16 ;  /* 0x00000010ff147e24 */ /* 0x000fe2000f8e00ff */
[----:B------:R-:W-:Y:S01]  /*1d70*/  IADD3 R12, P0, R177, UR9, RZ ;  /* 0x00000009b10c7c10 */ /* 0x000fe2000ff1e0ff */
[----:B------:R-:W-:Y:S01]  /*1d80*/  IMAD.WIDE.U32 R14, R14, UR59, R22 ;  /* 0x0000003b0e0e7c25 */ /* 0x000fe2000f8e0016 */
[----:B------:R-:W-:-:S02]  /*1d90*/  UIMAD UR7, UR61, UR16, URZ ;  /* 0x000000103d0772a4 */ /* 0x000fc4000f8e023f */
[----:B------:R-:W-:Y:S01]  /*1da0*/  LEA.HI.X.SX32 R177, R177, UR8, 0x1, P0 ;  /* 0x00000008b1b17c11 */ /* 0x000fe200080f0eff */
[----:B------:R-:W-:Y:S01]  /*1db0*/  IMAD.WIDE.U32 R20, R20, UR59, R8 ;  /* 0x0000003b14147c25 */ /* 0x000fe2000f8e0008 */
[----:B------:R-:W-:Y:S01]  /*1dc0*/  PLOP3.LUT P0, PT, PT, PT, UP0, 0x80, 0x0 ;  /* 0x000000000000781c */ /* 0x000fe20003f0f008 */
[----:B------:R-:W-:Y:S02]  /*1dd0*/  UIMAD UR17, UR59, UR17, UR7 ;  /* 0x000000113b1172a4 */ /* 0x000fe4000f8e0207 */
[----:B------:R-:W-:Y:S01]  /*1de0*/  VIADD R15, R15, UR13 ;  /* 0x0000000d0f0f7c36 */ /* 0x000fe20008000000 */
[----:B------:R-:W-:Y:S01]  /*1df0*/  UIMAD.WIDE UR6, UR21, 0x4, UR36 ;  /* 0x00000004150678a5 */ /* 0x000fe2000f8e0224 */
[-C--:B------:R-:W-:Y:S01]  /*1e00*/  IMAD R8, R17, R4.reuse, RZ ;  /* 0x0000000411087224 */ /* 0x080fe200078e02ff */
[----:B------:R-:W-:Y:S01]  /*1e10*/  ULDC.64 UR18, c[0x0][0x400] ;  /* 0x0001000000127ab9 */ /* 0x000fe20000000a00 */
[----:B------:R-:W-:Y:S01]  /*1e20*/  IMAD.WIDE.U32 R14, R0, R4, R14 ;  /* 0x00000004000e7225 */ /* 0x000fe200078e000e */
[----:B------:R-:W-:-:S02]  /*1e30*/  LEA R176, P2, R12, UR18, 0x2 ;  /* 0x000000120cb07c11 */ /* 0x000fc4000f8410ff */
[----:B------:R-:W-:Y:S01]  /*1e40*/  LEA R174, P4, R20, UR32, 0x1 ;  /* 0x0000002014ae7c11 */ /* 0x000fe2000f8808ff */
[----:B------:R-:W-:Y:S01]  /*1e50*/  IMAD R8, R0, R5, R8 ;  /* 0x0000000500087224 */ /* 0x000fe200078e0208 */
[----:B------:R-:W-:Y:S01]  /*1e60*/  LEA R172, P3, R14, UR30, 0x1 ;  /* 0x0000001e0eac7c11 */ /* 0x000fe2000f8608ff */
[----:B------:R-:W-:Y:S01]  /*1e70*/  VIADD R6, R21, UR17 ;  /* 0x0000001115067c36 */ /* 0x000fe20008000000 */
[----:B------:R-:W-:Y:S01]  /*1e80*/  UIMAD.WIDE UR16, UR35, 0x4, UR38 ;  /* 0x00000004231078a5 */ /* 0x000fe2000f8e0226 */
[----:B------:R-:W-:Y:S01]  /*1e90*/  IMAD.IADD R8, R15, 0x1, R8 ;  /* 0x000000010f087824 */ /* 0x000fe200078e0208 */
        /* <DEDUP_REMOVED lines=25> */
.L_x_536:
        /* <DEDUP_REMOVED lines=19> */
.L_x_537:
[----:B------:R-:W-:Y:S01]  /*2160*/  UIMAD UR5, UR43, UR6, URZ ;  /* 0x000000062b0572a4 */ /* 0x000fe2000f8e023f */
[----:B------:R-:W-:Y:S01]  /*2170*/  IMAD.U32 R7, RZ, RZ, UR6 ;  /* 0x00000006ff077e24 */ /* 0x000fe2000f8e00ff */
[----:B------:R-:W-:Y:S01]  /*2180*/  UIMAD UR12, UR20, -0x80, UR12 ;  /* 0xffffff80140c78a4 */ /* 0x000fe2000f8e020c */
[C---:B------:R-:W-:Y:S01]  /*2190*/  VIADD R4, R0.reuse, 0x40 ;  /* 0x0000004000047836 */ /* 0x040fe20000000000 */
        /* <DEDUP_REMOVED lines=8> */
[----:B------:R-:W-:-:S02]  /*2220*/  IADD3 R6, P0, R6, UR18, RZ ;  /* 0x0000001206067c10 */ /* 0x000fc4000ff1e0ff */
[----:B------:R-:W-:Y:S01]  /*2230*/  MOV R8, UR10 ;  /* 0x0000000a00087c02 */ /* 0x000fe20008000f00 */
[----:B------:R-:W-:Y:S01]  /*2240*/  UIMAD UR11, UR59, UR11, UR5 ;  /* 0x0000000b3b0b72a4 */ /* 0x000fe2000f8e0205 */
[----:B------:R-:W-:Y:S02]  /*2250*/  IADD3.X R7, R7, UR19, R5, P0, !PT ;  /* 0x0000001307077c10 */ /* 0x000fe400087fe405 */
[----:B------:R-:W-:Y:S01]  /*2260*/  ISETP.GE.AND P0, PT, R4, UR12, PT ;  /* 0x0000000c04007c0c */ /* 0x000fe2000bf06270 */
[----:B------:R-:W-:-:S04]  /*2270*/  IMAD.WIDE.U32 R8, R8, UR59, R6 ;  /* 0x0000003b08087c25 */ /* 0x000fc8000f8e0006 */
[----:B------:R-:W-:Y:S01]  /*2280*/  VIADD R5, R9, UR11 ;  /* 0x0000000b09057c36 */ /* 0x000fe20008000000 */
[----:B------:R-:W-:Y:S07]  /*2290*/  @P1 BRA `(.L_x_539) ;  /* 0x0000000000241947 */ /* 0x000fee0003800000 */
        /* <DEDUP_REMOVED lines=9> */
.L_x_539:
[----:B------:R-:W-:Y:S05]  /*2330*/  BSYNC B0 ;  /* 0x0000000000007941 */ /* 0x000fea0003800000 */
.L_x_538:
[----:B------:R-:W-:Y:S04]  /*2340*/  BSSY B0, `(.L_x_540) ;  /* 0x000000d000007945 */ /* 0x000fe80003800000 */
[----:B------:R-:W-:Y:S05]  /*2350*/  @P0 BRA `(.L_x_541) ;  /* 0x00000000002c0947 */ /* 0x000fea0003800000 */
[----:B-1----:R-:W-:Y:S01]  /*2360*/  IADD3 R7, P2, R0, 0x40, RZ ;  /* 0x0000004000077810 */ /* 0x002fe20007f5e0ff */
[----:B------:R-:W-:Y:S01]  /*2370*/  ULDC.64 UR10, c[0x0][0x3f0] ;  /* 0x0000fc00000a7ab9 */ /* 0x000fe20000000a00 */
[----:B------:R-:W-:Y:S02]  /*2380*/  MOV R9, R5 ;  /* 0x0000000500097202 */ /* 0x000fe40000000f00 */
[----:B------:R-:W-:Y:S01]  /*2390*/  IADD3.X R4, RZ, R17, RZ, P2, !PT ;  /* 0x00000011ff047210 */ /* 0x000fe200017fe4ff */
[----:B------:R-:W-:-:S04]  /*23a0*/  IMAD.WIDE.U32 R8, R7, UR6, R8 ;  /* 0x0000000607087c25 */ /* 0x000fc8000f8e0008 */
[----:B------:R-:W-:Y:S01]  /*23b0*/  IMAD R4, R4, UR6, RZ ;  /* 0x0000000604047c24 */ /* 0x000fe2000f8e02ff */
[----:B------:R-:W-:-:S03]  /*23c0*/  LEA R6, P2, R8, UR10, 0x1 ;  /* 0x0000000a08067c11 */ /* 0x000fc6000f8408ff */
[----:B------:R-:W-:-:S05]  /*23d0*/  IMAD R4, R7, UR7, R4 ;  /* 0x0000000707047c24 */ /* 0x000fca000f8e0204 */
[----:B------:R-:W-:-:S04]  /*23e0*/  IADD3 R5, R9, R4, RZ ;  /* 0x0000000409057210 */ /* 0x000fc80007ffe0ff */
[----:B------:R-:W-:-:S05]  /*23f0*/  LEA.HI.X R7, R8, UR11, R5, 0x1, P2 ;  /* 0x0000000b08077c11 */ /* 0x000fca00090f0c05 */
[----:B------:R2:W-:Y:S02]  /*2400*/  STG.E.128 desc[UR14][R6.64], RZ ;  /* 0x000000ff06007986 */ /* 0x0005e4000c101d0e */
.L_x_541:
[----:B------:R-:W-:Y:S05]  /*2410*/  BSYNC B0 ;  /* 0x0000000000007941 */ /* 0x000fea0003800000 */
.L_x_540:
        /* <DEDUP_REMOVED lines=9> */
[----:B------:R-:W-:Y:S01]  /*24b0*/  UIMAD UR5, UR10, UR6, URZ ;  /* 0x000000060a0572a4 */ /* 0x000fe2000f8e023f */
[----:B-12---:R-:W-:-:S03]  /*24c0*/  MOV R6, UR6 ;  /* 0x0000000600067c02 */ /* 0x006fc60008000f00 */
        /* <DEDUP_REMOVED lines=14> */
.L_x_543:
[----:B------:R-:W-:Y:S05]  /*25b0*/  BSYNC B0 ;  /* 0x0000000000007941 */ /* 0x000fea0003800000 */
.L_x_542:
        /* <DEDUP_REMOVED lines=13> */
.L_x_535:
[----:B------:R-:W-:Y:S01]  /*2690*/  UIMAD UR8, UR43, UR28, URZ ;  /* 0x0000001c2b0872a4 */ /* 0x000fe2000f8e023f */
[----:B------:R-:W-:Y:S01]  /*26a0*/  IMAD.U32 R13, RZ, RZ, UR28 ;  /* 0x0000001cff0d7e24 */ /* 0x000fe2000f8e00ff */
[----:B------:R-:W-:Y:S01]  /*26b0*/  UIMAD UR6, UR10, -0x80, UR23 ;  /* 0xffffff800a0678a4 */ /* 0x000fe2000f8e0217 */
[----:B------:R-:W-:Y:S01]  /*26c0*/  VIADD R6, R0, 0x40 ;  /* 0x0000004000067836 */ /* 0x000fe20000000000 */
[----:B------:R-:W-:Y:S01]  /*26d0*/  UIMAD UR9, UR25, UR29, UR8 ;  /* 0x0000001d190972a4 */ /* 0x000fe2000f8e0208 */
[----:B------:R-:W-:Y:S01]  /*26e0*/  IMAD.WIDE.U32 R12, R13, UR25, R10 ;  /* 0x000000190d0c7c25 */ /* 0x000fe2000f8e000a */
[----:B------:R-:W-:Y:S02]  /*26f0*/  UIMAD UR7, UR20, -0x80, UR12 ;  /* 0xffffff80140778a4 */ /* 0x000fe4000f8e020c */
[----:B------:R-:W-:Y:S01]  /*2700*/  ISETP.GE.AND P4, PT, R6, UR6, PT ;  /* 0x0000000606007c0c */ /* 0x000fe2000bf86270 */
[----:B------:R-:W-:Y:S01]  /*2710*/  IMAD.SHL.U32 R9, R5, 0x80, RZ ;  /* 0x0000008005097824 */ /* 0x000fe200078e00ff */
[----:B------:R-:W-:Y:S01]  /*2720*/  IADD3 R12, P0, R12, UR40, RZ ;  /* 0x000000280c0c7c10 */ /* 0x000fe2000ff1e0ff */
[----:B------:R-:W-:Y:S01]  /*2730*/  IMAD.U32 R5, RZ, RZ, UR9 ;  /* 0x00000009ff057e24 */ /* 0x000fe2000f8e00ff */
[----:B------:R-:W-:Y:S01]  /*2740*/  UIMAD UR8, UR43, UR26, URZ ;  /* 0x0000001a2b0872a4 */ /* 0x000fe2000f8e023f */
[----:B------:R-:W-:Y:S01]  /*2750*/  ISETP.GE.AND P2, PT, R6, UR7, PT ;  /* 0x0000000706007c0c */ /* 0x000fe2000bf46270 */
[----:B------:R-:W-:Y:S01]  /*2760*/  IMAD.WIDE.U32 R14, R4, 0x80, RZ ;  /* 0x00000080040e7825 */ /* 0x000fe200078e00ff */
[----:B------:R-:W-:Y:S01]  /*2770*/  ISETP.GE.AND P3, PT, R0, UR7, PT ;  /* 0x0000000700007c0c */ /* 0x000fe2000bf66270 */
[----:B------:R-:W-:Y:S01]  /*2780*/  UIMAD UR8, UR25, UR27, UR8 ;  /* 0x0000001b190872a4 */ /* 0x000fe2000f8e0208 */
[----:B------:R-:W-:Y:S01]  /*2790*/  IADD3.X R13, R13, UR47, R5, P0, !PT ;  /* 0x0000002f0d0d7c10 */ /* 0x000fe200087fe405 */
[----:B------:R-:W-:Y:S01]  /*27a0*/  IMAD.U32 R4, RZ, RZ, UR26 ;  /* 0x0000001aff047e24 */ /* 0x000fe2000f8e00ff */
[----:B------:R-:W-:Y:S01]  /*27b0*/  PLOP3.LUT P0, PT, PT, PT, UP4, 0x80, 0x0 ;  /* 0x000000000000781c */ /* 0x000fe20003f0f048 */
[----:B------:R-:W-:Y:S01]  /*27c0*/  ULDC.64 UR18, c[0x0][0x260] ;  /* 0x0000980000127ab9 */ /* 0x000fe20000000a00 */
[----:B------:R-:W-:Y:S01]  /*27d0*/  @!P4 IADD3 R8, P1, R172, R14, RZ ;  /* 0x0000000eac08c210 */ /* 0x000fe20007f3e0ff */
[----:B------:R-:W-:Y:S01]  /*27e0*/  IMAD.WIDE.U32 R10, R4, UR25, R10 ;  /* 0x00000019040a7c25 */ /* 0x000fe2000f8e000a */
[----:B------:R-:W-:Y:S01]  /*27f0*/  ULEA.HI UR7, UR10, UR10, URZ, 0x1 ;  /* 0x0000000a0a077291 */ /* 0x000fe2000f8f083f */
[----:B------:R-:W-:Y:S01]  /*2800*/  ISETP.GE.AND P5, PT, R0, UR6, PT ;  /* 0x0000000600007c0c */ /* 0x000fe2000bfa6270 */
[----:B------:R-:W-:Y:S01]  /*2810*/  USHF.L.U32 UR13, UR45, 0x7, URZ ;  /* 0x000000072d0d7899 */ /* 0x000fe2000800063f */
[----:B------:R-:W-:Y:S01]  /*2820*/  @!P4 IADD3.X R9, R173, R15, R9, P1, !PT ;  /* 0x0000000fad09c210 */ /* 0x000fe20000ffe409 */
[----:B------:R-:W-:Y:S01]  /*2830*/  IMAD.U32 R4, RZ, RZ, UR8 ;  /* 0x00000008ff047e24 */ /* 0x000fe2000f8e00ff */
[----:B------:R-:W-:Y:S01]  /*2840*/  IADD3 R10, P1, R10, UR46, RZ ;  /* 0x0000002e0a0a7c10 */ /* 0x000fe2000ff3e0ff */
[C---:B------:R-:W-:Y:S01]  /*2850*/  IMAD R5, R7.reuse, UR18, RZ ;  /* 0x0000001207057c24 */ /* 0x040fe2000f8e02ff */
[----:B------:R-:W-:Y:S01]  /*2860*/  ULDC.64 UR8, c[0x0][0x268] ;  /* 0x00009a0000087ab9 */ /* 0x000fe20000000a00 */
[----:B------:R-:W-:Y:S01]  /*2870*/  ULOP3.LUT UR7, UR7, 0xfffffffe, URZ, 0xc0, !UPT ;  /* 0xfffffffe07077892 */ /* 0x000fe2000f8ec03f */
[----:B------:R-:W-:Y:S01]  /*2880*/  @P0 BAR.SYNC.DEFER_BLOCKING 0x0 ;  /* 0x0000000000000b1d */ /* 0x000fe20000010000 */
[----:B------:R-:W-:Y:S01]  /*2890*/  @!P2 IADD3 R22, P0, R0, 0x40, RZ ;  /* 0x000000400016a810 */ /* 0x000fe20007f1e0ff */
[----:B------:R-:W-:Y:S01]  /*28a0*/  IMAD R7, R7, UR8, RZ ;  /* 0x0000000807077c24 */ /* 0x000fe2000f8e02ff */
[----:B------:R-:W-:Y:S01]  /*28b0*/  IADD3.X R11, R11, UR49, R4, P1, !PT ;  /* 0x000000310b0b7c10 */ /* 0x000fe20008ffe404 */
[C---:B------:R-:W-:Y:S01]  /*28c0*/  IMAD R24, R18.reuse, UR19, R5 ;  /* 0x0000001312187c24 */ /* 0x040fe2000f8e0205 */
[----:B------:R-:W-:Y:S01]  /*28d0*/  UIADD3 UR7, UR10, -UR7, URZ ;  /* 0x800000070a077290 */ /* 0x000fe2000fffe03f */
[----:B------:R-:W-:Y:S01]  /*28e0*/  IMAD.WIDE.U32 R4, R18, UR18, R12 ;  /* 0x0000001212047c25 */ /* 0x000fe2000f8e000c */
[----:B------:R-:W-:Y:S01]  /*28f0*/  LEA R13, R144, UR4, 0x1 ;  /* 0x00000004900d7c11 */ /* 0x000fe2000f8e08ff */
[----:B------:R-:W-:Y:S01]  /*2900*/  ULDC UR30, c[0x0][0x270] ;  /* 0x00009c00001e7ab9 */ /* 0x000fe20000000800 */
[----:B------:R-:W-:Y:S01]  /*2910*/  UISETP.NE.AND UP0, UPT, UR7, 0x1, UPT ;  /* 0x000000010700788c */ /* 0x000fe2000bf05270 */
[----:B------:R-:W-:-:S02]  /*2920*/  IMAD R20, R18, UR9, R7 ;  /* 0x0000000912147c24 */ /* 0x000fc4000f8e0207 */
[----:B------:R-:W-:Y:S02]  /*2930*/  @!P2 IMAD.X R15, RZ, RZ, R17, P0 ;  /* 0x000000ffff0fa224 */ /* 0x000fe400000e0611 */
[----:B------:R-:W-:Y:S01]  /*2940*/  IMAD.WIDE.U32 R18, R18, UR8, R10 ;  /* 0x0000000812127c25 */ /* 0x000fe2000f8e000a */
[----:B------:R-:W-:Y:S01]  /*2950*/  PLOP3.LUT P0, PT, PT, PT, UP0, 0x80, 0x0 ;  /* 0x000000000000781c */ /* 0x000fe20003f0f008 */
[----:B------:R-:W1:Y:S01]  /*2960*/  @!P3 LDC.64 R10, c[0x0][0x218] ;  /* 0x00008600ff0abb82 */ /* 0x000e620000000a00 */
[----:B------:R-:W-:Y:S01]  /*2970*/  UIMAD.WIDE.U32 UR8, UR44, 0x80, URZ ;  /* 0x000000802c0878a5 */ /* 0x000fe2000f8e003f */
[----:B------:R-:W-:Y:S02]  /*2980*/  IMAD.IADD R25, R5, 0x1, R24 ;  /* 0x0000000105197824 */ /* 0x000fe400078e0218 */
[----:B------:R-:W-:Y:S02]  /*2990*/  @!P2 IMAD R15, R15, UR28, RZ ;  /* 0x0000001c0f0fac24 */ /* 0x000fe4000f8e02ff */
[----:B------:R-:W-:-:S02]  /*29a0*/  @!P2 IMAD.MOV.U32 R5, RZ, RZ, R25 ;  /* 0x000000ffff05a224 */ /* 0x000fc400078e0019 */
[----:B------:R-:W-:Y:S01]  /*29b0*/  IMAD.IADD R21, R19, 0x1, R20 ;  /* 0x0000000113157824 */ /* 0x000fe200078e0214 */
[----:B------:R2:W-:Y:S01]  /*29c0*/  @P5 STS [R13+0x4000], RZ ;  /* 0x004000ff0d005388 */ /* 0x0005e20000000800 */
[C---:B------:R-:W-:Y:S02]  /*29d0*/  @!P2 IMAD R15, R22.reuse, UR29, R15 ;  /* 0x0000001d160fac24 */ /* 0x040fe4000f8e020f */
[----:B------:R-:W-:Y:S01]  /*29e0*/  @!P2 IMAD.WIDE.U32 R22, R22, UR28, R4 ;  /* 0x0000001c1616ac25 */ /* 0x000fe2000f8e0004 */
[----:B------:R-:W-:Y:S01]  /*29f0*/  @!P2 MOV R19, R21 ;  /* 0x000000150013a202 */ /* 0x000fe20000000f00 */
[----:B------:R2:W-:Y:S02]  /*2a00*/  @P5 STS [R13+0x4004], RZ ;  /* 0x004004ff0d005388 */ /* 0x0005e40000000800 */
[----:B------:R-:W-:Y:S02]  /*2a10*/  @!P3 IMAD.MOV.U32 R24, RZ, RZ, R4 ;  /* 0x000000ffff18b224 */ /* 0x000fe400078e0004 */
[----:B------:R-:W-:Y:S01]  /*2a20*/  @!P3 IMAD.MOV.U32 R20, RZ, RZ, R18 ;  /* 0x000000ffff14b224 */ /* 0x000fe200078e0012 */
[----:B------:R2:W-:Y:S01]  /*2a30*/  @P5 STS.64 [R13+0x4008], RZ ;  /* 0x004008ff0d005388 */ /* 0x0005e20000000a00 */
[----:B------:R-:W-:-:S02]  /*2a40*/  @!P3 IMAD R7, R17, UR28, RZ ;  /* 0x0000001c1107bc24 */ /* 0x000fc4000f8e02ff */
[----:B------:R-:W-:Y:S01]  /*2a50*/  @!P3 IMAD R5, R17, UR26, RZ ;  /* 0x0000001a1105bc24 */ /* 0x000fe2000f8e02ff */
[----:B------:R-:W-:Y:S01]  /*2a60*/  @!PT LDS RZ, [RZ] ;  /* 0x00000000fffff984 */ /* 0x000fe20000000800 */
[----:B------:R-:W-:Y:S01]  /*2a70*/  @!PT LDS RZ, [RZ] ;  /* 0x00000000fffff984 */ /* 0x000fe20000000800 */
[----:B------:R-:W-:Y:S01]  /*2a80*/  @!PT LDS RZ, [RZ] ;  /* 0x00000000fffff984 */ /* 0x000fe20000000800 */
[----:B------:R-:W-:Y:S01]  /*2a90*/  @!P5 LDGSTS.E.BYPASS.LTC128B.128 [R13+0x4000], desc[UR14][R172.64] ;  /* 0x04000000ac0ddfae */ /* 0x000fe2000b901d4e */
[----:B------:R-:W-:Y:S02]  /*2aa0*/  VIADD R169, R144, 0x1000 ;  /* 0x0000100090a97836 */ /* 0x000fe40000000000 */
[C---:B------:R-:W-:Y:S01]  /*2ab0*/  @!P3 IMAD R16, R0.reuse, UR29, R7 ;  /* 0x0000001d0010bc24 */ /* 0x040fe2000f8e0207 */
[----:B------:R2:W-:Y:S01]  /*2ac0*/  @P4 STS.128 [R13+0x5000], RZ ;  /* 0x005000ff0d004388 */ /* 0x0005e20000000c00 */
[C---:B------:R-:W-:Y:S01]  /*2ad0*/  @!P3 IMAD.WIDE.U32 R24, R0.reuse, UR28, R24 ;  /* 0x0000001c0018bc25 */ /* 0x040fe2000f8e0018 */
[----:B------:R-:W-:Y:S01]  /*2ae0*/  SEL R169, R169, R144, !P0 ;  /* 0x00000090a9a97207 */ /* 0x000fe20004000000 */
[----:B------:R-:W3:Y:S01]  /*2af0*/  @!P2 LDC.64 R6, c[0x0][0x218] ;  /* 0x00008600ff06ab82 */ /* 0x000ee20000000a00 */
[----:B------:R-:W-:Y:S01]  /*2b00*/  @!PT LDS RZ, [RZ] ;  /* 0x00000000fffff984 */ /* 0x000fe20000000800 */
[----:B------:R-:W-:Y:S01]  /*2b10*/  @!PT LDS RZ, [RZ] ;  /* 0x00000000fffff984 */ /* 0x000fe20000000800 */
[----:B------:R-:W-:Y:S01]  /*2b20*/  @!PT LDS RZ, [RZ] ;  /* 0x00000000fffff984 */ /* 0x000fe20000000800 */
[----:B------:R4:W-:Y:S01]  /*2b30*/  @!P4 LDGSTS.E.BYPASS.LTC128B.128 [R13+0x5000], desc[UR14][R8.64] ;  /* 0x05000000080dcfae */ /* 0x0009e2000b901d4e */
[C---:B------:R-:W-:Y:S01]  /*2b40*/  @!P3 IMAD R14, R0.reuse, UR27, R5 ;  /* 0x0000001b000ebc24 */ /* 0x040fe2000f8e0205 */
[----:B------:R-:W-:Y:S01]  /*2b50*/  LEA R169, R169, UR4, 0x1 ;  /* 0x00000004a9a97c11 */ /* 0x000fe2000f8e08ff */
[C---:B------:R-:W-:Y:S01]  /*2b60*/  @!P3 IMAD.WIDE.U32 R20, R0.reuse, UR26, R20 ;  /* 0x0000001a0014bc25 */ /* 0x040fe2000f8e0014 */
[----:B------:R-:W-:-:S03]  /*2b70*/  @!P2 IADD3 R0, P1, R0, 0x40, RZ ;  /* 0x000000400000a810 */ /* 0x000fc60007f3e0ff */
[----:B------:R-:W-:Y:S01]  /*2b80*/  IMAD.U32 R5, RZ, RZ, UR13 ;  /* 0x0000000dff057e24 */ /* 0x000fe2000f8e00ff */
[----:B------:R2:W-:Y:S01]  /*2b90*/  @P5 STS [R169], RZ ;  /* 0x000000ffa9005388 */ /* 0x0005e20000000800 */
[----:B------:R-:W-:Y:S01]  /*2ba0*/  @!P2 IMAD.X R17, RZ, RZ, R17, P1 ;  /* 0x000000ffff11a224 */ /* 0x000fe200008e0611 */
[----:B------:R-:W-:Y:S01]  /*2bb0*/  @!P4 IADD3 R26, P1, R174, UR8, RZ ;  /* 0x00000008ae1acc10 */ /* 0x000fe2000ff3e0ff */
[----:B------:R-:W-:Y:S01]  /*2bc0*/  @!P3 IMAD.IADD R16, R25, 0x1, R16 ;  /* 0x000000011910b824 */ /* 0x000fe200078e0210 */
[----:B------:R2:W-:Y:S01]  /*2bd0*/  @P5 STS [R169+0x4], RZ ;  /* 0x000004ffa9005388 */ /* 0x0005e20000000800 */
[----:B------:R-:W-:Y:S01]  /*2be0*/  @!P2 IMAD R17, R17, UR26, RZ ;  /* 0x0000001a1111ac24 */ /* 0x000fe2000f8e02ff */
[----:B------:R-:W-:Y:S01]  /*2bf0*/  @!P4 IADD3.X R27, R175, UR9, R5, P1, !PT ;  /* 0x00000009af1bcc10 */ /* 0x000fe20008ffe405 */
[----:B------:R-:W-:Y:S01]  /*2c00*/  @!P2 IMAD.IADD R15, R23, 0x1, R15 ;  /* 0x00000001170fa824 */ /* 0x000fe200078e020f */
[----:B------:R2:W-:Y:S01]  /*2c10*/  @P5 STS [R169+0x8], RZ ;  /* 0x000008ffa9005388 */ /* 0x0005e20000000800 */
[----:B------:R-:W2:Y:S01]  /*2c20*/  @!P2 LDC.64 R4, c[0x0][0x220] ;  /* 0x00008800ff04ab82 */ /* 0x000ea20000000a00 */
[----:B------:R-:W-:-:S02]  /*2c30*/  @!P2 IMAD R12, R0, UR27, R17 ;  /* 0x0000001b000cac24 */ /* 0x000fc4000f8e0211 */
[----:B------:R-:W-:Y:S01]  /*2c40*/  IMAD.MOV.U32 R167, RZ, RZ, 0x7f800000 ;  /* 0x7f800000ffa77424 */ /* 0x000fe200078e00ff */
[----:B------:R1:W-:Y:S01]  /*2c50*/  @P5 STS [R169+0xc], RZ ;  /* 0x00000cffa9005388 */ /* 0x0003e20000000800 */
[----:B------:R-:W-:Y:S01]  /*2c60*/  @!P3 IMAD.IADD R14, R21, 0x1, R14 ;  /* 0x00000001150eb824 */ /* 0x000fe200078e020e */
[----:B---3--:R-:W-:Y:S01]  /*2c70*/  @!P2 LEA R6, P1, R22, R6, 0x1 ;  /* 0x000000061606a211 */ /* 0x008fe200078208ff */
[----:B------:R-:W-:Y:S01]  /*2c80*/  @!P2 IMAD.WIDE.U32 R18, R0, UR26, R18 ;  /* 0x0000001a0012ac25 */ /* 0x000fe2000f8e0012 */
[----:B------:R-:W-:Y:S01]  /*2c90*/  @!PT LDS RZ, [RZ] ;  /* 0x00000000fffff984 */ /* 0x000fe20000000800 */
[----:B------:R-:W-:Y:S01]  /*2ca0*/  @!PT LDS RZ, [RZ] ;  /* 0x00000000fffff984 */ /* 0x000fe20000000800 */
[----:B------:R-:W-:Y:S01]  /*2cb0*/  @!PT LDS RZ, [RZ] ;  /* 0x00000000fffff984 */ /* 0x000fe20000000800 */
[----:B------:R-:W-:Y:S01]  /*2cc0*/  @!P5 LDGSTS.E.BYPASS.LTC128B.128 [R169], desc[UR14][R174.64] ;  /* 0x00000000aea9dfae */ /* 0x000fe2000b901d4e */
[----:B-1----:R-:W-:Y:S01]  /*2cd0*/  @!P3 LEA R10, P5, R24, R10, 0x1 ;  /* 0x0000000a180ab211 */ /* 0x002fe200078a08ff */
[----:B----4-:R-:W1:Y:S01]  /*2ce0*/  @!P3 LDC.64 R8, c[0x0][0x220] ;  /* 0x00008800ff08bb82 */ /* 0x010e620000000a00 */
[----:B------:R-:W-:Y:S01]  /*2cf0*/  @!P2 LEA.HI.X R7, R22, R7, R15, 0x1, P1 ;  /* 0x000000071607a211 */ /* 0x000fe200008f0c0f */
[----:B------:R3:W-:Y:S01]  /*2d00*/  @P4 STS [R169+0x1000], RZ ;  /* 0x001000ffa9004388 */ /* 0x0007e20000000800 */
[----:B------:R-:W-:Y:S01]  /*2d10*/  @!P3 LEA.HI.X R11, R24, R11, R16, 0x1, P5 ;  /* 0x0000000b180bb211 */ /* 0x000fe200028f0c10 */
[----:B------:R-:W-:-:S02]  /*2d20*/  @!P2 IMAD.IADD R12, R19, 0x1, R12 ;  /* 0x00000001130ca824 */ /* 0x000fc400078e020c */
[----:B------:R-:W-:Y:S01]  /*2d30*/  IMAD.MOV.U32 R168, RZ, RZ, 0x7f800000 ;  /* 0x7f800000ffa87424 */ /* 0x000fe200078e00ff */
[----:B------:R3:W-:Y:S01]  /*2d40*/  @P4 STS [R169+0x1004], RZ ;  /* 0x001004ffa9004388 */ /* 0x0007e20000000800 */
[----:B------:R-:W4:Y:S01]  /*2d50*/  LDC.64 R16, c[0x0][0x3b8] ;  /* 0x0000ee00ff107b82 */ /* 0x000f220000000a00 */
[----:B------:R-:W-:Y:S02]  /*2d60*/  IMAD.MOV.U32 R165, RZ, RZ, 0x7f800000 ;  /* 0x7f800000ffa57424 */ /* 0x000fe400078e00ff */
[----:B------:R-:W-:Y:S01]  /*2d70*/  IMAD.MOV.U32 R166, RZ, RZ, 0x7f800000 ;  /* 0x7f800000ffa67424 */ /* 0x000fe200078e00ff */
[----:B------:R3:W-:Y:S01]  /*2d80*/  @P4 STS [R169+0x1008], RZ ;  /* 0x001008ffa9004388 */ /* 0x0007e20000000800 */
[----:B------:R-:W-:Y:S01]  /*2d90*/  VIADD R130, R139, 0x1000 ;  /* 0x000010008b827836 */ /* 0x000fe20000000000 */
[----:B--2---:R-:W-:Y:S02]  /*2da0*/  @!P2 LEA R22, P1, R18, R4, 0x1 ;  /* 0x000000041216a211 */ /* 0x004fe400078208ff */
[----:B------:R-:W-:Y:S01]  /*2db0*/  IADD3 R131, R140, 0x1000, RZ ;  /* 0x000010008c837810 */ /* 0x000fe20007ffe0ff */
[----:B------:R3:W-:Y:S01]  /*2dc0*/  @P4 STS [R169+0x100c], RZ ;  /* 0x00100cffa9004388 */ /* 0x0007e20000000800 */
[----:B------:R-:W-:-:S02]  /*2dd0*/  @!P2 LEA.HI.X R23, R18, R5, R12, 0x1, P1 ;  /* 0x000000051217a211 */ /* 0x000fc400008f0c0c */
[----:B------:R-:W-:Y:S01]  /*2de0*/  SHF.R.S32.HI R164, RZ, 0x1f, R170 ;  /* 0x0000001fffa47819 */ /* 0x000fe200000114aa */
[----:B------:R-:W-:Y:S01]  /*2df0*/  @!PT LDS RZ, [RZ] ;  /* 0x00000000fffff984 */ /* 0x000fe20000000800 */
[----:B------:R-:W-:Y:S01]  /*2e00*/  @!PT LDS RZ, [RZ] ;  /* 0x00000000fffff984 */ /* 0x000fe20000000800 */
[----:B------:R-:W-:Y:S01]  /*2e10*/  @!PT LDS RZ, [RZ] ;  /* 0x00000000fffff984 */ /* 0x000fe20000000800 */
[----:B------:R-:W-:Y:S01]  /*2e20*/  @!P4 LDGSTS.E.BYPASS.LTC128B.128 [R169+0x1000], desc[UR14][R26.64] ;  /* 0x010000001aa9cfae */ /* 0x000fe2000b901d4e */
[----:B------:R-:W-:Y:S01]  /*2e30*/  IMAD.MOV.U32 R163, RZ, RZ, 0x8 ;  /* 0x00000008ffa37424 */ /* 0x000fe200078e00ff */
[----:B------:R-:W-:Y:S02]  /*2e40*/  CS2R R94, SRZ ;  /* 0x00000000005e7805 */ /* 0x000fe4000001ff00 */
[C---:B-1----:R-:W-:Y:S01]  /*2e50*/  @!P3 LEA R8, P4, R20.reuse, R8, 0x1 ;  /* 0x000000081408b211 */ /* 0x042fe200078808ff */
[----:B------:R3:W-:Y:S01]  /*2e60*/  @P3 STS [R13+0x6000], RZ ;  /* 0x006000ff0d003388 */ /* 0x0007e20000000800 */
[----:B------:R-:W-:Y:S01]  /*2e70*/  IMAD.MOV.U32 R162, RZ, RZ, 0x40 ;  /* 0x00000040ffa27424 */ /* 0x000fe200078e00ff */
[----:B------:R-:W-:Y:S02]  /*2e80*/  CS2R R92, SRZ ;  /* 0x00000000005c7805 */ /* 0x000fe4000001ff00 */
[----:B------:R-:W-:Y:S01]  /*2e90*/  @!P3 LEA.HI.X R9, R20, R9, R14, 0x1, P4 ;  /* 0x000000091409b211 */ /* 0x000fe200020f0c0e */
[----:B------:R3:W-:Y:S01]  /*2ea0*/  @P3 STS [R13+0x6004], RZ ;  /* 0x006004ff0d003388 */ /* 0x0007e20000000800 */
[----:B------:R-:W-:Y:S01]  /*2eb0*/  IMAD.MOV.U32 R161, RZ, RZ, 0x48 ;  /* 0x00000048ffa17424 */ /* 0x000fe200078e00ff */
[----:B------:R-:W-:Y:S01]  /*2ec0*/  CS2R R98, SRZ ;  /* 0x0000000000627805 */ /* 0x000fe2000001ff00 */
[----:B------:R-:W-:Y:S01]  /*2ed0*/  IMAD.MOV.U32 R160, RZ, RZ, 0x4 ;  /* 0x00000004ffa07424 */ /* 0x000fe200078e00ff */
[----:B------:R3:W-:Y:S01]  /*2ee0*/  @P3 STS.64 [R13+0x6008], RZ ;  /* 0x006008ff0d003388 */ /* 0x0007e20000000a00 */
[----:B------:R-:W-:-:S02]  /*2ef0*/  CS2R R96, SRZ ;  /* 0x0000000000607805 */ /* 0x000fc4000001ff00 */
[----:B------:R-:W-:Y:S02]  /*2f00*/  CS2R R90, SRZ ;  /* 0x00000000005a7805 */ /* 0x000fe4000001ff00 */
[----:B------:R-:W-:Y:S01]  /*2f10*/  CS2R R88, SRZ ;  /* 0x0000000000587805 */ /* 0x000fe2000001ff00 */
[----:B------:R-:W-:Y:S01]  /*2f20*/  @!PT LDS RZ, [RZ] ;  /* 0x00000000fffff984 */ /* 0x000fe20000000800 */
[----:B------:R-:W-:Y:S01]  /*2f30*/  @!PT LDS RZ, [RZ] ;  /* 0x00000000fffff984 */ /* 0x000fe20000000800 */
[----:B------:R-:W-:Y:S01]  /*2f40*/  @!PT LDS RZ, [RZ] ;  /* 0x00000000fffff984 */ /* 0x000fe20000000800 */
[----:B------:R-:W-:Y:S01]  /*2f50*/  @!P3 LDGSTS.E.BYPASS.LTC128B.128 [R13+0x6000], desc[UR14][R10.64] ;  /* 0x060000000a0dbfae */ /* 0x000fe2000b901d4e */
[----:B------:R-:W-:Y:S02]  /*2f60*/  CS2R R86, SRZ ;  /* 0x0000000000567805 */ /* 0x000fe4000001ff00 */
[----:B------:R-:W-:Y:S02]  /*2f70*/  CS2R R84, SRZ ;  /* 0x0000000000547805 */ /* 0x000fe4000001ff00 */
[----:B------:R-:W-:Y:S01]  /*2f80*/  CS2R R78, SRZ ;  /* 0x00000000004e7805 */ /* 0x000fe2000001ff00 */
[----:B------:R3:W-:Y:S01]  /*2f90*/  @P2 STS.128 [R13+0x7000], RZ ;  /* 0x007000ff0d002388 */ /* 0x0007e20000000c00 */
[----:B------:R-:W-:-:S02]  /*2fa0*/  CS2R R76, SRZ ;  /* 0x00000000004c7805 */ /* 0x000fc4000001ff00 */
[----:B------:R-:W-:Y:S02]  /*2fb0*/  CS2R R82, SRZ ;  /* 0x0000000000527805 */ /* 0x000fe4000001ff00 */
[----:B------:R-:W-:Y:S01]  /*2fc0*/  CS2R R80, SRZ ;  /* 0x0000000000507805 */ /* 0x000fe2000001ff00 */
[----:B------:R-:W-:Y:S01]  /*2fd0*/  @!PT LDS RZ, [RZ] ;  /* 0x00000000fffff984 */ /* 0x000fe20000000800 */
[----:B------:R-:W-:Y:S01]  /*2fe0*/  @!PT LDS RZ, [RZ] ;  /* 0x00000000fffff984 */ /* 0x000fe20000000800 */
[----:B------:R-:W-:Y:S01]  /*2ff0*/  @!PT LDS RZ, [RZ] ;  /* 0x00000000fffff984 */ /* 0x000fe20000000800 */
[----:B------:R1:W-:Y:S01]  /*3000*/  @!P2 LDGSTS.E.BYPASS.LTC128B.128 [R13+0x7000], desc[UR14][R6.64] ;  /* 0x07000000060dafae */ /* 0x0003e2000b901d4e */
[----:B------:R-:W-:Y:S02]  /*3010*/  CS2R R74, SRZ ;  /* 0x00000000004a7805 */ /* 0x000fe4000001ff00 */
[----:B------:R-:W-:Y:S02]  /*3020*/  CS2R R72, SRZ ;  /* 0x0000000000487805 */ /* 0x000fe4000001ff00 */
[----:B------:R-:W-:Y:S01]  /*3030*/  CS2R R70, SRZ ;  /* 0x0000000000467805 */ /* 0x000fe2000001ff00 */
[----:B------:R3:W-:Y:S01]  /*3040*/  @P3 STS [R13+0x8000], RZ ;  /* 0x008000ff0d003388 */ /* 0x0007e20000000800 */
[----:B------:R-:W-:Y:S01]  /*3050*/  CS2R R68, SRZ ;  /* 0x0000000000447805 */ /* 0x000fe2000001ff00 */
[----:B------:R-:W-:-:S02]  /*3060*/  USHF.L.U32 UR40, UR5, 0x3, URZ ;  /* 0x0000000305287899 */ /* 0x000fc4000800063f */
[----:B------:R3:W-:Y:S01]  /*3070*/  @P3 STS [R13+0x8004], RZ ;  /* 0x008004ff0d003388 */ /* 0x0007e20000000800 */
[----:B------:R-:W-:Y:S02]  /*3080*/  USHF.L.U32 UR39, UR5, 0x4, URZ ;  /* 0x0000000405277899 */ /* 0x000fe4000800063f */
[----:B------:R-:W-:Y:S01]  /*3090*/  UIMAD UR38, UR5, 0x18, URZ ;  /* 0x00000018052678a4 */ /* 0x000fe2000f8e023f */
[----:B------:R3:W-:Y:S01]  /*30a0*/  @P3 STS.64 [R13+0x8008], RZ ;  /* 0x008008ff0d003388 */ /* 0x0007e20000000a00 */
[----:B------:R-:W-:Y:S02]  /*30b0*/  USHF.L.U32 UR37, UR5, 0x5, URZ ;  /* 0x0000000505257899 */ /* 0x000fe4000800063f */
[----:B------:R-:W-:Y:S01]  /*30c0*/  UIMAD UR36, UR5, 0x28, URZ ;  /* 0x00000028052478a4 */ /* 0x000fe2000f8e023f */
[----:B------:R-:W-:Y:S01]  /*30d0*/  @!PT LDS RZ, [RZ] ;  /* 0x00000000fffff984 */ /* 0x000fe20000000800 */
[----:B------:R-:W-:Y:S01]  /*30e0*/  @!PT LDS RZ, [RZ] ;  /* 0x00000000fffff984 */ /* 0x000fe20000000800 */
[----:B------:R-:W-:Y:S01]  /*30f0*/  @!PT LDS RZ, [RZ] ;  /* 0x00000000fffff984 */ /* 0x000fe20000000800 */
[----:B------:R2:W-:Y:S01]  /*3100*/  @!P3 LDGSTS.E.BYPASS.LTC128B.128 [R13+0x8000], desc[UR14][R8.64] ;  /* 0x08000000080dbfae */ /* 0x0005e2000b901d4e */
[----:B------:R-:W-:Y:S02]  /*3110*/  UIMAD UR35, UR5, 0x30, URZ ;  /* 0x00000030052378a4 */ /* 0x000fe4000f8e023f */
[----:B------:R-:W-:Y:S01]  /*3120*/  UIMAD UR34, UR5, 0x38, URZ ;  /* 0x00000038052278a4 */ /* 0x000fe2000f8e023f */
[----:B------:R3:W-:Y:S01]  /*3130*/  @P2 STS.128 [R13+0x9000], RZ ;  /* 0x009000ff0d002388 */ /* 0x0007e20000000c00 */
[----:B------:R-:W-:-:S02]  /*3140*/  USHF.L.U32 UR33, UR5, 0x6, URZ ;  /* 0x0000000605217899 */ /* 0x000fc4000800063f */
[----:B------:R-:W-:Y:S01]  /*3150*/  UIMAD UR32, UR5, 0x48, URZ ;  /* 0x00000048052078a4 */ /* 0x000fe2000f8e023f */
[----:B------:R-:W-:Y:S01]  /*3160*/  @!PT LDS RZ, [RZ] ;  /* 0x00000000fffff984 */ /* 0x000fe20000000800 */
[----:B------:R-:W-:Y:S01]  /*3170*/  @!PT LDS RZ, [RZ] ;  /* 0x00000000fffff984 */ /* 0x000fe20000000800 */
[----:B------:R-:W-:Y:S01]  /*3180*/  @!PT LDS RZ, [RZ] ;  /* 0x00000000fffff984 */ /* 0x000fe20000000800 */
[----:B------:R3:W-:Y:S01]  /*3190*/  @!P2 LDGSTS.E.BYPASS.LTC128B.128 [R13+0x9000], desc[UR14][R22.64] ;  /* 0x09000000160dafae */ /* 0x0007e2000b901d4e */
[----:B------:R-:W-:Y:S01]  /*31a0*/  UIMAD UR31, UR5, 0x50, URZ ;  /* 0x00000050051f78a4 */ /* 0x000fe2000f8e023f */
[C---:B-1----:R-:W-:Y:S02]  /*31b0*/  IADD3 R6, R141.reuse, 0x8, RZ ;  /* 0x000000088d067810 */ /* 0x042fe40007ffe0ff */
[----:B------:R-:W0:Y:S01]  /*31c0*/  LDGDEPBAR ;  /* 0x00000000000079af */ /* 0x000e220000000000 */
[----:B------:R-:W-:Y:S01]  /*31d0*/  ISETP.GE.AND P4, PT, R141, UR6, PT ;  /* 0x000000068d007c0c */ /* 0x000fe2000bf86270 */
[----:B------:R-:W-:Y:S01]  /*31e0*/  UIMAD UR29, UR5, 0x60, URZ ;  /* 0x00000060051d78a4 */ /* 0x000fe2000f8e023f */
[----:B------:R-:W-:Y:S01]  /*31f0*/  ISETP.GE.AND P3, PT, R6, UR6, PT ;  /* 0x0000000606007c0c */ /* 0x000fe2000bf66270 */
[----:B----4-:R-:W4:Y:S01]  /*3200*/  LDG.E.64 R4, desc[UR14][R16.64] ;  /* 0x0000000e10047981 */ /* 0x010f22000c1e1b00 */
[----:B------:R-:W-:Y:S01]  /*3210*/  IMAD.MOV.U32 R6, RZ, RZ, 0x4 ;  /* 0x00000004ff067424 */ /* 0x000fe200078e00ff */
[----:B------:R-:W-:-:S02]  /*3220*/  UIMAD UR28, UR5, 0x68, URZ ;  /* 0x00000068051c78a4 */ /* 0x000fc4000f8e023f */
[----:B------:R-:W3:Y:S01]  /*3230*/  LDG.E.64 R10, desc[UR14][R16.64+0x8] ;  /* 0x0000080e100a7981 */ /* 0x000ee2000c1e1b00 */
[C---:B------:R-:W-:Y:S01]  /*3240*/  IMAD.WIDE R6, R141.reuse, R6, UR16 ;  /* 0x000000108d067e25 */ /* 0x040fe2000f8e0206 */
[----:B------:R-:W-:Y:S01]  /*3250*/  UIMAD UR25, UR5, 0x78, URZ ;  /* 0x00000078051978a4 */ /* 0x000fe2000f8e023f */
[----:B------:R-:W-:Y:S01]  /*3260*/  ULDC.U8 UR9, c[0x0][0x388] ;  /* 0x0000e20000097ab9 */ /* 0x000fe20000000000 */
[----:B------:R-:W-:Y:S02]  /*3270*/  ULDC UR8, c[0x0][0x2ec] ;  /* 0x0000bb0000087ab9 */ /* 0x000fe40000000800 */
[----:B------:R1:W5:Y:S04]  /*3280*/  @!P4 LDG.E R167, desc[UR14][R6.64] ;  /* 0x0000000e06a7c981 */ /* 0x000368000c1e1900 */
[----:B------:R1:W5:Y:S01]  /*3290*/  @!P3 LDG.E R168, desc[UR14][R6.64+0x20] ;  /* 0x0000200e06a8b981 */ /* 0x000362000c1e1900 */
[----:B------:R-:W-:-:S02]  /*32a0*/  VIADD R15, R141, 0x48 ;  /* 0x000000488d0f7836 */ /* 0x000fc40000000000 */
[----:B------:R-:W-:-:S03]  /*32b0*/  VIADD R0, R141, 0x40 ;  /* 0x000000408d007836 */ /* 0x000fc60000000000 */
[----:B------:R-:W-:Y:S02]  /*32c0*/  ISETP.GE.AND P1, PT, R15, UR6, PT ;  /* 0x000000060f007c0c */ /* 0x000fe4000bf26270 */
[----:B------:R-:W-:Y:S01]  /*32d0*/  ISETP.GE.AND P2, PT, R0, UR6, PT ;  /* 0x0000000600007c0c */ /* 0x000fe2000bf46270 */
[----:B------:R-:W-:Y:S01]  /*32e0*/  IMAD.MOV.U32 R0, RZ, RZ, 0x4 ;  /* 0x00000004ff007424 */ /* 0x000fe200078e00ff */
[----:B------:R-:W-:Y:S02]  /*32f0*/  UIMAD UR6, UR50, UR30, UR59 ;  /* 0x0000001e320672a4 */ /* 0x000fe4000f8e023b */
[----:B------:R-:W-:Y:S02]  /*3300*/  UIADD3 UR26, -UR11, URZ, URZ ;  /* 0x0000003f0b1a7290 */ /* 0x000fe4000fffe13f */
[----:B------:R-:W-:-:S05]  /*3310*/  USHF.L.U32 UR6, UR6, 0x5, URZ ;  /* 0x0000000506067899 */ /* 0x000fca000800063f */
[----:B--2---:R-:W-:Y:S01]  /*3320*/  @!P1 IMAD.WIDE R8, R15, R0, UR16 ;  /* 0x000000100f089e25 */ /* 0x004fe2000f8e0200 */
[----:B------:R-:W-:Y:S01]  /*3330*/  USHF.R.S32.HI UR7, URZ, 0x1f, UR6 ;  /* 0x0000001f3f077899 */ /* 0x000fe20008011406 */
[----:B------:R1:W5:Y:S01]  /*3340*/  @!P2 LDG.E R165, desc[UR14][R6.64+0x100] ;  /* 0x0001000e06a5a981 */ /* 0x000362000c1e1900 */
[----:B------:R-:W-:-:S03]  /*3350*/  SEL R131, R131, R140, !P0 ;  /* 0x0000008c83837207 */ /* 0x000fc60004000000 */
[----:B------:R1:W5:Y:S01]  /*3360*/  @!P1 LDG.E R166, desc[UR14][R8.64] ;  /* 0x0000000e08a69981 */ /* 0x000362000c1e1900 */
[----:B------:R-:W-:Y:S01]  /*3370*/  SEL R130, R130, R139, !P0 ;  /* 0x0000008b82827207 */ /* 0x000fe20004000000 */
[----:B------:R-:W-:Y:S01]  /*3380*/  IMAD.SHL.U32 R0, R140, 0x2, RZ ;  /* 0x000000028c007824 */ /* 0x000fe200078e00ff */
[----:B------:R-:W-:Y:S02]  /*3390*/  LEA R131, R131, UR4, 0x1 ;  /* 0x0000000483837c11 */ /* 0x000fe4000f8e08ff */
[----:B------:R-:W-:Y:S01]  /*33a0*/  LEA R130, R130, UR4, 0x1 ;  /* 0x0000000482827c11 */ /* 0x000fe2000f8e08ff */
[----:B------:R-:W-:Y:S02]  /*33b0*/  UIMAD UR30, UR5, 0x58, URZ ;  /* 0x00000058051e78a4 */ /* 0x000fe4000f8e023f */
[----:B------:R-:W-:Y:S01]  /*33c0*/  UIMAD UR27, UR5, 0x70, URZ ;  /* 0x00000070051b78a4 */ /* 0x000fe2000f8e023f */
[----:B----4-:R-:W-:Y:S02]  /*33d0*/  R2UR UR11, R5 ;  /* 0x00000000050b72ca */ /* 0x010fe400000e0000 */
[----:B------:R-:W-:-:S02]  /*33e0*/  R2UR UR13, R4 ;  /* 0x00000000040d72ca */ /* 0x000fc400000e0000 */
[----:B---3--:R-:W-:-:S04]  /*33f0*/  IADD3 R170, P2, P1, R10, UR6, R170 ;  /* 0x000000060aaa7c10 */ /* 0x008fc8000f95e0aa */
[----:B------:R-:W-:Y:S01]  /*3400*/  IADD3.X R164, R11, UR7, R164, P2, P1 ;  /* 0x000000070ba47c10 */ /* 0x000fe200097e24a4 */
[----:B-1----:R-:W-:-:S08]  /*3410*/  IMAD.WIDE.U32 R170, R170, -0x2daee0ad, RZ ;  /* 0xd2511f53aaaa7825 */ /* 0x002fd000078e00ff */
.L_x_547:
[----:B-----5:R-:W-:Y:S01]  /*3420*/  FSETP.NEU.FTZ.AND P2, PT, R168, -INF , PT ;  /* 0xff800000a800780b */ /* 0x020fe20003f5d000 */
[----:B------:R-:W0:Y:S01]  /*3430*/  LDGDEPBAR ;  /* 0x00000000000079af */ /* 0x000e220000000000 */
[----:B------:R-:W-:Y:S01]  /*3440*/  IMAD.U32 R46, RZ, RZ, UR22 ;  /* 0x00000016ff2e7e24 */ /* 0x000fe2000f8e00ff */
[----:B------:R-:W-:Y:S01]  /*3450*/  USHF.L.U32 UR6, UR20, 0x7, URZ ;  /* 0x0000000714067899 */ /* 0x000fe2000800063f */
[----:B------:R-:W-:Y:S02]  /*3460*/  IMAD.U32 R47, RZ, RZ, UR21 ;  /* 0x00000015ff2f7e24 */ /* 0x000fe4000f8e00ff */
[----:B------:R-:W-:Y:S01]  /*3470*/  FMUL.FTZ R241, R165, 1.4426950216293334961 ;  /* 0x3fb8aa3ba5f17820 */ /* 0x000fe20000410000 */
[----:B------:R-:W-:Y:S01]  /*3480*/  IMAD.IADD R124, R136, 0x1, R131 ;  /* 0x00000001887c7824 */ /* 0x000fe200078e0283 */
[C---:B------:R-:W-:Y:S01]  /*3490*/  LEA R44, P0, R141.reuse, R46, 0x2 ;  /* 0x0000002e8d2c7211 */ /* 0x040fe200078010ff */
[----:B------:R-:W-:Y:S01]  /*34a0*/  UIADD3 UR18, UR23, 0x80, UR6 ;  /* 0x0000008017127890 */ /* 0x000fe2000fffe006 */
[----:B------:R-:W-:Y:S01]  /*34b0*/  IMAD.U32 R46, RZ, RZ, UR23 ;  /* 0x00000017ff2e7e24 */ /* 0x000fe2000f8e00ff */
[----:B------:R-:W-:Y:S01]  /*34c0*/  USHF.L.U32 UR7, UR10, 0x7, URZ ;  /* 0x000000070a077899 */ /* 0x000fe2000800063f */
[----:B------:R-:W-:Y:S01]  /*34d0*/  LEA.HI.X.SX32 R45, R141, R47, 0x2, P0 ;  /* 0x0000002f8d2d7211 */ /* 0x000fe200000f16ff */
[----:B------:R-:W-:Y:S01]  /*34e0*/  UIADD3 UR18, UR18, -UR12, URZ ;  /* 0x8000000c12127290 */ /* 0x000fe2000fffe03f */
[----:B------:R-:W-:Y:S01]  /*34f0*/  FSETP.NEU.FTZ.AND P0, PT, R167, -INF , PT ;  /* 0xff800000a700780b */ /* 0x000fe20003f1d000 */
[----:B------:R-:W-:Y:S01]  /*3500*/  UIADD3 UR6, UR6, 0x80, URZ ;  /* 0x0000008006067890 */ /* 0x000fe2000fffe03f */
[----:B------:R-:W-:Y:S01]  /*3510*/  IMAD.U32 R192, RZ, RZ, UR20 ;  /* 0x00000014ffc07e24 */ /* 0x000fe2000f8e00ff */
[----:B------:R-:W-:Y:S01]  /*3520*/  UISETP.GE.AND UP0, UPT, UR7, UR18, UPT ;  /* 0x000000120700728c */ /* 0x000fe2000bf06270 */
[----:B------:R-:W-:Y:S01]  /*3530*/  IMAD.U32 R182, RZ, RZ, UR7 ;  /* 0x00000007ffb67e24 */ /* 0x000fe2000f8e00ff */
[----:B------:R-:W-:Y:S01]  /*3540*/  UIADD3 UR19, UR11, -0x4498517b, URZ ;  /* 0xbb67ae850b137890 */ /* 0x000fe2000fffe03f */
[----:B------:R-:W-:Y:S01]  /*3550*/  IMAD.U32 R49, RZ, RZ, UR20 ;  /* 0x00000014ff317e24 */ /* 0x000fe2000f8e00ff */
[----:B------:R-:W-:Y:S01]  /*3560*/  UISETP.LT.AND UP0, UPT, UR6, UR12, UP0 ;  /* 0x0000000c0600728c */ /* 0x000fe20008701270 */
[----:B------:R-:W-:Y:S01]  /*3570*/  IMAD.U32 R214, RZ, RZ, UR10 ;  /* 0x0000000affd67e24 */ /* 0x000fe2000f8e00ff */
[----:B------:R-:W-:Y:S01]  /*3580*/  UIADD3 UR5, UR13, -0x61c88647, URZ ;  /* 0x9e3779b90d057890 */ /* 0x000fe2000fffe03f */
[----:B------:R-:W-:Y:S01]  /*3590*/  IMAD R49, R49, 0x2, R142 ;  /* 0x0000000231317824 */ /* 0x000fe200078e028e */
        /* <DEDUP_REMOVED lines=13> */
[----:B------:R-:W-:Y:S04]  /*3670*/  IMAD.WIDE.U32 R56, R56, -0x326172a9, RZ ;  /* 0xcd9e8d5738387825 */ /* 0x000fe800078e00ff */
        /* <DEDUP_REMOVED lines=40> */
[----:B--2---:R-:W-:Y:S01]  /*3900*/  @!P3 IMAD.SHL.U32 R44, R44, 0x2, RZ ;  /* 0x000000022c2cb824 */ /* 0x004fe200078e00ff */
[C---:B------:R-:W-:Y:S05]  /*3910*/  HMMA.16816.F32.BF16 R40, R108.reuse, R116, RZ ;  /* 0x000000746c28723c */ /* 0x040fea00000418ff */
[----:B------:R-:W-:Y:S01]  /*3920*/  @!P3 LOP3.LUT R49, R44, 0x6, RZ, 0xc0, !PT ;  /* 0x000000062c31b812 */ /* 0x000fe200078ec0ff */
[----:B------:R-:W-:Y:S05]  /*3930*/  IMAD.WIDE.U32 R184, R184, -0x2daee0ad, RZ ;  /* 0xd2511f53b8b87825 */ /* 0x000fea00078e00ff */
[----:B------:R-:W-:Y:S01]  /*3940*/  LOP3.LUT R196, R45, R185, RZ, 0x3c, !PT ;  /* 0x000000b92dc47212 */ /* 0x000fe200078e3cff */
[----:B------:R-:W-:Y:S01]  /*3950*/  @!P3 IMAD R49, R142, 0x40, R49 ;  /* 0x000000408e31b824 */ /* 0x000fe200078e0231 */
[----:B------:R-:W-:Y:S01]  /*3960*/  @!P3 IADD3 R45, -R46, 0x1, R141 ;  /* 0x000000012e2db810 */ /* 0x000fe20007ffe18d */
[----:B------:R-:W-:Y:S03]  /*3970*/  IMAD.WIDE.U32 R214, R214, -0x2daee0ad, RZ ;  /* 0xd2511f53d6d67825 */ /* 0x000fe600078e00ff */
[----:B------:R-:W-:Y:S01]  /*3980*/  @!P3 IADD3 R182, R182, UR12, R45 ;  /* 0x0000000cb6b6bc10 */ /* 0x000fe2000fffe02d */
[----:B------:R-:W-:Y:S01]  /*3990*/  @!P3 IMAD R192, R192, 0x80, R49 ;  /* 0x00000080c0c0b824 */ /* 0x000fe200078e0231 */
[-C--:B------:R-:W-:Y:S01]  /*39a0*/  HMMA.16816.F32.BF16 R44, R108, R118.reuse, RZ ;  /* 0x000000766c2c723c */ /* 0x080fe200000418ff */
[----:B------:R-:W-:Y:S01]  /*39b0*/  IMAD.WIDE.U32 R196, R196, -0x326172a9, RZ ;  /* 0xcd9e8d57c4c47825 */ /* 0x000fe200078e00ff */
[----:B------:R-:W-:Y:S03]  /*39c0*/  @!P3 VIADDMNMX R193, R182, R161, UR12, PT ;  /* 0x0000000cb6c1be46 */ /* 0x000fe6000b8001a1 */
[----:B------:R-:W-:Y:S01]  /*39d0*/  @!P3 VIADD R190, R192, 0x28 ;  /* 0x00000028c0beb836 */ /* 0x000fe20000000000 */
[C---:B------:R-:W-:Y:S01]  /*39e0*/  LOP3.LUT R66, R197.reuse, UR5, R64, 0x96, !PT ;  /* 0x00000005c5427c12 */ /* 0x040fe2000f8e9640 */
[C---:B------:R-:W-:Y:S04]  /*39f0*/  HMMA.16816.F32.BF16 R48, R100.reuse, R118, RZ ;  /* 0x000000766430723c */ /* 0x040fe800000418ff */
[----:B------:R-:W-:Y:S01]  /*3a00*/  LOP3.LUT R200, R197, UR5, R202, 0x96, !PT ;  /* 0x00000005c5c87c12 */ /* 0x000fe2000f8e96ca */
[----:B------:R-:W-:Y:S01]  /*3a10*/  IMAD.WIDE.U32 R66, R66, -0x2daee0ad, RZ ;  /* 0xd2511f5342427825 */ /* 0x000fe200078e00ff */
[C---:B------:R-:W-:Y:S01]  /*3a20*/  LOP3.LUT R64, R199.reuse, UR5, R64, 0x96, !PT ;  /* 0x00000005c7407c12 */ /* 0x040fe2000f8e9640 */
[-C--:B---3--:R-:W-:Y:S01]  /*3a30*/  HMMA.16816.F32.BF16 R52, R100, R104.reuse, RZ ;  /* 0x000000686434723c */ /* 0x088fe200000418ff */
[----:B------:R-:W-:Y:S01]  /*3a40*/  LOP3.LUT R202, R199, UR5, R202, 0x96, !PT ;  /* 0x00000005c7ca7c12 */ /* 0x000fe2000f8e96ca */
[----:B------:R-:W-:Y:S02]  /*3a50*/  UIADD3 UR5, UR11, 0x76cf5d0a, URZ ;  /* 0x76cf5d0a0b057890 */ /* 0x000fe4000fffe03f */
[----:B------:R-:W-:Y:S01]  /*3a60*/  @!P3 VIADDMNMX R197, R182, R163, UR12, PT ;  /* 0x0000000cb6c5be46 */ /* 0x000fe2000b8001a3 */
[----:B------:R-:W-:Y:S03]  /*3a70*/  IMAD.WIDE.U32 R64, R64, -0x2daee0ad, RZ ;  /* 0xd2511f5340407825 */ /* 0x000fe600078e00ff */
[----:B------:R-:W-:Y:S03]  /*3a80*/  LOP3.LUT R186, R209, UR5, R184, 0x96, !PT ;  /* 0x00000005d1ba7c12 */ /* 0x000fe6000f8e96b8 */
[----:B------:R-:W-:Y:S01]  /*3a90*/  LOP3.LUT R206, R195, UR5, R210, 0x96, !PT ;  /* 0x00000005c3ce7c12 */ /* 0x000fe2000f8e96d2 */
[----:B------:R-:W-:Y:S01]  /*3aa0*/  IMAD.WIDE.U32 R202, R202, -0x2daee0ad, RZ ;  /* 0xd2511f53caca7825 */ /* 0x000fe200078e00ff */
[----:B------:R-:W-:Y:S02]  /*3ab0*/  LOP3.LUT R184, R215, UR5, R184, 0x96, !PT ;  /* 0x00000005d7b87c12 */ /* 0x000fe4000f8e96b8 */
[----:B------:R-:W-:Y:S01]  /*3ac0*/  LOP3.LUT R210, R57, UR5, R210, 0x96, !PT ;  /* 0x0000000539d27c12 */ /* 0x000fe2000f8e96d2 */
[----:B------:R-:W-:Y:S01]  /*3ad0*/  UIADD3 UR5, UR11, 0x32370b8f, URZ ;  /* 0x32370b8f0b057890 */ /* 0x000fe2000fffe03f */
[----:B------:R-:W-:Y:S04]  /*3ae0*/  IMAD.WIDE.U32 R186, R186, -0x326172a9, RZ ;  /* 0xcd9e8d57baba7825 */ /* 0x000fe800078e00ff */
[----:B------:R-:W-:Y:S01]  /*3af0*/  IMAD.WIDE.U32 R200, R200, -0x2daee0ad, RZ ;  /* 0xd2511f53c8c87825 */ /* 0x000fe200078e00ff */
[----:B------:R-:W-:Y:S02]  /*3b00*/  LOP3.LUT R195, R203, UR5, R56, 0x96, !PT ;  /* 0x00000005cbc37c12 */ /* 0x000fe4000f8e9638 */
        /* <DEDUP_REMOVED lines=9> */
[----:B------:R-:W-:Y:S04]  /*3ba0*/  IMAD.WIDE.U32 R212, R212, -0x2daee0ad, RZ ;  /* 0xd2511f53d4d47825 */ /* 0x000fe800078e00ff */
[C---:B------:R-:W-:Y:S03]  /*3bb0*/  @!P3 VIADD R188, R192.reuse, 0x29 ;  /* 0x00000029c0bcb836 */ /* 0x040fe60000000000 */
[----:B------:R-:W-:Y:S01]  /*3bc0*/  LOP3.LUT R201, R213, UR5, R66, 0x96, !PT ;  /* 0x00000005d5c97c12 */ /* 0x000fe2000f8e9642 */
[----:B------:R-:W-:Y:S02]  /*3bd0*/  @!P3 VIADD R216, R192, 0x31 ;  /* 0x00000031c0d8b836 */ /* 0x000fe40000000000 */
[----:B------:R-:W-:Y:S04]  /*3be0*/  IMAD.WIDE.U32 R232, R196, -0x2daee0ad, RZ ;  /* 0xd2511f53c4e87825 */ /* 0x000fe800078e00ff */
[----:B------:R-:W-:Y:S04]  /*3bf0*/  IMAD.WIDE.U32 R220, R195, -0x326172a9, RZ ;  /* 0xcd9e8d57c3dc7825 */ /* 0x000fe800078e00ff */
[----:B------:R-:W-:Y:S04]  /*3c00*/  IMAD.WIDE.U32 R228, R194, -0x326172a9, RZ ;  /* 0xcd9e8d57c2e47825 */ /* 0x000fe800078e00ff */
[----:B------:R-:W-:Y:S04]  /*3c10*/  IMAD.WIDE.U32 R206, R206, -0x326172a9, RZ ;  /* 0xcd9e8d57cece7825 */ /* 0x000fe800078e00ff */
[----:B------:R-:W-:Y:S01]  /*3c20*/  IMAD.WIDE.U32 R208, R208, -0x326172a9, RZ ;  /* 0xcd9e8d57d0d07825 */ /* 0x000fe200078e00ff */
[----:B------:R-:W-:Y:S02]  /*3c30*/  LOP3.LUT R204, R207, UR7, R198, 0x96, !PT ;  /* 0x00000007cfcc7c12 */ /* 0x000fe4000f8e96c6 */
[----:B------:R-:W-:Y:S01]  /*3c40*/  @!P3 VIMNMX R207, R182, UR12, PT ;  /* 0x0000000cb6cfbc48 */ /* 0x000fe2000bfe0100 */
[----:B------:R-:W-:Y:S01]  /*3c50*/  IMAD.WIDE.U32 R214, R214, -0x326172a9, RZ ;  /* 0xcd9e8d57d6d67825 */ /* 0x000fe200078e00ff */
[----:B------:R-:W-:Y:S02]  /*3c60*/  LOP3.LUT R203, R209, UR6, R186, 0x96, !PT ;  /* 0x00000006d1cb7c12 */ /* 0x000fe4000f8e96ba */
[----:B------:R-:W-:Y:S01]  /*3c70*/  @!P3 VIADDMNMX R209, R182, R162, UR12, PT ;  /* 0x0000000cb6d1be46 */ /* 0x000fe2000b8001a2 */
[----:B------:R-:W-:Y:S01]  /*3c80*/  IMAD.WIDE.U32 R204, R204, -0x2daee0ad, RZ ;  /* 0xd2511f53cccc7825 */ /* 0x000fe200078e00ff */
[----:B------:R-:W-:Y:S03]  /*3c90*/  LOP3.LUT R206, R229, UR6, R206, 0x96, !PT ;  /* 0x00000006e5ce7c12 */ /* 0x000fe6000f8e96ce */
[----:B------:R-:W-:Y:S01]  /*3ca0*/  FMUL.FTZ R182, R167, 1.4426950216293334961 ;  /* 0x3fb8aa3ba7b67820 */ /* 0x000fe20000410000 */
[----:B------:R-:W-:Y:S01]  /*3cb0*/  @!P3 VIADD R186, R192, 0x21 ;  /* 0x00000021c0bab836 */ /* 0x000fe20000000000 */
[----:B------:R-:W-:Y:S01]  /*3cc0*/  LOP3.LUT R199, R205, UR5, R64, 0x96, !PT ;  /* 0x00000005cdc77c12 */ /* 0x000fe2000f8e9640 */
[----:B------:R-:W-:Y:S01]  /*3cd0*/  IMAD.WIDE.U32 R210, R210, -0x326172a9, RZ ;  /* 0xcd9e8d57d2d27825 */ /* 0x000fe200078e00ff */
[----:B------:R-:W-:Y:S01]  /*3ce0*/  LOP3.LUT R205, R215, UR6, R184, 0x96, !PT ;  /* 0x00000006d7cd7c12 */ /* 0x000fe2000f8e96b8 */
[----:B------:R-:W-:Y:S01]  /*3cf0*/  HMMA.16816.F32.BF16 R64, R100, R106, RZ ;  /* 0x0000006a6440723c */ /* 0x000fe200000418ff */
[----:B------:R-:W2:Y:S01]  /*3d00*/  LDSM.16.M88.4 R100, [R137+0x400] ;  /* 0x000400008964783b */ /* 0x000ea20000000200 */
[----:B------:R-:W-:Y:S01]  /*3d10*/  @!P3 VIADD R184, R192, 0x1 ;  /* 0x00000001c0b8b836 */ /* 0x000fe20000000000 */
[----:B------:R-:W-:Y:S01]  /*3d20*/  LOP3.LUT R198, R211, UR7, R198, 0x96, !PT ;  /* 0x00000007d3c67c12 */ /* 0x000fe2000f8e96c6 */
[----:B------:R-:W-:Y:S01]  /*3d30*/  UIADD3 UR7, UR11, -0x56f99767, URZ ;  /* 0xa90668990b077890 */ /* 0x000fe2000fffe03f */
[----:B------:R-:W-:Y:S01]  /*3d40*/  LOP3.LUT R222, R221, UR6, R210, 0x96, !PT ;  /* 0x00000006ddde7c12 */ /* 0x000fe2000f8e96d2 */
[-C--:B------:R-:W-:Y:S01]  /*3d50*/  HMMA.16816.F32.BF16 R4, R112, R120.reuse, R4 ;  /* 0x000000787004723c */ /* 0x080fe20000041804 */
[----:B------:R-:W-:Y:S02]  /*3d60*/  UIADD3 UR6, UR13, -0x4ab325aa, URZ ;  /* 0xb54cda560d067890 */ /* 0x000fe4000fffe03f */
[----:B------:R-:W3:Y:S02]  /*3d70*/  LDSM.16.M88.4 R104, [R137+0x800] ;  /* 0x000800008968783b */ /* 0x000ee40000000200 */
[C---:B------:R-:W-:Y:S01]  /*3d80*/  @!P3 ISETP.GE.AND P1, PT, R184.reuse, R197, PT ;  /* 0x000000c5b800b20c */ /* 0x040fe20003f26270 */
[C---:B-1----:R-:W-:Y:S04]  /*3d90*/  HMMA.16816.F32.BF16 R8, R124.reuse, R120, R8 ;  /* 0x000000787c08723c */ /* 0x042fe80000041808 */
[C---:B------:R-:W-:Y:S01]  /*3da0*/  @!P3 ISETP.GE.AND P5, PT, R184.reuse, R209, PT ;  /* 0x000000d1b800b20c */ /* 0x040fe20003fa6270 */
[----:B------:R-:W-:Y:S01]  /*3db0*/  IMAD.WIDE.U32 R210, R199, -0x326172a9, RZ ;  /* 0xcd9e8d57c7d27825 */ /* 0x000fe200078e00ff */
[C---:B------:R-:W-:Y:S01]  /*3dc0*/  @!P3 ISETP.GE.AND P4, PT, R184.reuse, R207, PT ;  /* 0x000000cfb800b20c */ /* 0x040fe20003f86270 */
[-C--:B------:R-:W-:Y:S03]  /*3dd0*/  HMMA.16816.F32.BF16 R12, R124, R122.reuse, R12 ;  /* 0x0000007a7c0c723c */ /* 0x080fe6000004180c */
[----:B------:R-:W-:Y:S01]  /*3de0*/  @!P3 ISETP.GE.AND P6, PT, R184, R193, PT ;  /* 0x000000c1b800b20c */ /* 0x000fe20003fc6270 */
[----:B------:R-:W-:Y:S01]  /*3df0*/  FMUL.FTZ R120, R168, 1.4426950216293334961 ;  /* 0x3fb8aa3ba8787820 */ /* 0x000fe20000410000 */
[----:B------:R-:W-:Y:S01]  /*3e00*/  FSEL R121, R182, RZ, P0 ;  /* 0x000000ffb6797208 */ /* 0x000fe20000000000 */
[C---:B------:R-:W-:Y:S04]  /*3e10*/  HMMA.16816.F32.BF16 R16, R112.reuse, R122, R16 ;  /* 0x0000007a7010723c */ /* 0x040fe80000041810 */
[----:B------:R-:W-:Y:S01]  /*3e20*/  FSETP.NEU.FTZ.AND P0, PT, R165, -INF , PT ;  /* 0xff800000a500780b */ /* 0x000fe20003f1d000 */
[----:B------:R-:W-:Y:S01]  /*3e30*/  FMUL.FTZ R182, R166, 1.4426950216293334961 ;  /* 0x3fb8aa3ba6b67820 */ /* 0x000fe20000410000 */
[----:B------:R-:W-:Y:S01]  /*3e40*/  FSEL R120, R120, RZ, P2 ;  /* 0x000000ff78787208 */ /* 0x000fe20001000000 */
[----:B------:R-:W-:Y:S01]  /*3e50*/  @!P3 VIADD R184, R192, 0x11 ;  /* 0x00000011c0b8b836 */ /* 0x000fe20000000000 */
[----:B------:R-:W-:Y:S02]  /*3e60*/  FSEL R241, R241, RZ, P0 ;  /* 0x000000fff1f17208 */ /* 0x000fe40000000000 */
[----:B------:R-:W-:Y:S01]  /*3e70*/  FSETP.NEU.FTZ.AND P2, PT, R166, -INF , PT ;  /* 0xff800000a600780b */ /* 0x000fe20003f5d000 */
[----:B------:R-:W-:Y:S01]  /*3e80*/  IMAD.WIDE.U32 R222, R222, -0x2daee0ad, RZ ;  /* 0xd2511f53dede7825 */ /* 0x000fe200078e00ff */
[----:B------:R-:W-:Y:S02]  /*3e90*/  @!P3 ISETP.GE.AND P0, PT, R192, R207, PT ;  /* 0x000000cfc000b20c */ /* 0x000fe40003f06270 */
[----:B------:R-:W-:Y:S01]  /*3ea0*/  FSEL R122, R182, RZ, P2 ;  /* 0x000000ffb67a7208 */ /* 0x000fe20001000000 */
[----:B------:R-:W-:Y:S01]  /*3eb0*/  @!P3 VIADD R182, R192, 0x8 ;  /* 0x00000008c0b6b836 */ /* 0x000fe20000000000 */
[----:B------:R-:W-:Y:S01]  /*3ec0*/  @!P3 FSEL R4, R4, -INF , !P0 ;  /* 0xff8000000404b808 */ /* 0x000fe20004000000 */
[-C--:B--2---:R-:W-:Y:S03]  /*3ed0*/  HMMA.16816.F32.BF16 R20, R112, R100.reuse, R20 ;  /* 0x000000647014723c */ /* 0x084fe60000041814 */
[----:B------:R-:W-:Y:S01]  /*3ee0*/  @!P3 ISETP.GE.AND P2, PT, R192, R197, PT ;  /* 0x000000c5c000b20c */ /* 0x000fe20003f46270 */
[----:B------:R-:W-:Y:S01]  /*3ef0*/  FFMA.FTZ R183, R4, UR8, -R121 ;  /* 0x0000000804b77c23 */ /* 0x000fe20008010879 */
[-C--:B------:R-:W-:Y:S01]  /*3f00*/  @!P3 ISETP.GE.AND P0, PT, R192, R209.reuse, PT ;  /* 0x000000d1c000b20c */ /* 0x080fe20003f06270 */
[C---:B------:R-:W-:Y:S04]  /*3f10*/  HMMA.16816.F32.BF16 R24, R124.reuse, R100, R24 ;  /* 0x000000647c18723c */ /* 0x040fe80000041818 */
[----:B------:R-:W-:Y:S01]  /*3f20*/  MUFU.EX2 R183, R183 ;  /* 0x000000b700b77308 */ /* 0x000fe20000000800 */
[----:B------:R-:W-:Y:S01]  /*3f30*/  @!P3 FSEL R6, R6, -INF , !P2 ;  /* 0xff8000000606b808 */ /* 0x000fe20005000000 */
[-C--:B------:R-:W-:Y:S03]  /*3f40*/  HMMA.16816.F32.BF16 R28, R124, R102.reuse, R28 ;  /* 0x000000667c1c723c */ /* 0x080fe6000004181c */
[C---:B------:R-:W-:Y:S02]  /*3f50*/  @!P3 ISETP.GE.AND P2, PT, R182.reuse, R209, PT ;  /* 0x000000d1b600b20c */ /* 0x040fe40003f46270 */
[----:B------:R-:W-:Y:S01]  /*3f60*/  @!P3 FSEL R7, R7, -INF , !P1 ;  /* 0xff8000000707b808 */ /* 0x000fe20004800000 */
[C---:B------:R-:W-:Y:S01]  /*3f70*/  HMMA.16816.F32.BF16 R32, R112.reuse, R102, R32 ;  /* 0x000000667020723c */ /* 0x040fe20000041820 */
[----:B------:R-:W1:Y:S03]  /*3f80*/  LDSM.16.M88.4 R100, [R137+0xc00] ;  /* 0x000c00008964783b */ /* 0x000e660000000200 */
[----:B------:R-:W-:Y:S01]  /*3f90*/  @!P3 ISETP.GE.AND P1, PT, R182, R193, PT ;  /* 0x000000c1b600b20c */ /* 0x000fe20003f26270 */
[----:B------:R-:W-:Y:S01]  /*3fa0*/  FFMA.FTZ R185, R7, UR8, -R120 ;  /* 0x0000000807b97c23 */ /* 0x000fe20008010878 */
[----:B------:R-:W-:Y:S01]  /*3fb0*/  @!P3 FSEL R8, R8, -INF , !P0 ;  /* 0xff8000000808b808 */ /* 0x000fe20004000000 */
[-C--:B---3--:R-:W-:Y:S03]  /*3fc0*/  HMMA.16816.F32.BF16 R36, R112, R104.reuse, R36 ;  /* 0x000000687024723c */ /* 0x088fe60000041824 */
[C---:B------:R-:W-:Y:S01]  /*3fd0*/  @!P3 ISETP.GE.AND P0, PT, R182.reuse, R207, PT ;  /* 0x000000cfb600b20c */ /* 0x040fe20003f06270 */
[----:B------:R-:W-:Y:S01]  /*3fe0*/  MUFU.EX2 R185, R185 ;  /* 0x000000b900b97308 */ /* 0x000fe20000000800 */
[----:B------:R-:W-:Y:S01]  /*3ff0*/  @!P3 FSEL R9, R9, -INF , !P5 ;  /* 0xff8000000909b808 */ /* 0x000fe20006800000 */
[C---:B------:R-:W-:Y:S04]  /*4000*/  HMMA.16816.F32.BF16 R40, R124.reuse, R104, R40 ;  /* 0x000000687c28723c */ /* 0x040fe80000041828 */
[----:B------:R-:W-:Y:S01]  /*4010*/  @!P3 ISETP.GE.AND P5, PT, R182, R197, PT ;  /* 0x000000c5b600b20c */ /* 0x000fe20003fa6270 */
[--C-:B------:R-:W-:Y:S01]  /*4020*/  FFMA.FTZ R187, R9, UR8, -R241.reuse ;  /* 0x0000000809bb7c23 */ /* 0x100fe200080108f1 */
[----:B------:R-:W-:Y:S01]  /*4030*/  @!P3 FSEL R5, R5, -INF , !P4 ;  /* 0xff8000000505b808 */ /* 0x000fe20006000000 */
[-C--:B------:R-:W-:Y:S03]  /*4040*/  HMMA.16816.F32.BF16 R44, R124, R106.reuse, R44 ;  /* 0x0000006a7c2c723c */ /* 0x080fe6000004182c */
[CC--:B------:R-:W-:Y:S01]  /*4050*/  @!P3 ISETP.GE.AND P4, PT, R192.reuse, R193.reuse, PT ;  /* 0x000000c1c000b20c */ /* 0x0c0fe20003f86270 */
[----:B------:R-:W-:Y:S01]  /*4060*/  @!P3 VIADD R182, R192, 0x9 ;  /* 0x00000009c0b6b836 */ /* 0x000fe20000000000 */
[----:B------:R-:W-:Y:S01]  /*4070*/  @!P3 FSEL R11, R11, -INF , !P6 ;  /* 0xff8000000b0bb808 */ /* 0x000fe20007000000 */
[C---:B------:R-:W-:Y:S01]  /*4080*/  HMMA.16816.F32.BF16 R48, R112.reuse, R106, R48 ;  /* 0x0000006a7030723c */ /* 0x040fe20000041830 */
[----:B------:R-:W-:Y:S03]  /*4090*/  MUFU.EX2 R187, R187 ;  /* 0x000000bb00bb7308 */ /* 0x000fe60000000800 */
[----:B------:R-:W-:Y:S01]  /*40a0*/  @!P3 ISETP.GE.AND P6, PT, R182, R193, PT ;  /* 0x000000c1b600b20c */ /* 0x000fe20003fc6270 */
[--C-:B------:R-:W-:Y:S01]  /*40b0*/  FFMA.FTZ R189, R11, UR8, -R122.reuse ;  /* 0x000000080bbd7c23 */ /* 0x100fe2000801087a */
[----:B------:R-:W-:Y:S02]  /*40c0*/  @!P3 FSEL R10, R10, -INF , !P4 ;  /* 0xff8000000a0ab808 */ /* 0x000fe40006000000 */
[----:B------:R-:W-:Y:S03]  /*40d0*/  @!P3 ISETP.GE.AND P4, PT, R182, R209, PT ;  /* 0x000000d1b600b20c */ /* 0x000fe60003f86270 */
[----:B------:R-:W-:Y:S01]  /*40e0*/  @!P3 FSEL R12, R12, -INF , !P2 ;  /* 0xff8000000c0cb808 */ /* 0x000fe20005000000 */
[----:B------:R-:W-:Y:S01]  /*40f0*/  FFMA.FTZ R123, R10, UR8, -R122 ;  /* 0x000000080a7b7c23 */ /* 0x000fe2000801087a */
[----:B------:R-:W-:Y:S01]  /*4100*/  @!P3 FSEL R13, R13, -INF , !P4 ;  /* 0xff8000000d0db808 */ /* 0x000fe20006000000 */
[----:B------:R-:W-:Y:S01]  /*4110*/  MUFU.EX2 R189, R189 ;  /* 0x000000bd00bd7308 */ /* 0x000fe20000000800 */
[C---:B------:R-:W-:Y:S01]  /*4120*/  @!P3 ISETP.GE.AND P2, PT, R182.reuse, R207, PT ;  /* 0x000000cfb600b20c */ /* 0x040fe20003f46270 */
[-C--:B-1----:R-:W-:Y:S03]  /*4130*/  HMMA.16816.F32.BF16 R52, R112, R100.reuse, R52 ;  /* 0x000000647034723c */ /* 0x082fe60000041834 */
[----:B------:R-:W-:Y:S01]  /*4140*/  @!P3 ISETP.GE.AND P4, PT, R182, R197, PT ;  /* 0x000000c5b600b20c */ /* 0x000fe20003f86270 */
[----:B------:R-:W-:Y:S01]  /*4150*/  FFMA.FTZ R191, R13, UR8, -R241 ;  /* 0x000000080dbf7c23 */ /* 0x000fe200080108f1 */
[----:B------:R-:W-:Y:S01]  /*4160*/  @!P3 FSEL R14, R14, -INF , !P1 ;  /* 0xff8000000e0eb808 */ /* 0x000fe20004800000 */
[C---:B------:R-:W-:Y:S04]  /*4170*/  HMMA.16816.F32.BF16 R56, R124.reuse, R100, R56 ;  /* 0x000000647c38723c */ /* 0x040fe80000041838 */
[----:B------:R-:W-:Y:S01]  /*4180*/  MUFU.EX2 R191, R191 ;  /* 0x000000bf00bf7308 */ /* 0x000fe20000000800 */
[----:B------:R-:W-:Y:S01]  /*4190*/  @!P3 FSEL R15, R15, -INF , !P6 ;  /* 0xff8000000f0fb808 */ /* 0x000fe20007000000 */
[-C--:B------:R-:W-:Y:S05]  /*41a0*/  HMMA.16816.F32.BF16 R60, R124, R102.reuse, R60 ;  /* 0x000000667c3c723c */ /* 0x080fea000004183c */
[----:B------:R-:W-:Y:S01]  /*41b0*/  @!P3 FSEL R16, R16, -INF , !P0 ;  /* 0xff8000001010b808 */ /* 0x000fe20004000000 */
[----:B------:R-:W-:Y:S05]  /*41c0*/  HMMA.16816.F32.BF16 R64, R112, R102, R64 ;  /* 0x000000667040723c */ /* 0x000fea0000041840 */
[----:B------:R-:W-:Y:S01]  /*41d0*/  @!P3 FSEL R17, R17, -INF , !P2 ;  /* 0xff8000001111b808 */ /* 0x000fe20005000000 */
[--C-:B------:R-:W-:Y:S01]  /*41e0*/  FFMA.FTZ R125, R16, UR8, -R121.reuse ;  /* 0x00000008107d7c23 */ /* 0x100fe20008010879 */
[----:B------:R-:W-:Y:S01]  /*41f0*/  @!P3 FSEL R18, R18, -INF , !P5 ;  /* 0xff8000001212b808 */ /* 0x000fe20006800000 */
[----:B------:R-:W-:Y:S01]  /*4200*/  @!P3 VIADD R182, R192, 0x10 ;  /* 0x00000010c0b6b836 */ /* 0x000fe20000000000 */
[-C--:B------:R-:W-:Y:S02]  /*4210*/  @!P3 ISETP.GE.AND P5, PT, R184, R207.reuse, PT ;  /* 0x000000cfb800b20c */ /* 0x080fe40003fa6270 */
[----:B------:R-:W-:Y:S01]  /*4220*/  @!P3 FSEL R19, R19, -INF , !P4 ;  /* 0xff8000001313b808 */ /* 0x000fe20006000000 */
[--C-:B------:R-:W-:Y:S01]  /*4230*/  FFMA.FTZ R194, R18, UR8, -R120.reuse ;  /* 0x0000000812c27c23 */ /* 0x100fe20008010878 */
[----:B------:R-:W-:Y:S01]  /*4240*/  @!P3 ISETP.GE.AND P1, PT, R182, R207, PT ;  /* 0x000000cfb600b20c */ /* 0x000fe20003f26270 */
[----:B------:R-:W-:Y:S01]  /*4250*/  @!P3 VIADD R126, R192, 0x38 ;  /* 0x00000038c07eb836 */ /* 0x000fe20000000000 */
[C---:B------:R-:W-:Y:S01]  /*4260*/  @!P3 ISETP.GE.AND P6, PT, R182.reuse, R197, PT ;  /* 0x000000c5b600b20c */ /* 0x040fe20003fc6270 */
[----:B------:R-:W-:Y:S01]  /*4270*/  FFMA.FTZ R195, R19, UR8, -R120 ;  /* 0x0000000813c37c23 */ /* 0x000fe20008010878 */
[C---:B------:R-:W-:Y:S01]  /*4280*/  @!P3 ISETP.GE.AND P0, PT, R182.reuse, R209, PT ;  /* 0x000000d1b600b20c */ /* 0x040fe20003f06270 */
[----:B------:R-:W-:Y:S01]  /*4290*/  MUFU.EX2 R194, R194 ;  /* 0x000000c200c27308 */ /* 0x000fe20000000800 */
[----:B------:R-:W-:Y:S01]  /*42a0*/  @!P3 ISETP.GE.AND P2, PT, R182, R193, PT ;  /* 0x000000c1b600b20c */ /* 0x000fe20003f46270 */
[----:B------:R-:W-:Y:S01]  /*42b0*/  @!P3 VIADD R182, R192, 0x18 ;  /* 0x00000018c0b6b836 */ /* 0x000fe20000000000 */
[----:B------:R-:W-:Y:S01]  /*42c0*/  @!P3 FSEL R20, R20, -INF , !P1 ;  /* 0xff8000001414b808 */ /* 0x000fe20004800000 */
[----:B------:R-:W-:Y:S01]  /*42d0*/  IMAD.WIDE.U32 R230, R198, -0x2daee0ad, RZ ;  /* 0xd2511f53c6e67825 */ /* 0x000fe200078e00ff */
[----:B------:R-:W-:Y:S02]  /*42e0*/  @!P3 FSEL R21, R21, -INF , !P5 ;  /* 0xff8000001515b808 */ /* 0x000fe40006800000 */
[----:B------:R-:W-:Y:S01]  /*42f0*/  @!P3 ISETP.GE.AND P4, PT, R184, R197, PT ;  /* 0x000000c5b800b20c */ /* 0x000fe20003f86270 */
[--C-:B------:R-:W-:Y:S01]  /*4300*/  FFMA.FTZ R196, R20, UR8, -R121.reuse ;  /* 0x0000000814c47c23 */ /* 0x100fe20008010879 */
[C---:B------:R-:W-:Y:S01]  /*4310*/  @!P3 ISETP.GE.AND P1, PT, R184.reuse, R209, PT ;  /* 0x000000d1b800b20c */ /* 0x040fe20003f26270 */
[--C-:B------:R-:W-:Y:S01]  /*4320*/  FFMA.FTZ R199, R21, UR8, -R121.reuse ;  /* 0x0000000815c77c23 */ /* 0x100fe20008010879 */
[----:B------:R-:W-:Y:S01]  /*4330*/  @!P3 ISETP.GE.AND P5, PT, R184, R193, PT ;  /* 0x000000c1b800b20c */ /* 0x000fe20003fa6270 */
[----:B------:R-:W-:Y:S01]  /*4340*/  @!P3 VIADD R184, R192, 0x19 ;  /* 0x00000019c0b8b836 */ /* 0x000fe20000000000 */
[----:B------:R-:W-:Y:S01]  /*4350*/  @!P3 FSEL R22, R22, -INF , !P6 ;  /* 0xff8000001616b808 */ /* 0x000fe20007000000 */
[----:B------:R-:W-:Y:S01]  /*4360*/  MUFU.EX2 R195, R195 ;  /* 0x000000c300c37308 */ /* 0x000fe20000000800 */
[----:B------:R-:W-:Y:S01]  /*4370*/  @!P3 ISETP.GE.AND P6, PT, R182, R209, PT ;  /* 0x000000d1b600b20c */ /* 0x000fe20003fc6270 */
[----:B------:R-:W-:Y:S01]  /*4380*/  IMAD.WIDE.U32 R218, R203, -0x2daee0ad, RZ ;  /* 0xd2511f53cbda7825 */ /* 0x000fe200078e00ff */
[----:B------:R-:W-:Y:S02]  /*4390*/  @!P3 FSEL R23, R23, -INF , !P4 ;  /* 0xff8000001717b808 */ /* 0x000fe40006000000 */
[----:B------:R-:W-:Y:S01]  /*43a0*/  @!P3 FSEL R24, R24, -INF , !P0 ;  /* 0xff8000001818b808 */ /* 0x000fe20004000000 */
[----:B------:R-:W-:Y:S01]  /*43b0*/  IMAD.WIDE.U32 R226, R206, -0x2daee0ad, RZ ;  /* 0xd2511f53cee27825 */ /* 0x000fe200078e00ff */
[----:B------:R-:W-:Y:S03]  /*43c0*/  @!P3 FSEL R25, R25, -INF , !P1 ;  /* 0xff8000001919b808 */ /* 0x000fe60004800000 */
[----:B------:R-:W-:Y:S01]  /*43d0*/  MUFU.EX2 R196, R196 ;  /* 0x000000c400c47308 */ /* 0x000fe20000000800 */
[C---:B------:R-:W-:Y:S02]  /*43e0*/  @!P3 ISETP.GE.AND P4, PT, R182.reuse, R193, PT ;  /* 0x000000c1b600b20c */ /* 0x040fe40003f86270 */
[C---:B------:R-:W-:Y:S02]  /*43f0*/  @!P3 ISETP.GE.AND P0, PT, R182.reuse, R207, PT ;  /* 0x000000cfb600b20c */ /* 0x040fe40003f06270 */
[----:B------:R-:W-:Y:S01]  /*4400*/  @!P3 ISETP.GE.AND P1, PT, R182, R197, PT ;  /* 0x000000c5b600b20c */ /* 0x000fe20003f26270 */
[----:B------:R-:W-:Y:S01]  /*4410*/  @!P3 VIADD R182, R192, 0x20 ;  /* 0x00000020c0b6b836 */ /* 0x000fe20000000000 */
[----:B------:R-:W-:Y:S03]  /*4420*/  @!P3 FSEL R27, R27, -INF , !P5 ;  /* 0xff8000001b1bb808 */ /* 0x000fe60006800000 */
[----:B------:R-:W-:Y:S01]  /*4430*/  MUFU.EX2 R199, R199 ;  /* 0x000000c700c77308 */ /* 0x000fe20000000800 */
        /* <DEDUP_REMOVED lines=86> */
[-C--:B------:R-:W-:Y:S01]  /*49a0*/  @!P3 ISETP.GE.AND P1, PT, R126, R209.reuse, PT ;  /* 0x000000d17e00b20c */ /* 0x080fe20003f26270 */
[--C-:B------:R-:W-:Y:S01]  /*49b0*/  FFMA.FTZ R55, R55, UR8, -R120.reuse ;  /* 0x0000000837377c23 */ /* 0x100fe20008010878 */
[----:B------:R-:W-:Y:S01]  /*49c0*/  @!P3 ISETP.GE.AND P6, PT, R216, R209, PT ;  /* 0x000000d1d800b20c */ /* 0x000fe20003fc6270 */
[----:B------:R-:W-:Y:S01]  /*49d0*/  FFMA.FTZ R54, R54, UR8, -R120 ;  /* 0x0000000836367c23 */ /* 0x000fe20008010878 */
[----:B------:R-:W-:Y:S02]  /*49e0*/  @!P3 FSEL R60, R60, -INF , !P1 ;  /* 0xff8000003c3cb808 */ /* 0x000fe40004800000 */
[----:B------:R-:W-:Y:S03]  /*49f0*/  @!P3 FSEL R61, R61, -INF , !P6 ;  /* 0xff8000003d3db808 */ /* 0x000fe60007000000 */
[----:B------:R-:W-:Y:S01]  /*4a00*/  MUFU.EX2 R190, R190 ;  /* 0x000000be00be7308 */ /* 0x000fe20000000800 */
[-C--:B------:R-:W-:Y:S01]  /*4a10*/  @!P3 ISETP.GE.AND P1, PT, R126, R197.reuse, PT ;  /* 0x000000c57e00b20c */ /* 0x080fe20003f26270 */
[----:B------:R-:W-:Y:S01]  /*4a20*/  FFMA.FTZ R60, R60, UR8, -R241 ;  /* 0x000000083c3c7c23 */ /* 0x000fe200080108f1 */
[C---:B------:R-:W-:Y:S02]  /*4a30*/  @!P3 ISETP.GE.AND P6, PT, R216.reuse, R197, PT ;  /* 0x000000c5d800b20c */ /* 0x040fe40003fc6270 */
[----:B------:R-:W-:Y:S02]  /*4a40*/  @!P3 FSEL R59, R59, -INF , !P4 ;  /* 0xff8000003b3bb808 */ /* 0x000fe40006000000 */
[-C--:B------:R-:W-:Y:S03]  /*4a50*/  @!P3 ISETP.GE.AND P4, PT, R216, R207.reuse, PT ;  /* 0x000000cfd800b20c */ /* 0x080fe60003f86270 */
[----:B------:R2:W3:Y:S01]  /*4a60*/  MUFU.EX2 R197, R125 ;  /* 0x0000007d00c57308 */ /* 0x0004e20000000800 */
[----:B------:R-:W-:Y:S01]  /*4a70*/  LOP3.LUT R209, R233, UR5, R200, 0x96, !PT ;  /* 0x00000005e9d17c12 */ /* 0x000fe2000f8e96c8 */
[--C-:B-1----:R-:W-:Y:S01]  /*4a80*/  FFMA.FTZ R123, R17, UR8, -R121.reuse ;  /* 0x00000008117b7c23 */ /* 0x102fe20008010879 */
[----:B------:R-:W-:Y:S01]  /*4a90*/  LOP3.LUT R216, R231, UR5, R202, 0x96, !PT ;  /* 0x00000005e7d87c12 */ /* 0x000fe2000f8e96ca */
[----:B------:R-:W-:Y:S01]  /*4aa0*/  UIADD3 UR5, UR13, 0x1715609d, URZ ;  /* 0x1715609d0d057890 */ /* 0x000fe2000fffe03f */
[----:B------:R-:W-:Y:S01]  /*4ab0*/  @!P3 FSEL R58, R58, -INF , !P5 ;  /* 0xff8000003a3ab808 */ /* 0x000fe20006800000 */
[----:B------:R-:W-:Y:S01]  /*4ac0*/  IMAD.WIDE.U32 R200, R201, -0x326172a9, RZ ;  /* 0xcd9e8d57c9c87825 */ /* 0x000fe200078e00ff */
[----:B------:R-:W-:Y:S03]  /*4ad0*/  @!P3 ISETP.GE.AND P5, PT, R126, R207, PT ;  /* 0x000000cf7e00b20c */ /* 0x000fe60003fa6270 */
[----:B------:R1:W-:Y:S01]  /*4ae0*/  MUFU.EX2 R198, R123 ;  /* 0x0000007b00c67308 */ /* 0x0003e20000000800 */
[----:B------:R-:W-:Y:S01]  /*4af0*/  LOP3.LUT R212, R219, UR7, R212, 0x96, !PT ;  /* 0x00000007dbd47c12 */ /* 0x000fe2000f8e96d4 */
[----:B------:R-:W-:Y:S01]  /*4b00*/  IMAD.WIDE.U32 R126, R205, -0x2daee0ad, RZ ;  /* 0xd2511f53cd7e7825 */ /* 0x000fe200078e00ff */
[----:B------:R-:W-:Y:S02]  /*4b10*/  LOP3.LUT R224, R201, UR5, R208, 0x96, !PT ;  /* 0x00000005c9e07c12 */ /* 0x000fe4000f8e96d0 */
[----:B------:R-:W-:Y:S01]  /*4b20*/  LOP3.LUT R213, R223, UR7, R230, 0x96, !PT ;  /* 0x00000007dfd57c12 */ /* 0x000fe2000f8e96e6 */
[----:B------:R-:W-:Y:S01]  /*4b30*/  IMAD.WIDE.U32 R208, R209, -0x326172a9, RZ ;  /* 0xcd9e8d57d1d07825 */ /* 0x000fe200078e00ff */
[----:B------:R-:W-:Y:S03]  /*4b40*/  LOP3.LUT R202, R127, UR7, R232, 0x96, !PT ;  /* 0x000000077fca7c12 */ /* 0x000fe6000f8e96e8 */
[----:B------:R-:W-:Y:S01]  /*4b50*/  MUFU.EX2 R240, R60 ;  /* 0x0000003c00f07308 */ /* 0x000fe20000000800 */
[----:B--2---:R-:W-:Y:S01]  /*4b60*/  LOP3.LUT R125, R211, UR5, R228, 0x96, !PT ;  /* 0x00000005d37d7c12 */ /* 0x004fe2000f8e96e4 */
[----:B------:R-:W-:Y:S01]  /*4b70*/  IMAD.WIDE.U32 R216, R216, -0x326172a9, RZ ;  /* 0xcd9e8d57d8d87825 */ /* 0x000fe200078e00ff */
[----:B------:R-:W-:Y:S02]  /*4b80*/  LOP3.LUT R127, R209, UR5, R214, 0x96, !PT ;  /* 0x00000005d17f7c12 */ /* 0x000fe4000f8e96d6 */
[----:B------:R-:W-:Y:S01]  /*4b90*/  LOP3.LUT R203, R227, UR7, R204, 0x96, !PT ;  /* 0x00000007e3cb7c12 */ /* 0x000fe2000f8e96cc */
[----:B------:R-:W-:Y:S01]  /*4ba0*/  FFMA.FTZ R201, R23, UR8, -R120 ;  /* 0x0000000817c97c23 */ /* 0x000fe20008010878 */
[----:B------:R-:W-:Y:S01]  /*4bb0*/  @!P3 FSEL R62, R62, -INF , !P0 ;  /* 0xff8000003e3eb808 */ /* 0x000fe20004000000 */
[----:B------:R-:W-:Y:S01]  /*4bc0*/  FFMA.FTZ R58, R58, UR8, -R122 ;  /* 0x000000083a3a7c23 */ /* 0x000fe2000801087a */
[----:B-1----:R-:W-:Y:S01]  /*4bd0*/  LOP3.LUT R123, R217, UR5, R220, 0x96, !PT ;  /* 0x00000005d97b7c12 */ /* 0x002fe2000f8e96dc */
[----:B------:R-:W-:Y:S01]  /*4be0*/  UIADD3 UR5, UR11, 0x646e171e, URZ ;  /* 0x646e171e0b057890 */ /* 0x000fe2000fffe03f */
[----:B------:R-:W-:Y:S01]  /*4bf0*/  @!P3 FSEL R63, R63, -INF , !P2 ;  /* 0xff8000003f3fb808 */ /* 0x000fe20005000000 */
[----:B------:R-:W-:Y:S01]  /*4c00*/  IMAD.WIDE.U32 R224, R224, -0x2daee0ad, RZ ;  /* 0xd2511f53e0e07825 */ /* 0x000fe200078e00ff */
[----:B------:R-:W-:Y:S01]  /*4c10*/  @!P3 FSEL R64, R64, -INF , !P5 ;  /* 0xff8000004040b808 */ /* 0x000fe20006800000 */
[----:B------:R-:W-:Y:S01]  /*4c20*/  MUFU.EX2 R201, R201 ;  /* 0x000000c900c97308 */ /* 0x000fe20000000800 */
[----:B------:R-:W-:Y:S01]  /*4c30*/  @!P3 FSEL R65, R65, -INF , !P4 ;  /* 0xff8000004141b808 */ /* 0x000fe20006000000 */
[----:B------:R-:W-:Y:S01]  /*4c40*/  IMAD.WIDE.U32 R230, R125, -0x2daee0ad, RZ ;  /* 0xd2511f537de67825 */ /* 0x000fe200078e00ff */
[----:B------:R-:W-:Y:S02]  /*4c50*/  LOP3.LUT R217, R225, UR5, R218, 0x96, !PT ;  /* 0x00000005e1d97c12 */ /* 0x000fe4000f8e96da */
[----:B------:R-:W-:Y:S01]  /*4c60*/  LOP3.LUT R223, R224, 0xffff, RZ, 0xc0, !PT ;  /* 0x0000ffffe0df7812 */ /* 0x000fe200078ec0ff */
[----:B------:R-:W-:Y:S01]  /*4c70*/  IMAD.WIDE.U32 R232, R202, -0x326172a9, RZ ;  /* 0xcd9e8d57cae87825 */ /* 0x000fe200078e00ff */
[----:B------:R-:W-:Y:S02]  /*4c80*/  LOP3.LUT R219, R231, UR5, R226, 0x96, !PT ;  /* 0x00000005e7db7c12 */ /* 0x000fe4000f8e96e2 */
[----:B------:R-:W-:Y:S01]  /*4c90*/  LOP3.LUT R220, R230, 0xffff, RZ, 0xc0, !PT ;  /* 0x0000ffffe6dc7812 */ /* 0x000fe200078ec0ff */
[----:B------:R-:W-:Y:S01]  /*4ca0*/  IMAD.WIDE.U32 R228, R212, -0x326172a9, RZ ;  /* 0xcd9e8d57d4e47825 */ /* 0x000fe200078e00ff */
[----:B------:R-:W-:Y:S02]  /*4cb0*/  LOP3.LUT R225, R232, 0xff, RZ, 0xc0, !PT ;  /* 0x000000ffe8e17812 */ /* 0x000fe400078ec0ff */
[----:B------:R-:W-:Y:S01]  /*4cc0*/  SHF.R.U32.HI R221, RZ, 0x18, R232 ;  /* 0x00000018ffdd7819 */ /* 0x000fe200000116e8 */
[----:B------:R-:W-:Y:S01]  /*4cd0*/  FFMA.FTZ R64, R64, UR8, -R121 ;  /* 0x0000000840407c23 */ /* 0x000fe20008010879 */
[----:B------:R-:W-:Y:S01]  /*4ce0*/  LOP3.LUT R204, R228, 0xff, RZ, 0xc0, !PT ;  /* 0x000000ffe4cc7812 */ /* 0x000fe200078ec0ff */
[----:B------:R-:W-:Y:S01]  /*4cf0*/  FFMA.FTZ R62, R62, UR8, -R122 ;  /* 0x000000083e3e7c23 */ /* 0x000fe2000801087a */
[----:B------:R-:W-:Y:S01]  /*4d00*/  SHF.R.U32.HI R231, RZ, 0x10, R232 ;  /* 0x00000010ffe77819 */ /* 0x000fe200000116e8 */
[--C-:B------:R-:W-:Y:S01]  /*4d10*/  FFMA.FTZ R202, R24, UR8, -R241.reuse ;  /* 0x0000000818ca7c23 */ /* 0x100fe200080108f1 */
[----:B------:R-:W-:Y:S01]  /*4d20*/  LOP3.LUT R227, R233, UR6, R208, 0x96, !PT ;  /* 0x00000006e9e37c12 */ /* 0x000fe2000f8e96d0 */
[----:B------:R-:W-:Y:S01]  /*4d30*/  MUFU.EX2 R242, R62 ;  /* 0x0000003e00f27308 */ /* 0x000fe20000000800 */
[----:B------:R-:W-:Y:S01]  /*4d40*/  LOP3.LUT R232, R232, 0xffff, RZ, 0xc0, !PT ;  /* 0x0000ffffe8e87812 */ /* 0x000fe200078ec0ff */
[--C-:B------:R-:W-:Y:S01]  /*4d50*/  FFMA.FTZ R233, R26, UR8, -R122.reuse ;  /* 0x000000081ae97c23 */ /* 0x100fe2000801087a */
[----:B------:R-:W-:Y:S01]  /*4d60*/  ISETP.LE.U32.AND P0, PT, R204, UR9, PT ;  /* 0x00000009cc007c0c */ /* 0x000fe2000bf03070 */
[----:B------:R-:W-:Y:S01]  /*4d70*/  FFMA.FTZ R208, R27, UR8, -R122 ;  /* 0x000000081bd07c23 */ /* 0x000fe2000801087a */
[----:B------:R-:W-:Y:S01]  /*4d80*/  SHF.R.U32.HI R205, RZ, 0x18, R228 ;  /* 0x00000018ffcd7819 */ /* 0x000fe200000116e4 */
[----:B------:R-:W-:Y:S01]  /*4d90*/  FFMA.FTZ R59, R59, UR8, -R122 ;  /* 0x000000083b3b7c23 */ /* 0x000fe2000801087a */
[----:B------:R-:W-:Y:S03]  /*4da0*/  LOP3.LUT R206, R229, UR6, R200, 0x96, !PT ;  /* 0x00000006e5ce7c12 */ /* 0x000fe6000f8e96c8 */
[----:B------:R1:W-:Y:S01]  /*4db0*/  MUFU.EX2 R204, R233 ;  /* 0x000000e900cc7308 */ /* 0x0003e20000000800 */
[----:B------:R-:W-:Y:S01]  /*4dc0*/  ISETP.LE.U32.AND P2, PT, R205, UR9, PT ;  /* 0x00000009cd007c0c */ /* 0x000fe2000bf43070 */
[----:B------:R-:W-:Y:S01]  /*4dd0*/  FFMA.FTZ R200, R22, UR8, -R120 ;  /* 0x0000000816c87c23 */ /* 0x000fe20008010878 */
[----:B------:R-:W-:Y:S01]  /*4de0*/  LOP3.LUT R205, R206, 0xffff, RZ, 0xc0, !PT ;  /* 0x0000ffffcecd7812 */ /* 0x000fe200078ec0ff */
[----:B------:R-:W-:Y:S01]  /*4df0*/  IMAD.WIDE.U32 R234, R203, -0x326172a9, RZ ;  /* 0xcd9e8d57cbea7825 */ /* 0x000fe200078e00ff */
[----:B------:R-:W-:Y:S02]  /*4e00*/  LOP3.LUT R207, R230, 0xff, RZ, 0xc0, !PT ;  /* 0x000000ffe6cf7812 */ /* 0x000fe400078ec0ff */
[--C-:B------:R-:W-:Y:S01]  /*4e10*/  SHF.R.U32.HI R215, RZ, 0x18, R230.reuse ;  /* 0x00000018ffd77819 */ /* 0x100fe200000116e6 */
[----:B---3--:R-:W-:Y:S01]  /*4e20*/  @!P0 FADD.FTZ R197, -R197, -RZ ;  /* 0x800000ffc5c58221 */ /* 0x008fe20000010100 */
[----:B------:R-:W-:Y:S01]  /*4e30*/  SHF.R.U32.HI R125, RZ, 0x10, R230 ;  /* 0x00000010ff7d7819 */ /* 0x000fe200000116e6 */
[----:B------:R-:W-:Y:S01]  /*4e40*/  FFMA.FTZ R203, R25, UR8, -R241 ;  /* 0x0000000819cb7c23 */ /* 0x000fe200080108f1 */
[----:B------:R-:W-:Y:S01]  /*4e50*/  SHF.R.U32.HI R230, RZ, 0x8, R205 ;  /* 0x00000008ffe67819 */ /* 0x000fe200000116cd */
[----:B------:R-:W-:Y:S01]  /*4e60*/  MUFU.EX2 R200, R200 ;  /* 0x000000c800c87308 */ /* 0x000fe20000000800 */
[----:B------:R-:W-:Y:S01]  /*4e70*/  ISETP.LE.U32.AND P5, PT, R207, UR9, PT ;  /* 0x00000009cf007c0c */ /* 0x000fe2000bfa3070 */
[----:B------:R-:W-:Y:S01]  /*4e80*/  @!P2 FADD.FTZ R195, -R195, -RZ ;  /* 0x800000ffc3c3a221 */ /* 0x000fe20000010100 */
[----:B------:R-:W-:Y:S01]  /*4e90*/  LOP3.LUT R207, R206, 0xff, RZ, 0xc0, !PT ;  /* 0x000000ffcecf7812 */ /* 0x000fe200078ec0ff */
[----:B------:R-:W-:Y:S01]  /*4ea0*/  IMAD.WIDE.U32 R238, R127, -0x2daee0ad, RZ ;  /* 0xd2511f537fee7825 */ /* 0x000fe200078e00ff */
[----:B------:R-:W-:Y:S02]  /*4eb0*/  LOP3.LUT R230, R230, 0xffff, RZ, 0xc0, !PT ;  /* 0x0000ffffe6e67812 */ /* 0x000fe400078ec0ff */
[----:B------:R-:W-:Y:S03]  /*4ec0*/  ISETP.LE.U32.AND P4, PT, R207, UR9, PT ;  /* 0x00000009cf007c0c */ /* 0x000fe6000bf83070 */
[----:B------:R2:W-:Y:S01]  /*4ed0*/  MUFU.EX2 R205, R208 ;  /* 0x000000d000cd7308 */ /* 0x0005e20000000800 */
[----:B------:R-:W-:Y:S01]  /*4ee0*/  @!P3 FSEL R66, R66, -INF , !P1 ;  /* 0xff8000004242b808 */ /* 0x000fe20004800000 */
[--C-:B-1----:R-:W-:Y:S01]  /*4ef0*/  FFMA.FTZ R233, R28, UR8, -R241.reuse ;  /* 0x000000081ce97c23 */ /* 0x102fe200080108f1 */
[----:B------:R-:W-:Y:S02]  /*4f00*/  ISETP.LE.U32.AND P1, PT, R230, UR9, PT ;  /* 0x00000009e6007c0c */ /* 0x000fe4000bf23070 */
[----:B------:R-:W-:Y:S01]  /*4f10*/  SHF.R.U32.HI R207, RZ, 0x10, R206 ;  /* 0x00000010ffcf7819 */ /* 0x000fe200000116ce */
[----:B------:R-:W-:Y:S01]  /*4f20*/  FFMA.FTZ R66, R66, UR8, -R120 ;  /* 0x0000000842427c23 */ /* 0x000fe20008010878 */
[----:B------:R-:W-:Y:S03]  /*4f30*/  SHF.R.U32.HI R230, RZ, 0x18, R206 ;  /* 0x00000018ffe67819 */ /* 0x000fe600000116ce */
[----:B------:R-:W-:Y:S01]  /*4f40*/  MUFU.EX2 R202, R202 ;  /* 0x000000ca00ca7308 */ /* 0x000fe20000000800 */
[----:B------:R-:W-:Y:S02]  /*4f50*/  LOP3.LUT R209, R235, UR6, R210, 0x96, !PT ;  /* 0x00000006ebd17c12 */ /* 0x000fe4000f8e96d2 */
[----:B------:R-:W-:Y:S01]  /*4f60*/  @!P3 FSEL R67, R67, -INF , !P6 ;  /* 0xff8000004343b808 */ /* 0x000fe20007000000 */
[----:B------:R-:W-:Y:S01]  /*4f70*/  @!P4 FADD.FTZ R183, -R183, -RZ ;  /* 0x800000ffb7b7c221 */ /* 0x000fe20000010100 */
[----:B------:R-:W-:Y:S02]  /*4f80*/  ISETP.LE.U32.AND P6, PT, R230, UR9, PT ;  /* 0x00000009e6007c0c */ /* 0x000fe4000bfc3070 */
[----:B------:R-:W-:Y:S03]  /*4f90*/  LOP3.LUT R230, R209, 0xff, RZ, 0xc0, !PT ;  /* 0x000000ffd1e67812 */ /* 0x000fe600078ec0ff */
[----:B------:R1:W3:Y:S01]  /*4fa0*/  MUFU.EX2 R206, R233 ;  /* 0x000000e900ce7308 */ /* 0x0002e20000000800 */
[----:B------:R-:W-:Y:S01]  /*4fb0*/  LOP3.LUT R207, R207, 0xff, RZ, 0xc0, !PT ;  /* 0x000000ffcfcf7812 */ /* 0x000fe200078ec0ff */
[----:B------:R-:W-:Y:S01]  /*4fc0*/  @!P1 FADD.FTZ R184, -R184, -RZ ;  /* 0x800000ffb8b89221 */ /* 0x000fe20000010100 */
[----:B--2---:R-:W-:Y:S02]  /*4fd0*/  LOP3.LUT R208, R209, 0xffff, RZ, 0xc0, !PT ;  /* 0x0000ffffd1d07812 */ /* 0x004fe400078ec0ff */
[----:B------:R-:W-:Y:S02]  /*4fe0*/  ISETP.LE.U32.AND P4, PT, R230, UR9, PT ;  /* 0x00000009e6007c0c */ /* 0x000fe4000bf83070 */
[----:B------:R-:W-:Y:S03]  /*4ff0*/  ISETP.LE.U32.AND P3, PT, R207, UR9, PT ;  /* 0x00000009cf007c0c */ /* 0x000fe6000bf63070 */
[----:B------:R-:W-:Y:S01]  /*5000*/  MUFU.EX2 R243, R66 ;  /* 0x0000004200f37308 */ /* 0x000fe20000000800 */
[----:B------:R-:W-:Y:S01]  /*5010*/  SHF.R.U32.HI R208, RZ, 0x8, R208 ;  /* 0x00000008ffd07819 */ /* 0x000fe200000116d0 */
[----:B------:R-:W-:Y:S01]  /*5020*/  @!P6 FADD.FTZ R185, -R185, -RZ ;  /* 0x800000ffb9b9e221 */ /* 0x000fe20000010100 */
[----:B------:R-:W-:Y:S01]  /*5030*/  LOP3.LUT R210, R234, 0xffff, RZ, 0xc0, !PT ;  /* 0x0000ffffead27812 */ /* 0x000fe200078ec0ff */
[----:B------:R-:W-:Y:S01]  /*5040*/  FFMA.FTZ R235, R29, UR8, -R241 ;  /* 0x000000081deb7c23 */ /* 0x000fe200080108f1 */
[----:B------:R-:W-:Y:S02]  /*5050*/  LOP3.LUT R230, R208, 0xffff, RZ, 0xc0, !PT ;  /* 0x0000ffffd0e67812 */ /* 0x000fe400078ec0ff */
[----:B------:R-:W-:Y:S03]  /*5060*/  LOP3.LUT R212, R228, 0xffff, RZ, 0xc0, !PT ;  /* 0x0000ffffe4d47812 */ /* 0x000fe600078ec0ff */
[----:B------:R2:W-:Y:S01]  /*5070*/  MUFU.EX2 R207, R235 ;  /* 0x000000eb00cf7308 */ /* 0x0005e20000000800 */
[--C-:B-1----:R-:W-:Y:S01]  /*5080*/  SHF.R.U32.HI R233, RZ, 0x10, R209.reuse ;  /* 0x00000010ffe97819 */ /* 0x102fe200000116d1 */
[----:B------:R-:W-:Y:S01]  /*5090*/  @!P4 FADD.FTZ R186, -R186, -RZ ;  /* 0x800000ffbabac221 */ /* 0x000fe20000010100 */
[----:B------:R-:W-:Y:S01]  /*50a0*/  LOP3.LUT R229, R234, 0xff, RZ, 0xc0, !PT ;  /* 0x000000ffeae57812 */ /* 0x000fe200078ec0ff */
[----:B------:R-:W-:Y:S01]  /*50b0*/  @!P3 FADD.FTZ R182, -R182, -RZ ;  /* 0x800000ffb6b6b221 */ /* 0x000fe20000010100 */
[----:B------:R-:W-:Y:S01]  /*50c0*/  LOP3.LUT R233, R233, 0xff, RZ, 0xc0, !PT ;  /* 0x000000ffe9e97812 */ /* 0x000fe200078ec0ff */
[----:B---3--:R-:W-:Y:S01]  /*50d0*/  @!P5 FADD.FTZ R206, -R206, -RZ ;  /* 0x800000ffceced221 */ /* 0x008fe20000010100 */
[----:B------:R-:W-:Y:S03]  /*50e0*/  ISETP.LE.U32.AND P1, PT, R230, UR9, PT ;  /* 0x00000009e6007c0c */ /* 0x000fe6000bf23070 */
[----:B------:R-:W-:Y:S01]  /*50f0*/  MUFU.EX2 R203, R203 ;  /* 0x000000cb00cb7308 */ /* 0x000fe20000000800 */
[----:B------:R-:W-:Y:S02]  /*5100*/  SHF.R.U32.HI R230, RZ, 0x18, R209 ;  /* 0x00000018ffe67819 */ /* 0x000fe400000116d1 */
[----:B------:R-:W-:Y:S02]  /*5110*/  ISETP.LE.U32.AND P4, PT, R229, UR9, PT ;  /* 0x00000009e5007c0c */ /* 0x000fe4000bf83070 */
[----:B------:R-:W-:Y:S01]  /*5120*/  ISETP.LE.U32.AND P3, PT, R233, UR9, PT ;  /* 0x00000009e9007c0c */ /* 0x000fe2000bf63070 */
[--C-:B------:R-:W-:Y:S01]  /*5130*/  FFMA.FTZ R233, R33, UR8, -R121.reuse ;  /* 0x0000000821e97c23 */ /* 0x100fe20008010879 */
[----:B------:R-:W-:Y:S01]  /*5140*/  ISETP.LE.U32.AND P6, PT, R230, UR9, PT ;  /* 0x00000009e6007c0c */ /* 0x000fe2000bfc3070 */
[--C-:B------:R-:W-:Y:S01]  /*5150*/  FFMA.FTZ R230, R32, UR8, -R121.reuse ;  /* 0x0000000820e67c23 */ /* 0x100fe20008010879 */
[----:B------:R-:W-:Y:S01]  /*5160*/  SHF.R.U32.HI R214, RZ, 0x10, R228 ;  /* 0x00000010ffd67819 */ /* 0x000fe200000116e4 */
[----:B--2---:R-:W-:Y:S01]  /*5170*/  FFMA.FTZ R235, R31, UR8, -R122 ;  /* 0x000000081feb7c23 */ /* 0x004fe2000801087a */
[----:B------:R-:W-:Y:S01]  /*5180*/  SHF.R.U32.HI R228, RZ, 0x10, R234 ;  /* 0x00000010ffe47819 */ /* 0x000fe200000116ea */
[----:B------:R-:W-:Y:S01]  /*5190*/  @!P1 FADD.FTZ R187, -R187, -RZ ;  /* 0x800000ffbbbb9221 */ /* 0x000fe20000010100 */
[----:B------:R-:W-:Y:S01]  /*51a0*/  SHF.R.U32.HI R210, RZ, 0x8, R210 ;  /* 0x00000008ffd27819 */ /* 0x000fe200000116d2 */
[----:B------:R1:W2:Y:S01]  /*51b0*/  MUFU.EX2 R209, R235 ;  /* 0x000000eb00d17308 */ /* 0x0002a20000000800 */
[----:B------:R-:W-:Y:S01]  /*51c0*/  LOP3.LUT R228, R228, 0xff, RZ, 0xc0, !PT ;  /* 0x000000ffe4e47812 */ /* 0x000fe200078ec0ff */
[----:B------:R-:W-:Y:S01]  /*51d0*/  @!P4 FADD.FTZ R190, -R190, -RZ ;  /* 0x800000ffbebec221 */ /* 0x000fe20000010100 */
[----:B------:R-:W-:Y:S01]  /*51e0*/  LOP3.LUT R229, R210, 0xffff, RZ, 0xc0, !PT ;  /* 0x0000ffffd2e57812 */ /* 0x000fe200078ec0ff */
[----:B------:R-:W-:Y:S01]  /*51f0*/  @!P3 FADD.FTZ R188, -R188, -RZ ;  /* 0x800000ffbcbcb221 */ /* 0x000fe20000010100 */
[----:B------:R-:W-:Y:S01]  /*5200*/  SHF.R.U32.HI R211, RZ, 0x18, R234 ;  /* 0x00000018ffd37819 */ /* 0x000fe200000116ea */
[----:B------:R-:W-:Y:S01]  /*5210*/  @!P6 FADD.FTZ R189, -R189, -RZ ;  /* 0x800000ffbdbde221 */ /* 0x000fe20000010100 */
[----:B------:R-:W-:Y:S01]  /*5220*/  SHF.R.U32.HI R212, RZ, 0x8, R212 ;  /* 0x00000008ffd47819 */ /* 0x000fe200000116d4 */
[----:B------:R-:W-:Y:S01]  /*5230*/  FFMA.FTZ R234, R30, UR8, -R122 ;  /* 0x000000081eea7c23 */ /* 0x000fe2000801087a */
[----:B------:R-:W-:Y:S01]  /*5240*/  ISETP.LE.U32.AND P4, PT, R215, UR9, PT ;  /* 0x00000009d7007c0c */ /* 0x000fe2000bf83070 */
[----:B------:R-:W-:Y:S01]  /*5250*/  FFMA.FTZ R215, R34, UR8, -R120 ;  /* 0x0000000822d77c23 */ /* 0x000fe20008010878 */
[----:B------:R-:W-:Y:S01]  /*5260*/  ISETP.LE.U32.AND P3, PT, R228, UR9, PT ;  /* 0x00000009e4007c0c */ /* 0x000fe2000bf63070 */
[----:B------:R3:W4:Y:S01]  /*5270*/  MUFU.EX2 R210, R230 ;  /* 0x000000e600d27308 */ /* 0x0007220000000800 */
[----:B------:R-:W-:Y:S02]  /*5280*/  ISETP.LE.U32.AND P1, PT, R229, UR9, PT ;  /* 0x00000009e5007c0c */ /* 0x000fe4000bf23070 */
[----:B------:R-:W-:Y:S02]  /*5290*/  ISETP.LE.U32.AND P6, PT, R211, UR9, PT ;  /* 0x00000009d3007c0c */ /* 0x000fe4000bfc3070 */
[----:B------:R-:W-:Y:S01]  /*52a0*/  LOP3.LUT R228, R212, 0xffff, RZ, 0xc0, !PT ;  /* 0x0000ffffd4e47812 */ /* 0x000fe200078ec0ff */
[--C-:B-1----:R-:W-:Y:S01]  /*52b0*/  FFMA.FTZ R235, R36, UR8, -R121.reuse ;  /* 0x0000000824eb7c23 */ /* 0x102fe20008010879 */
[----:B------:R-:W-:Y:S03]  /*52c0*/  LOP3.LUT R214, R214, 0xff, RZ, 0xc0, !PT ;  /* 0x000000ffd6d67812 */ /* 0x000fe600078ec0ff */
[----:B------:R1:W-:Y:S01]  /*52d0*/  MUFU.EX2 R211, R233 ;  /* 0x000000e900d37308 */ /* 0x0003e20000000800 */
[----:B------:R-:W-:Y:S01]  /*52e0*/  SHF.R.U32.HI R218, RZ, 0x18, R224 ;  /* 0x00000018ffda7819 */ /* 0x000fe200000116e0 */
[----:B------:R-:W-:Y:S01]  /*52f0*/  FFMA.FTZ R121, R65, UR8, -R121 ;  /* 0x0000000841797c23 */ /* 0x000fe20008010879 */
        /* <DEDUP_REMOVED lines=9> */
[--C-:B------:R-:W-:Y:S01]  /*5390*/  SHF.R.U32.HI R218, RZ, 0x10, R217.reuse ;  /* 0x00000010ffda7819 */ /* 0x100fe200000116d9 */
[----:B------:R-:W-:Y:S01]  /*53a0*/  @!P6 FADD.FTZ R193, -R193, -RZ ;  /* 0x800000ffc1c1e221 */ /* 0x000fe20000010100 */
[----:B---3--:R-:W-:Y:S01]  /*53b0*/  LOP3.LUT R230, R229, UR6, R216, 0x96, !PT ;  /* 0x00000006e5e67c12 */ /* 0x008fe2000f8e96d8 */
[----:B--2---:R-:W-:Y:S01]  /*53c0*/  @!P4 FADD.FTZ R209, -R209, -RZ ;  /* 0x800000ffd1d1c221 */ /* 0x004fe20000010100 */
[----:B------:R-:W-:Y:S01]  /*53d0*/  LOP3.LUT R216, R217, 0xff, RZ, 0xc0, !PT ;  /* 0x000000ffd9d87812 */ /* 0x000fe200078ec0ff */
[--C-:B-1----:R-:W-:Y:S01]  /*53e0*/  FFMA.FTZ R233, R35, UR8, -R120.reuse ;  /* 0x0000000823e97c23 */ /* 0x102fe20008010878 */
[----:B------:R-:W-:Y:S01]  /*53f0*/  LOP3.LUT R218, R218, 0xff, RZ, 0xc0, !PT ;  /* 0x000000ffdada7812 */ /* 0x000fe200078ec0ff */
[----:B------:R-:W-:Y:S01]  /*5400*/  @!P3 FADD.FTZ R198, -R198, -RZ ;  /* 0x800000ffc6c6b221 */ /* 0x000fe20000010100 */
[----:B------:R-:W-:Y:S01]  /*5410*/  ISETP.LE.U32.AND P3, PT, R216, UR9, PT ;  /* 0x00000009d8007c0c */ /* 0x000fe2000bf63070 */
[----:B------:R-:W-:Y:S01]  /*5420*/  @!P1 FADD.FTZ R194, -R194, -RZ ;  /* 0x800000ffc2c29221 */ /* 0x000fe20000010100 */
[----:B------:R-:W-:Y:S01]  /*5430*/  SHF.R.U32.HI R217, RZ, 0x18, R217 ;  /* 0x00000018ffd97819 */ /* 0x000fe200000116d9 */
[----:B------:R-:W-:Y:S01]  /*5440*/  FFMA.FTZ R216, R38, UR8, -R120 ;  /* 0x0000000826d87c23 */ /* 0x000fe20008010878 */
[----:B----4-:R-:W-:Y:S01]  /*5450*/  SHF.R.U32.HI R215, RZ, 0x8, R214 ;  /* 0x00000008ffd77819 */ /* 0x010fe200000116d6 */
[----:B------:R1:W-:Y:S01]  /*5460*/  MUFU.EX2 R208, R234 ;  /* 0x000000ea00d07308 */ /* 0x0003e20000000800 */
[----:B------:R-:W-:Y:S01]  /*5470*/  ISETP.LE.U32.AND P2, PT, R218, UR9, PT ;  /* 0x00000009da007c0c */ /* 0x000fe2000bf43070 */
[----:B------:R-:W-:Y:S01]  /*5480*/  FFMA.FTZ R218, R40, UR8, -R241 ;  /* 0x0000000828da7c23 */ /* 0x000fe200080108f1 */
[----:B------:R-:W-:Y:S02]  /*5490*/  LOP3.LUT R215, R215, 0xffff, RZ, 0xc0, !PT ;  /* 0x0000ffffd7d77812 */ /* 0x000fe400078ec0ff */
[----:B------:R-:W-:Y:S02]  /*54a0*/  ISETP.LE.U32.AND P6, PT, R226, UR9, PT ;  /* 0x00000009e2007c0c */ /* 0x000fe4000bfc3070 */
[----:B------:R-:W-:Y:S03]  /*54b0*/  ISETP.LE.U32.AND P1, PT, R215, UR9, PT ;  /* 0x00000009d7007c0c */ /* 0x000fe6000bf23070 */
[----:B------:R2:W3:Y:S01]  /*54c0*/  MUFU.EX2 R213, R233 ;  /* 0x000000e900d57308 */ /* 0x0004e20000000800 */
[----:B------:R-:W-:Y:S01]  /*54d0*/  LOP3.LUT R226, R228, 0xff, RZ, 0xc0, !PT ;  /* 0x000000ffe4e27812 */ /* 0x000fe200078ec0ff */
[----:B------:R-:W-:Y:S01]  /*54e0*/  @!P3 FADD.FTZ R196, -R196, -RZ ;  /* 0x800000ffc4c4b221 */ /* 0x000fe20000010100 */
[----:B------:R-:W-:Y:S02]  /*54f0*/  ISETP.LE.U32.AND P3, PT, R217, UR9, PT ;  /* 0x00000009d9007c0c */ /* 0x000fe4000bf63070 */
[----:B------:R-:W-:Y:S01]  /*5500*/  SHF.R.U32.HI R127, RZ, 0x18, R219 ;  /* 0x00000018ff7f7819 */ /* 0x000fe200000116db */
[----:B------:R-:W-:Y:S01]  /*5510*/  @!P2 FADD.FTZ R200, -R200, -RZ ;  /* 0x800000ffc8c8a221 */ /* 0x000fe20000010100 */
[----:B------:R-:W-:Y:S03]  /*5520*/  SHF.R.U32.HI R224, RZ, 0x10, R224 ;  /* 0x00000010ffe07819 */ /* 0x000fe600000116e0 */
[----:B------:R4:W4:Y:S01]  /*5530*/  MUFU.EX2 R214, R235 ;  /* 0x000000eb00d67308 */ /* 0x0009220000000800 */
[----:B-1----:R-:W-:Y:S01]  /*5540*/  LOP3.LUT R234, R228, 0xffff, RZ, 0xc0, !PT ;  /* 0x0000ffffe4ea7812 */ /* 0x002fe200078ec0ff */
[----:B------:R-:W-:Y:S01]  /*5550*/  @!P6 FADD.FTZ R210, -R210, -RZ ;  /* 0x800000ffd2d2e221 */ /* 0x000fe20000010100 */
[----:B------:R-:W-:Y:S01]  /*5560*/  LOP3.LUT R229, R219, 0xffff, RZ, 0xc0, !PT ;  /* 0x0000ffffdbe57812 */ /* 0x000fe200078ec0ff */
[----:B------:R-:W-:Y:S01]  /*5570*/  @!P1 FADD.FTZ R199, -R199, -RZ ;  /* 0x800000ffc7c79221 */ /* 0x000fe20000010100 */
[----:B------:R-:W-:Y:S02]  /*5580*/  LOP3.LUT R126, R239, UR5, R126, 0x96, !PT ;  /* 0x00000005ef7e7c12 */ /* 0x000fe4000f8e967e */
[----:B------:R-:W-:Y:S03]  /*5590*/  SHF.R.U32.HI R229, RZ, 0x8, R229 ;  /* 0x00000008ffe57819 */ /* 0x000fe600000116e5 */
[----:B------:R1:W1:Y:S01]  /*55a0*/  MUFU.EX2 R215, R236 ;  /* 0x000000ec00d77308 */ /* 0x0002620000000800 */
[----:B--2---:R-:W-:Y:S01]  /*55b0*/  SHF.R.U32.HI R233, RZ, 0x18, R228 ;  /* 0x00000018ffe97819 */ /* 0x004fe200000116e4 */
[----:B------:R-:W-:Y:S01]  /*55c0*/  @!P3 FADD.FTZ R201, -R201, -RZ ;  /* 0x800000ffc9c9b221 */ /* 0x000fe20000010100 */
[----:B------:R-:W-:Y:S01]  /*55d0*/  LOP3.LUT R229, R229, 0xffff, RZ, 0xc0, !PT ;  /* 0x0000ffffe5e57812 */ /* 0x000fe200078ec0ff */
[----:B---3--:R-:W-:Y:S01]  /*55e0*/  @!P0 FADD.FTZ R213, -R213, -RZ ;  /* 0x800000ffd5d58221 */ /* 0x008fe20000010100 */
[----:B------:R-:W-:Y:S02]  /*55f0*/  SHF.R.U32.HI R234, RZ, 0x8, R234 ;  /* 0x00000008ffea7819 */ /* 0x000fe400000116ea */
[----:B------:R-:W-:Y:S03]  /*5600*/  ISETP.LE.U32.AND P2, PT, R229, UR9, PT ;  /* 0x00000009e5007c0c */ /* 0x000fe6000bf43070 */
[----:B------:R-:W-:Y:S01]  /*5610*/  MUFU.EX2 R216, R216 ;  /* 0x000000d800d87308 */ /* 0x000fe20000000800 */
[----:B----4-:R-:W-:Y:S02]  /*5620*/  SHF.R.U32.HI R235, RZ, 0x10, R228 ;  /* 0x00000010ffeb7819 */ /* 0x010fe400000116e4 */
[----:B------:R-:W-:Y:S02]  /*5630*/  LOP3.LUT R228, R219, 0xff, RZ, 0xc0, !PT ;  /* 0x000000ffdbe47812 */ /* 0x000fe400078ec0ff */
[----:B------:R-:W-:Y:S02]  /*5640*/  LOP3.LUT R235, R235, 0xff, RZ, 0xc0, !PT ;  /* 0x000000ffebeb7812 */ /* 0x000fe400078ec0ff */
[----:B------:R-:W-:Y:S03]  /*5650*/  ISETP.LE.U32.AND P1, PT, R228, UR9, PT ;  /* 0x00000009e4007c0c */ /* 0x000fe6000bf23070 */
[----:B------:R-:W-:Y:S01]  /*5660*/  MUFU.EX2 R218, R218 ;  /* 0x000000da00da7308 */ /* 0x000fe20000000800 */
[----:B------:R-:W-:Y:S01]  /*5670*/  SHF.R.U32.HI R228, RZ, 0x10, R219 ;  /* 0x00000010ffe47819 */ /* 0x000fe200000116db */
[--C-:B-1----:R-:W-:Y:S01]  /*5680*/  FFMA.FTZ R236, R39, UR8, -R120.reuse ;  /* 0x0000000827ec7c23 */ /* 0x102fe20008010878 */
        /* <DEDUP_REMOVED lines=64> */
[----:B------:R-:W4:Y:S01]  /*5a90*/  MUFU.EX2 R225, R229 ;  /* 0x000000e500e17308 */ /* 0x000f220000000800 */
[----:B------:R-:W-:Y:S01]  /*5aa0*/  ISETP.LE.U32.AND P6, PT, R228, UR9, PT ;  /* 0x00000009e4007c0c */ /* 0x000fe2000bfc3070 */
[----:B------:R-:W-:Y:S01]  /*5ab0*/  @!P4 FADD.FTZ R214, -R214, -RZ ;  /* 0x800000ffd6d6c221 */ /* 0x000fe20000010100 */
[----:B------:R-:W-:Y:S02]  /*5ac0*/  ISETP.LE.U32.AND P0, PT, R47, UR9, PT ;  /* 0x000000092f007c0c */ /* 0x000fe4000bf03070 */
[----:B------:R-:W-:Y:S02]  /*5ad0*/  LOP3.LUT R47, R230, 0xff, RZ, 0xc0, !PT ;  /* 0x000000ffe62f7812 */ /* 0x000fe400078ec0ff */
[----:B------:R-:W-:Y:S03]  /*5ae0*/  ISETP.LE.U32.AND P1, PT, R226, UR9, PT ;  /* 0x00000009e2007c0c */ /* 0x000fe6000bf23070 */
[----:B------:R4:W-:Y:S01]  /*5af0*/  MUFU.EX2 R228, R50 ;  /* 0x0000003200e47308 */ /* 0x0009e20000000800 */
[----:B------:R-:W-:Y:S01]  /*5b00*/  ISETP.LE.U32.AND P4, PT, R47, UR9, PT ;  /* 0x000000092f007c0c */ /* 0x000fe2000bf83070 */
[----:B------:R-:W-:Y:S01]  /*5b10*/  @!P5 FADD.FTZ R215, -R215, -RZ ;  /* 0x800000ffd7d7d221 */ /* 0x000fe20000010100 */
[--C-:B------:R-:W-:Y:S02]  /*5b20*/  SHF.R.U32.HI R47, RZ, 0x10, R230.reuse ;  /* 0x00000010ff2f7819 */ /* 0x100fe400000116e6 */
[----:B-1----:R-:W-:Y:S01]  /*5b30*/  LOP3.LUT R46, R230, 0xffff, RZ, 0xc0, !PT ;  /* 0x0000ffffe62e7812 */ /* 0x002fe200078ec0ff */
[----:B--2---:R-:W-:Y:S01]  /*5b40*/  @!P6 FADD.FTZ R217, -R217, -RZ ;  /* 0x800000ffd9d9e221 */ /* 0x004fe20000010100 */
[----:B------:R-:W-:Y:S01]  /*5b50*/  SHF.R.U32.HI R230, RZ, 0x18, R230 ;  /* 0x00000018ffe67819 */ /* 0x000fe200000116e6 */
[----:B------:R-:W-:Y:S01]  /*5b60*/  @!P0 FADD.FTZ R216, -R216, -RZ ;  /* 0x800000ffd8d88221 */ /* 0x000fe20000010100 */
[----:B------:R-:W-:Y:S01]  /*5b70*/  LOP3.LUT R47, R47, 0xff, RZ, 0xc0, !PT ;  /* 0x000000ff2f2f7812 */ /* 0x000fe200078ec0ff */
[----:B------:R-:W1:Y:S01]  /*5b80*/  MUFU.EX2 R226, R48 ;  /* 0x0000003000e27308 */ /* 0x000e620000000800 */
[----:B------:R-:W-:Y:S01]  /*5b90*/  SHF.R.U32.HI R46, RZ, 0x8, R46 ;  /* 0x00000008ff2e7819 */ /* 0x000fe2000001162e */
[----:B---3--:R-:W-:Y:S01]  /*5ba0*/  @!P1 FADD.FTZ R222, -R222, -RZ ;  /* 0x800000ffdede9221 */ /* 0x008fe20000010100 */
[----:B------:R-:W-:Y:S01]  /*5bb0*/  ISETP.LE.U32.AND P6, PT, R230, UR9, PT ;  /* 0x00000009e6007c0c */ /* 0x000fe2000bfc3070 */
[----:B------:R-:W-:Y:S01]  /*5bc0*/  @!P4 FADD.FTZ R218, -R218, -RZ ;  /* 0x800000ffdadac221 */ /* 0x000fe20000010100 */
[----:B------:R-:W-:Y:S02]  /*5bd0*/  ISETP.LE.U32.AND P0, PT, R47, UR9, PT ;  /* 0x000000092f007c0c */ /* 0x000fe4000bf03070 */
[----:B------:R-:W-:Y:S03]  /*5be0*/  ISETP.LE.U32.AND P4, PT, R233, UR9, PT ;  /* 0x00000009e9007c0c */ /* 0x000fe6000bf83070 */
[----:B------:R-:W-:Y:S01]  /*5bf0*/  MUFU.EX2 R227, R49 ;  /* 0x0000003100e37308 */ /* 0x000fe20000000800 */
[----:B------:R-:W-:Y:S02]  /*5c00*/  LOP3.LUT R46, R46, 0xffff, RZ, 0xc0, !PT ;  /* 0x0000ffff2e2e7812 */ /* 0x000fe400078ec0ff */
[----:B------:R-:W-:Y:S02]  /*5c10*/  LOP3.LUT R47, R126, 0xff, RZ, 0xc0, !PT ;  /* 0x000000ff7e2f7812 */ /* 0x000fe400078ec0ff */
[----:B------:R-:W-:Y:S02]  /*5c20*/  ISETP.LE.U32.AND P5, PT, R46, UR9, PT ;  /* 0x000000092e007c0c */ /* 0x000fe4000bfa3070 */
[----:B------:R-:W-:Y:S01]  /*5c30*/  LOP3.LUT R46, R231, 0xff, RZ, 0xc0, !PT ;  /* 0x000000ffe72e7812 */ /* 0x000fe200078ec0ff */
[----:B------:R-:W-:Y:S01]  /*5c40*/  @!P6 FADD.FTZ R221, -R221, -RZ ;  /* 0x800000ffdddde221 */ /* 0x000fe20000010100 */
[----:B----4-:R-:W-:Y:S01]  /*5c50*/  F2FP.RELU.BF16.F32.PACK_AB R50, R185, R182 ;  /* 0x000000b6b932723e */ /* 0x010fe200000018ff */
[----:B------:R-:W-:Y:S01]  /*5c60*/  @!P0 FADD.FTZ R220, -R220, -RZ ;  /* 0x800000ffdcdc8221 */ /* 0x000fe20000010100 */
[----:B------:R-:W-:Y:S01]  /*5c70*/  ISETP.LE.U32.AND P6, PT, R46, UR9, PT ;  /* 0x000000092e007c0c */ /* 0x000fe2000bfc3070 */
[----:B------:R-:W-:Y:S01]  /*5c80*/  @!P4 FADD.FTZ R225, -R225, -RZ ;  /* 0x800000ffe1e1c221 */ /* 0x000fe20000010100 */
[----:B------:R-:W-:Y:S01]  /*5c90*/  ISETP.LE.U32.AND P0, PT, R235, UR9, PT ;  /* 0x00000009eb007c0c */ /* 0x000fe2000bf03070 */
[----:B------:R-:W-:Y:S01]  /*5ca0*/  STS [R147+0x12400], R50 ;  /* 0x0124003293007388 */ /* 0x000fe20000000800 */
[----:B------:R-:W-:Y:S01]  /*5cb0*/  ISETP.LE.U32.AND P4, PT, R47, UR9, PT ;  /* 0x000000092f007c0c */ /* 0x000fe2000bf83070 */
[----:B------:R-:W2:Y:S01]  /*5cc0*/  MUFU.EX2 R231, R53 ;  /* 0x0000003500e77308 */ /* 0x000ea20000000800 */
[----:B------:R-:W-:Y:S01]  /*5cd0*/  LOP3.LUT R47, R126, 0xffff, RZ, 0xc0, !PT ;  /* 0x0000ffff7e2f7812 */ /* 0x000fe200078ec0ff */
[----:B------:R-:W-:Y:S01]  /*5ce0*/  @!P5 FADD.FTZ R219, -R219, -RZ ;  /* 0x800000ffdbdbd221 */ /* 0x000fe20000010100 */
[----:B------:R-:W-:Y:S01]  /*5cf0*/  SHF.R.U32.HI R46, RZ, 0x8, R232 ;  /* 0x00000008ff2e7819 */ /* 0x000fe200000116e8 */
[----:B-1----:R-:W-:Y:S01]  /*5d00*/  @!P2 FADD.FTZ R226, -R226, -RZ ;  /* 0x800000ffe2e2a221 */ /* 0x002fe20000010100 */
        /* <DEDUP_REMOVED lines=8> */
[----:B------:R-:W-:Y:S03]  /*5d90*/  ISETP.LE.U32.AND P0, PT, R46, UR9, PT ;  /* 0x000000092e007c0c */ /* 0x000fe6000bf03070 */
[----:B------:R-:W3:Y:S01]  /*5da0*/  MUFU.EX2 R229, R51 ;  /* 0x0000003300e57308 */ /* 0x000ee20000000800 */
[----:B------:R-:W-:Y:S02]  /*5db0*/  SHF.R.U32.HI R47, RZ, 0x10, R123 ;  /* 0x00000010ff2f7819 */ /* 0x000fe4000001167b */
[--C-:B------:R-:W-:Y:S01]  /*5dc0*/  SHF.R.U32.HI R46, RZ, 0x18, R126.reuse ;  /* 0x00000018ff2e7819 */ /* 0x100fe2000001167e */
[----:B------:R-:W-:Y:S01]  /*5dd0*/  @!P5 FADD.FTZ R223, -R223, -RZ ;  /* 0x800000ffdfdfd221 */ /* 0x000fe20000010100 */
[----:B------:R-:W-:Y:S02]  /*5de0*/  ISETP.LE.U32.AND P5, PT, R236, UR9, PT ;  /* 0x00000009ec007c0c */ /* 0x000fe4000bfa3070 */
[----:B------:R-:W-:Y:S03]  /*5df0*/  ISETP.LE.U32.AND P2, PT, R46, UR9, PT ;  /* 0x000000092e007c0c */ /* 0x000fe6000bf43070 */
[----:B------:R-:W4:Y:S01]  /*5e00*/  MUFU.EX2 R236, R58 ;  /* 0x0000003a00ec7308 */ /* 0x000f220000000800 */
[----:B------:R-:W-:Y:S01]  /*5e10*/  LOP3.LUT R47, R47, 0xff, RZ, 0xc0, !PT ;  /* 0x000000ff2f2f7812 */ /* 0x000fe200078ec0ff */
[----:B--2---:R-:W-:Y:S01]  /*5e20*/  @!P6 FADD.FTZ R231, -R231, -RZ ;  /* 0x800000ffe7e7e221 */ /* 0x004fe20000010100 */
[----:B------:R-:W-:Y:S01]  /*5e30*/  LOP3.LUT R46, R123, 0xff, RZ, 0xc0, !PT ;  /* 0x000000ff7b2e7812 */ /* 0x000fe200078ec0ff */
[----:B------:R-:W-:Y:S01]  /*5e40*/  @!P0 FADD.FTZ R227, -R227, -RZ ;  /* 0x800000ffe3e38221 */ /* 0x000fe20000010100 */
[----:B------:R-:W-:Y:S01]  /*5e50*/  SHF.R.U32.HI R126, RZ, 0x10, R126 ;  /* 0x00000010ff7e7819 */ /* 0x000fe2000001167e */
[----:B-1----:R-:W-:Y:S01]  /*5e60*/  @!P4 FADD.FTZ R230, -R230, -RZ ;  /* 0x800000ffe6e6c221 */ /* 0x002fe20000010100 */
[----:B------:R-:W-:Y:S03]  /*5e70*/  ISETP.LE.U32.AND P6, PT, R47, UR9, PT ;  /* 0x000000092f007c0c */ /* 0x000fe6000bfc3070 */
[----:B------:R-:W1:Y:S01]  /*5e80*/  MUFU.EX2 R232, R54 ;  /* 0x0000003600e87308 */ /* 0x000e620000000800 */
[----:B------:R-:W-:Y:S01]  /*5e90*/  F2FP.RELU.BF16.F32.PACK_AB R52, R184, R183 ;  /* 0x000000b7b834723e */ /* 0x000fe200000018ff */
[----:B---3--:R-:W-:Y:S01]  /*5ea0*/  @!P3 FADD.FTZ R229, -R229, -RZ ;  /* 0x800000ffe5e5b221 */ /* 0x008fe20000010100 */
[----:B------:R-:W-:Y:S01]  /*5eb0*/  ISETP.LE.U32.AND P0, PT, R46, UR9, PT ;  /* 0x000000092e007c0c */ /* 0x000fe2000bf03070 */
[----:B------:R-:W-:Y:S01]  /*5ec0*/  @!P5 FADD.FTZ R244, -R244, -RZ ;  /* 0x800000fff4f4d221 */ /* 0x000fe20000010100 */
[----:B------:R-:W-:Y:S01]  /*5ed0*/  LOP3.LUT R126, R126, 0xff, RZ, 0xc0, !PT ;  /* 0x000000ff7e7e7812 */ /* 0x000fe200078ec0ff */
[----:B------:R2:W-:Y:S01]  /*5ee0*/  STS [R147+0x12000], R52 ;  /* 0x0120003493007388 */ /* 0x0005e20000000800 */
[----:B------:R-:W-:Y:S03]  /*5ef0*/  LOP3.LUT R46, R123, 0xffff, RZ, 0xc0, !PT ;  /* 0x0000ffff7b2e7812 */ /* 0x000fe600078ec0ff */
[----:B------:R-:W3:Y:S01]  /*5f00*/  MUFU.EX2 R233, R55 ;  /* 0x0000003700e97308 */ /* 0x000ee20000000800 */
[----:B------:R-:W-:Y:S02]  /*5f10*/  ISETP.LE.U32.AND P3, PT, R126, UR9, PT ;  /* 0x000000097e007c0c */ /* 0x000fe4000bf63070 */
[----:B------:R-:W-:Y:S01]  /*5f20*/  SHF.R.U32.HI R46, RZ, 0x8, R46 ;  /* 0x00000008ff2e7819 */ /* 0x000fe2000001162e */
[----:B----4-:R-:W-:Y:S01]  /*5f30*/  @!P6 FADD.FTZ R236, -R236, -RZ ;  /* 0x800000ffecece221 */ /* 0x010fe20000010100 */
[----:B------:R-:W-:Y:S02]  /*5f40*/  ISETP.LE.U32.AND P6, PT, R44, UR9, PT ;  /* 0x000000092c007c0c */ /* 0x000fe4000bfc3070 */
[----:B------:R-:W-:Y:S03]  /*5f50*/  LOP3.LUT R46, R46, 0xffff, RZ, 0xc0, !PT ;  /* 0x0000ffff2e2e7812 */ /* 0x000fe600078ec0ff */
[----:B------:R-:W4:Y:S01]  /*5f60*/  MUFU.EX2 R234, R56 ;  /* 0x0000003800ea7308 */ /* 0x000f220000000800 */
[----:B------:R-:W-:Y:S02]  /*5f70*/  F2FP.RELU.BF16.F32.PACK_AB R44, R195, R194 ;  /* 0x000000c2c32c723e */ /* 0x000fe400000018ff */
[----:B------:R-:W-:Y:S02]  /*5f80*/  ISETP.LE.U32.AND P4, PT, R46, UR9, PT ;  /* 0x000000092e007c0c */ /* 0x000fe4000bf83070 */
[----:B------:R-:W-:Y:S01]  /*5f90*/  F2FP.RELU.BF16.F32.PACK_AB R46, R198, R197 ;  /* 0x000000c5c62e723e */ /* 0x000fe200000018ff */
[----:B------:R2:W-:Y:S01]  /*5fa0*/  STS [R153+0x12400], R44 ;  /* 0x0124002c99007388 */ /* 0x0005e20000000800 */
[----:B-1----:R-:W-:Y:S01]  /*5fb0*/  @!P3 FADD.FTZ R232, -R232, -RZ ;  /* 0x800000ffe8e8b221 */ /* 0x002fe20000010100 */
[----:B------:R-:W-:Y:S01]  /*5fc0*/  F2FP.RELU.BF16.F32.PACK_AB R48, R187, R186 ;  /* 0x000000babb30723e */ /* 0x000fe200000018ff */
[----:B---3--:R-:W-:Y:S01]  /*5fd0*/  @!P2 FADD.FTZ R233, -R233, -RZ ;  /* 0x800000ffe9e9a221 */ /* 0x008fe20000010100 */
[----:B------:R1:W-:Y:S01]  /*5fe0*/  STS [R153+0x12000], R46 ;  /* 0x0120002e99007388 */ /* 0x0003e20000000800 */
[----:B------:R-:W-:Y:S01]  /*5ff0*/  ISETP.LE.U32.AND P3, PT, R238, UR9, PT ;  /* 0x00000009ee007c0c */ /* 0x000fe2000bf63070 */
[----:B------:R-:W-:Y:S01]  /*6000*/  @!P6 FADD.FTZ R243, -R243, -RZ ;  /* 0x800000fff3f3e221 */ /* 0x000fe20000010100 */
[----:B------:R-:W3:Y:S01]  /*6010*/  MUFU.EX2 R238, R121 ;  /* 0x0000007900ee7308 */ /* 0x000ee20000000800 */
[----:B------:R1:W-:Y:S01]  /*6020*/  STS [R147+0x14000], R48 ;  /* 0x0140003093007388 */ /* 0x0003e20000000800 */
[----:B------:R-:W-:Y:S02]  /*6030*/  ISETP.LE.U32.AND P2, PT, R125, UR9, PT ;  /* 0x000000097d007c0c */ /* 0x000fe4000bf43070 */
[----:B------:R-:W-:Y:S01]  /*6040*/  F2FP.RELU.BF16.F32.PACK_AB R54, R189, R188 ;  /* 0x000000bcbd36723e */ /* 0x000fe200000018ff */
[----:B----4-:R-:W-:Y:S01]  /*6050*/  @!P0 FADD.FTZ R234, -R234, -RZ ;  /* 0x800000ffeaea8221 */ /* 0x010fe20000010100 */
[----:B------:R-:W-:Y:S02]  /*6060*/  F2FP.RELU.BF16.F32.PACK_AB R56, R191, R190 ;  /* 0x000000bebf38723e */ /* 0x000fe400000018ff */
[----:B--2---:R-:W-:Y:S01]  /*6070*/  F2FP.RELU.BF16.F32.PACK_AB R52, R193, R192 ;  /* 0x000000c0c134723e */ /* 0x004fe200000018ff */
[----:B------:R-:W-:Y:S01]  /*6080*/  STS [R147+0x14400], R54 ;  /* 0x0144003693007388 */ /* 0x000fe20000000800 */
[----:B------:R-:W-:Y:S01]  /*6090*/  SHF.R.U32.HI R45, RZ, 0x8, R45 ;  /* 0x00000008ff2d7819 */ /* 0x000fe2000001162d */
[----:B------:R-:W-:Y:S01]  /*60a0*/  @!P3 FADD.FTZ R240, -R240, -RZ ;  /* 0x800000fff0f0b221 */ /* 0x000fe20000010100 */
[----:B------:R-:W-:Y:S01]  /*60b0*/  F2FP.RELU.BF16.F32.PACK_AB R49, R201, R200 ;  /* 0x000000c8c931723e */ /* 0x000fe200000018ff */
[----:B------:R2:W-:Y:S01]  /*60c0*/  STS [R153+0x14000], R56 ;  /* 0x0140003899007388 */ /* 0x0005e20000000800 */
[----:B------:R-:W-:Y:S01]  /*60d0*/  F2FP.RELU.BF16.F32.PACK_AB R47, R203, R202 ;  /* 0x000000cacb2f723e */ /* 0x000fe200000018ff */
[----:B------:R-:W4:Y:S01]  /*60e0*/  MUFU.EX2 R235, R57 ;  /* 0x0000003900eb7308 */ /* 0x000f220000000800 */
[----:B------:R-:W-:Y:S01]  /*60f0*/  F2FP.RELU.BF16.F32.PACK_AB R51, R205, R204 ;  /* 0x000000cccd33723e */ /* 0x000fe200000018ff */
[----:B------:R2:W-:Y:S01]  /*6100*/  STS [R153+0x14400], R52 ;  /* 0x0144003499007388 */ /* 0x0005e20000000800 */
[----:B------:R-:W-:Y:S01]  /*6110*/  LOP3.LUT R45, R45, 0xffff, RZ, 0xc0, !PT ;  /* 0x0000ffff2d2d7812 */ /* 0x000fe200078ec0ff */
[----:B---3--:R-:W-:Y:S01]  /*6120*/  @!P2 FADD.FTZ R238, -R238, -RZ ;  /* 0x800000ffeeeea221 */ /* 0x008fe20000010100 */
[----:B------:R-:W-:Y:S01]  /*6130*/  F2FP.RELU.BF16.F32.PACK_AB R44, R213, R212 ;  /* 0x000000d4d52c723e */ /* 0x000fe200000018ff */
[----:B------:R3:W-:Y:S01]  /*6140*/  STS [R152+0x12400], R49 ;  /* 0x0124003198007388 */ /* 0x0007e20000000800 */
[----:B------:R-:W-:Y:S03]  /*6150*/  ISETP.LE.U32.AND P2, PT, R45, UR9, PT ;  /* 0x000000092d007c0c */ /* 0x000fe6000bf43070 */
[----:B------:R-:W3:Y:S01]  /*6160*/  MUFU.EX2 R241, R241 ;  /* 0x000000f100f17308 */ /* 0x000ee20000000800 */
[----:B------:R-:W-:Y:S02]  /*6170*/  F2FP.RELU.BF16.F32.PACK_AB R45, R199, R196 ;  /* 0x000000c4c72d723e */ /* 0x000fe400000018ff */
[----:B-1----:R-:W-:Y:S02]  /*6180*/  F2FP.RELU.BF16.F32.PACK_AB R46, R211, R210 ;  /* 0x000000d2d32e723e */ /* 0x002fe400000018ff */
[----:B------:R-:W-:Y:S01]  /*6190*/  F2FP.RELU.BF16.F32.PACK_AB R50, R207, R206 ;  /* 0x000000cecf32723e */ /* 0x000fe200000018ff */
[----:B------:R-:W-:Y:S01]  /*61a0*/  STS [R152+0x12000], R45 ;  /* 0x0120002d98007388 */ /* 0x000fe20000000800 */
[----:B------:R-:W-:Y:S03]  /*61b0*/  ISETP.LE.U32.AND P1, PT, R237, UR9, PT ;  /* 0x00000009ed007c0c */ /* 0x000fe6000bf23070 */
[----:B------:R-:W1:Y:S01]  /*61c0*/  MUFU.EX2 R237, R64 ;  /* 0x0000004000ed7308 */ /* 0x000e620000000800 */
[----:B------:R1:W-:Y:S01]  /*61d0*/  STS [R159+0x12000], R46 ;  /* 0x0120002e9f007388 */ /* 0x0003e20000000800 */
[----:B------:R-:W-:Y:S01]  /*61e0*/  F2FP.RELU.BF16.F32.PACK_AB R48, R209, R208 ;  /* 0x000000d0d130723e */ /* 0x000fe200000018ff */
[----:B----4-:R-:W-:Y:S01]  /*61f0*/  @!P4 FADD.FTZ R235, -R235, -RZ ;  /* 0x800000ffebebc221 */ /* 0x010fe20000010100 */
[----:B------:R-:W-:Y:S01]  /*6200*/  F2FP.RELU.BF16.F32.PACK_AB R53, R229, R228 ;  /* 0x000000e4e535723e */ /* 0x000fe200000018ff */
[----:B------:R4:W-:Y:S01]  /*6210*/  STS [R159+0x12400], R44 ;  /* 0x0124002c9f007388 */ /* 0x0009e20000000800 */
[----:B--2---:R-:W-:Y:S01]  /*6220*/  F2FP.RELU.BF16.F32.PACK_AB R56, R217, R216 ;  /* 0x000000d8d938723e */ /* 0x004fe200000018ff */
[----:B------:R-:W-:Y:S01]  /*6230*/  IMAD.U32 R57, RZ, RZ, UR4 ;  /* 0x00000004ff397e24 */ /* 0x000fe2000f8e00ff */
[----:B------:R-:W-:Y:S01]  /*6240*/  SHF.R.U32.HI R123, RZ, 0x18, R123 ;  /* 0x00000018ff7b7819 */ /* 0x000fe2000001167b */
[----:B------:R2:W-:Y:S01]  /*6250*/  STS [R152+0x14000], R47 ;  /* 0x0140002f98007388 */ /* 0x0005e20000000800 */
[----:B------:R-:W-:Y:S01]  /*6260*/  F2FP.RELU.BF16.F32.PACK_AB R52, R215, R214 ;  /* 0x000000d6d734723e */ /* 0x000fe200000018ff */
[----:B---3--:R-:W-:Y:S01]  /*6270*/  @!P2 FADD.FTZ R241, -R241, -RZ ;  /* 0x800000fff1f1a221 */ /* 0x008fe20000010100 */
[----:B------:R-:W-:Y:S01]  /*6280*/  F2FP.RELU.BF16.F32.PACK_AB R55, R227, R226 ;  /* 0x000000e2e337723e */ /* 0x000fe200000018ff */
[----:B------:R-:W-:Y:S01]  /*6290*/  STS [R152+0x14400], R51 ;  /* 0x0144003398007388 */ /* 0x000fe20000000800 */
[----:B------:R-:W-:Y:S02]  /*62a0*/  ISETP.LE.U32.AND P4, PT, R123, UR9, PT ;  /* 0x000000097b007c0c */ /* 0x000fe4000bf83070 */
[----:B------:R-:W-:Y:S01]  /*62b0*/  F2FP.RELU.BF16.F32.PACK_AB R54, R219, R218 ;  /* 0x000000dadb36723e */ /* 0x000fe200000018ff */
[----:B------:R3:W-:Y:S01]  /*62c0*/  STS [R159+0x14000], R50 ;  /* 0x014000329f007388 */ /* 0x0007e20000000800 */
[----:B-1----:R-:W-:Y:S01]  /*62d0*/  @!P1 FADD.FTZ R237, -R237, -RZ ;  /* 0x800000ffeded9221 */ /* 0x002fe20000010100 */
[----:B------:R-:W-:Y:S02]  /*62e0*/  ISETP.LE.U32.AND P1, PT, R239, UR9, PT ;  /* 0x00000009ef007c0c */ /* 0x000fe4000bf23070 */
[----:B------:R-:W-:Y:S01]  /*62f0*/  STS [R159+0x14400], R48 ;  /* 0x014400309f007388 */ /* 0x000fe20000000800 */
[----:B------:R-:W1:Y:S01]  /*6300*/  MUFU.EX2 R239, R59 ;  /* 0x0000003b00ef7308 */ /* 0x000e620000000800 */
[----:B------:R-:W-:Y:S02]  /*6310*/  ISETP.LE.U32.AND P0, PT, R127, UR9, PT ;  /* 0x000000097f007c0c */ /* 0x000fe4000bf03070 */
[----:B------:R-:W-:Y:S01]  /*6320*/  STS [R151+0x12000], R52 ;  /* 0x0120003497007388 */ /* 0x000fe20000000800 */
[----:B------:R-:W-:Y:S02]  /*6330*/  F2FP.RELU.BF16.F32.PACK_AB R49, R223, R222 ;  /* 0x000000dedf31723e */ /* 0x000fe400000018ff */
[----:B------:R-:W-:Y:S01]  /*6340*/  F2FP.RELU.BF16.F32.PACK_AB R46, R231, R230 ;  /* 0x000000e6e72e723e */ /* 0x000fe200000018ff */
[----:B------:R3:W-:Y:S01]  /*6350*/  STS [R151+0x12400], R56 ;  /* 0x0124003897007388 */ /* 0x0007e20000000800 */
[----:B----4-:R-:W-:Y:S02]  /*6360*/  F2FP.RELU.BF16.F32.PACK_AB R44, R233, R232 ;  /* 0x000000e8e92c723e */ /* 0x010fe400000018ff */
[----:B------:R-:W-:Y:S01]  /*6370*/  F2FP.RELU.BF16.F32.PACK_AB R45, R238, R237 ;  /* 0x000000edee2d723e */ /* 0x000fe200000018ff */
[----:B------:R4:W-:Y:S01]  /*6380*/  STS [R156+0x12400], R53 ;  /* 0x012400359c007388 */ /* 0x0009e20000000800 */
[----:B--2---:R-:W-:Y:S01]  /*6390*/  F2FP.RELU.BF16.F32.PACK_AB R47, R225, R224 ;  /* 0x000000e0e12f723e */ /* 0x004fe200000018ff */
[----:B------:R-:W-:Y:S01]  /*63a0*/  @!P1 FADD.FTZ R242, -R242, -RZ ;  /* 0x800000fff2f29221 */ /* 0x000fe20000010100 */
[----:B------:R-:W-:Y:S01]  /*63b0*/  @!P0 FADD.FTZ R245, -R245, -RZ ;  /* 0x800000fff5f58221 */ /* 0x000fe20000010100 */
[----:B------:R-:W-:Y:S01]  /*63c0*/  STS [R156+0x12000], R55 ;  /* 0x012000379c007388 */ /* 0x000fe20000000800 */
[----:B------:R-:W-:Y:S01]  /*63d0*/  F2FP.RELU.BF16.F32.PACK_AB R121, R241, R240 ;  /* 0x000000f0f179723e */ /* 0x000fe200000018ff */
[----:B-1----:R-:W-:Y:S01]  /*63e0*/  @!P4 FADD.FTZ R239, -R239, -RZ ;  /* 0x800000ffefefc221 */ /* 0x002fe20000010100 */
[----:B------:R-:W-:Y:S01]  /*63f0*/  IADD3 R57, R0, 0x4000, R57 ;  /* 0x0000400000397810 */ /* 0x000fe20007ffe039 */
[----:B------:R-:W-:Y:S01]  /*6400*/  STS [R151+0x14000], R54 ;  /* 0x0140003697007388 */ /* 0x000fe20000000800 */
[----:B---3--:R-:W-:Y:S02]  /*6410*/  F2FP.RELU.BF16.F32.PACK_AB R50, R221, R220 ;  /* 0x000000dcdd32723e */ /* 0x008fe400000018ff */
[----:B------:R-:W-:Y:S02]  /*6420*/  F2FP.RELU.BF16.F32.PACK_AB R58, R239, R236 ;  /* 0x000000ecef3a723e */ /* 0x000fe400000018ff */
[----:B------:R-:W-:Y:S01]  /*6430*/  F2FP.RELU.BF16.F32.PACK_AB R59, R245, R242 ;  /* 0x000000f2f53b723e */ /* 0x000fe200000018ff */
[----:B------:R-:W-:Y:S01]  /*6440*/  STS [R151+0x14400], R50 ;  /* 0x0144003297007388 */ /* 0x000fe20000000800 */
[----:B------:R-:W-:Y:S02]  /*6450*/  FSETP.GE.FTZ.AND P4, PT, R184, RZ, PT ;  /* 0x000000ffb800720b */ /* 0x000fe40003f96000 */
[----:B------:R-:W-:Y:S01]  /*6460*/  FSETP.GE.FTZ.AND P0, PT, R183, RZ, PT ;  /* 0x000000ffb700720b */ /* 0x000fe20003f16000 */
[----:B------:R-:W-:Y:S01]  /*6470*/  STS [R156+0x14000], R49 ;  /* 0x014000319c007388 */ /* 0x000fe20000000800 */
[----:B------:R-:W-:Y:S02]  /*6480*/  FSETP.GE.FTZ.AND P1, PT, R196, RZ, PT ;  /* 0x000000ffc400720b */ /* 0x000fe40003f36000 */
[----:B------:R-:W-:Y:S01]  /*6490*/  F2FP.RELU.BF16.F32.PACK_AB R56, R235, R234 ;  /* 0x000000eaeb38723e */ /* 0x000fe200000018ff */
[----:B------:R-:W-:Y:S01]  /*64a0*/  STS [R156+0x14400], R47 ;  /* 0x0144002f9c007388 */ /* 0x000fe20000000800 */
[----:B------:R-:W-:Y:S02]  /*64b0*/  FSETP.GE.FTZ.AND P3, PT, R197, RZ, PT ;  /* 0x000000ffc500720b */ /* 0x000fe40003f76000 */
[----:B----4-:R-:W-:Y:S01]  /*64c0*/  F2FP.RELU.BF16.F32.PACK_AB R53, R244, R243 ;  /* 0x000000f3f435723e */ /* 0x010fe200000018ff */
[----:B------:R-:W-:Y:S01]  /*64d0*/  STS [R155+0x12000], R46 ;  /* 0x0120002e9b007388 */ /* 0x000fe20000000800 */
[----:B------:R-:W-:Y:S03]  /*64e0*/  FSETP.GE.FTZ.AND P2, PT, R198, RZ, PT ;  /* 0x000000ffc600720b */ /* 0x000fe60003f56000 */
[----:B------:R-:W-:Y:S04]  /*64f0*/  STS [R155+0x12400], R44 ;  /* 0x0124002c9b007388 */ /* 0x000fe80000000800 */
[----:B------:R-:W-:Y:S04]  /*6500*/  STS [R154+0x12000], R45 ;  /* 0x0120002d9a007388 */ /* 0x000fe80000000800 */
[----:B------:R-:W-:Y:S04]  /*6510*/  STS [R154+0x12400], R53 ;  /* 0x012400359a007388 */ /* 0x000fe80000000800 */
[----:B------:R1:W-:Y:S04]  /*6520*/  STS [R155+0x14000], R56 ;  /* 0x014000389b007388 */ /* 0x0003e80000000800 */
[----:B------:R-:W-:Y:S04]  /*6530*/  STS [R155+0x14400], R58 ;  /* 0x0144003a9b007388 */ /* 0x000fe80000000800 */
[----:B------:R-:W-:Y:S04]  /*6540*/  STS [R154+0x14000], R121 ;  /* 0x014000799a007388 */ /* 0x000fe80000000800 */
[----:B------:R-:W-:Y:S04]  /*6550*/  STS [R154+0x14400], R59 ;  /* 0x0144003b9a007388 */ /* 0x000fe80000000800 */
[----:B------:R-:W-:Y:S08]  /*6560*/  LDSM.16.M88.4 R64, [R0+UR4+0x4000] ;  /* 0x004000040040783b */ /* 0x000ff00008000200 */
[----:B------:R-:W2:Y:S01]  /*6570*/  LDSM.16.M88.4 R44, [R138+UR4+0x8000] ;  /* 0x008000048a2c783b */ /* 0x000ea20008000200 */
[----:B-1----:R-:W-:Y:S07]  /*6580*/  IMAD.IADD R56, R57, 0x1, R136 ;  /* 0x0000000139387824 */ /* 0x002fee00078e0288 */
[----:B------:R-:W1:Y:S08]  /*6590*/  LDSM.16.M88.4 R60, [R0+UR4+0x5000] ;  /* 0x00500004003c783b */ /* 0x000e700008000200 */
[----:B------:R-:W3:Y:S08]  /*65a0*/  LDSM.16.M88.4 R48, [R138+UR4+0x8400] ;  /* 0x008400048a30783b */ /* 0x000ef00008000200 */
[----:B------:R-:W4:Y:S08]  /*65b0*/  LDSM.16.M88.4 R52, [R138+UR4+0x8800] ;  /* 0x008800048a34783b */ /* 0x000f300008000200 */
[----:B------:R-:W4:Y:S01]  /*65c0*/  LDSM.16.M88.4 R100, [R138+UR4+0x8c00] ;  /* 0x008c00048a64783b */ /* 0x000f220008000200 */
[-C--:B--2---:R-:W-:Y:S07]  /*65d0*/  HMMA.16816.F32.BF16 R4, R64, R44.reuse, RZ ;  /* 0x0000002c4004723c */ /* 0x084fee00000418ff */
[----:B------:R-:W-:Y:S01]  /*65e0*/  LDSM.16.M88.4 R104, [R56] ;  /* 0x000000003868783b */ /* 0x000fe20000000200 */
[C---:B-1----:R-:W-:Y:S07]  /*65f0*/  HMMA.16816.F32.BF16 R8, R60.reuse, R44, RZ ;  /* 0x0000002c3c08723c */ /* 0x042fee00000418ff */
        /* <DEDUP_REMOVED lines=29> */
[-C--:B------:R-:W-:Y:S01]  /*67d0*/  FSEL R248, R248, R181.reuse, P3 ;  /* 0x000000b5f8f87208 */ /* 0x080fe20001800000 */
[C---:B------:R-:W-:Y:S04]  /*67e0*/  HMMA.16816.F32.BF16 R40, R112.reuse, R120, R40 ;  /* 0x000000787028723c */ /* 0x040fe80000041828 */
[----:B------:R-:W-:Y:S01]  /*67f0*/  FSETP.GE.FTZ.AND P3, PT, R210, RZ, PT ;  /* 0x000000ffd200720b */ /* 0x000fe20003f76000 */
[C---:B------:R-:W-:Y:S01]  /*6800*/  FADD.FTZ R246, -R181.reuse, R20 ;  /* 0x00000014b5f67221 */ /* 0x040fe20000010100 */
[-C--:B------:R-:W-:Y:S05]  /*6810*/  HMMA.16816.F32.BF16 R44, R112, R122.reuse, R44 ;  /* 0x0000007a702c723c */ /* 0x080fea000004182c */
[----:B------:R-:W-:Y:S01]  /*6820*/  FADD.FTZ R120, -R181, R4 ;  /* 0x00000004b5787221 */ /* 0x000fe20000010100 */
[C---:B------:R-:W-:Y:S05]  /*6830*/  HMMA.16816.F32.BF16 R48, R104.reuse, R122, R48 ;  /* 0x0000007a6830723c */ /* 0x040fea0000041830 */
[-C--:B------:R-:W-:Y:S01]  /*6840*/  FSEL R120, R120, R181.reuse, P0 ;  /* 0x000000b578787208 */ /* 0x080fe20000000000 */
[-C--:B------:R-:W-:Y:S03]  /*6850*/  HMMA.16816.F32.BF16 R52, R104, R124.reuse, R52 ;  /* 0x0000007c6834723c */ /* 0x080fe60000041834 */
[----:B------:R-:W-:Y:S02]  /*6860*/  FSETP.GE.FTZ.AND P0, PT, R199, RZ, PT ;  /* 0x000000ffc700720b */ /* 0x000fe40003f16000 */
[-C--:B------:R-:W-:Y:S01]  /*6870*/  FSEL R123, R246, R181.reuse, P1 ;  /* 0x000000b5f67b7208 */ /* 0x080fe20000800000 */
[C---:B------:R-:W-:Y:S04]  /*6880*/  HMMA.16816.F32.BF16 R56, R112.reuse, R124, R56 ;  /* 0x0000007c7038723c */ /* 0x040fe80000041838 */
[----:B------:R-:W-:Y:S01]  /*6890*/  FSETP.GE.FTZ.AND P1, PT, R214, RZ, PT ;  /* 0x000000ffd600720b */ /* 0x000fe20003f36000 */
[C---:B------:R-:W-:Y:S01]  /*68a0*/  FADD.FTZ R122, -R181.reuse, R5 ;  /* 0x00000005b57a7221 */ /* 0x040fe20000010100 */
[-C--:B------:R-:W-:Y:S05]  /*68b0*/  HMMA.16816.F32.BF16 R60, R112, R126.reuse, R60 ;  /* 0x0000007e703c723c */ /* 0x080fea000004183c */
[-C--:B------:R-:W-:Y:S01]  /*68c0*/  FSEL R121, R122, R181.reuse, P4 ;  /* 0x000000b57a797208 */ /* 0x080fe20002000000 */
[----:B------:R-:W-:Y:S04]  /*68d0*/  HMMA.16816.F32.BF16 R64, R104, R126, R64 ;  /* 0x0000007e6840723c */ /* 0x000fe80000041840 */
[----:B------:R-:W-:Y:S01]  /*68e0*/  FSETP.GE.FTZ.AND P4, PT, R226, RZ, PT ;  /* 0x000000ffe200720b */ /* 0x000fe20003f96000 */
[C---:B------:R-:W-:Y:S01]  /*68f0*/  FADD.FTZ R122, -R181.reuse, R21 ;  /* 0x00000015b57a7221 */ /* 0x040fe20000010100 */
[C---:B------:R-:W-:Y:S01]  /*6900*/  FADD.FTZ R250, -R181.reuse, R17 ;  /* 0x00000011b5fa7221 */ /* 0x040fe20000010100 */
[----:B------:R-:W-:Y:S01]  /*6910*/  FADD.FTZ R246, -R181, R37 ;  /* 0x00000025b5f67221 */ /* 0x000fe20000010100 */
[----:B------:R-:W-:Y:S03]  /*6920*/  FMUL.FTZ R120, R183, R120 ;  /* 0x00000078b7787220 */ /* 0x000fe60000410000 */
[----:B------:R-:W-:Y:S01]  /*6930*/  FSEL R122, R122, R181, P0 ;  /* 0x000000b57a7a7208 */ /* 0x000fe20000000000 */
[----:B------:R-:W-:Y:S01]  /*6940*/  FMUL.FTZ R121, R184, R121 ;  /* 0x00000079b8797220 */ /* 0x000fe20000410000 */
[----:B------:R-:W-:Y:S01]  /*6950*/  FSETP.GE.FTZ.AND P0, PT, R215, RZ, PT ;  /* 0x000000ffd700720b */ /* 0x000fe20003f16000 */
[----:B------:R-:W-:Y:S01]  /*6960*/  FMUL.FTZ R123, R196, R123 ;  /* 0x0000007bc47b7220 */ /* 0x000fe20000410000 */
[-C--:B------:R-:W-:Y:S01]  /*6970*/  FSEL R125, R250, R181.reuse, P2 ;  /* 0x000000b5fa7d7208 */ /* 0x080fe20001000000 */
[C---:B------:R-:W-:Y:S01]  /*6980*/  FADD.FTZ R126, -R181.reuse, R32 ;  /* 0x00000020b57e7221 */ /* 0x040fe20000010100 */
[----:B------:R-:W-:Y:S01]  /*6990*/  FSEL R246, R246, R181, P0 ;  /* 0x000000b5f6f67208 */ /* 0x000fe20000000000 */
[----:B------:R-:W-:Y:S01]  /*69a0*/  FADD.FTZ R196, -R181, R36 ;  /* 0x00000024b5c47221 */ /* 0x000fe20000010100 */
[----:B------:R-:W-:Y:S01]  /*69b0*/  F2FP.BF16.F32.PACK_AB R120, R121, R120 ;  /* 0x000000787978723e */ /* 0x000fe200000010ff */
[----:B------:R-:W-:Y:S01]  /*69c0*/  FMUL.FTZ R198, R198, R125 ;  /* 0x0000007dc6c67220 */ /* 0x000fe20000410000 */
[----:B------:R-:W-:Y:S01]  /*69d0*/  FSETP.GE.FTZ.AND P0, PT, R238, RZ, PT ;  /* 0x000000ffee00720b */ /* 0x000fe20003f16000 */
[----:B------:R-:W-:Y:S01]  /*69e0*/  FMUL.FTZ R122, R199, R122 ;  /* 0x0000007ac77a7220 */ /* 0x000fe20000410000 */
[-C--:B------:R-:W-:Y:S01]  /*69f0*/  FSEL R121, R126, R181.reuse, P3 ;  /* 0x000000b57e797208 */ /* 0x080fe20001800000 */
[C---:B------:R-:W-:Y:S01]  /*6a00*/  FADD.FTZ R184, -R181.reuse, R33 ;  /* 0x00000021b5b87221 */ /* 0x040fe20000010100 */
[----:B------:R-:W-:Y:S01]  /*6a10*/  FSEL R125, R196, R181, P1 ;  /* 0x000000b5c47d7208 */ /* 0x000fe20000800000 */
[----:B------:R-:W-:Y:S01]  /*6a20*/  FADD.FTZ R126, -R181, R53 ;  /* 0x00000035b57e7221 */ /* 0x000fe20000010100 */
[----:B------:R-:W-:Y:S01]  /*6a30*/  FSETP.GE.FTZ.AND P2, PT, R211, RZ, PT ;  /* 0x000000ffd300720b */ /* 0x000fe20003f56000 */
[----:B------:R-:W-:Y:S01]  /*6a40*/  FADD.FTZ R48, -R181, R48 ;  /* 0x00000030b5307221 */ /* 0x000fe20000010100 */
[----:B------:R-:W-:Y:S01]  /*6a50*/  FSETP.GE.FTZ.AND P1, PT, R231, RZ, PT ;  /* 0x000000ffe700720b */ /* 0x000fe20003f36000 */
[C---:B------:R-:W-:Y:S01]  /*6a60*/  FADD.FTZ R52, -R181.reuse, R52 ;  /* 0x00000034b5347221 */ /* 0x040fe20000010100 */
[----:B------:R-:W-:Y:S01]  /*6a70*/  F2FP.BF16.F32.PACK_AB R123, R122, R123 ;  /* 0x0000007b7a7b723e */ /* 0x000fe200000010ff */
        /* <DEDUP_REMOVED lines=37> */
[----:B------:R-:W-:Y:S01]  /*6cd0*/  ULOP3.LUT UR5, UR10, 0x1, URZ, 0xc0, !UPT ;  /* 0x000000010a057892 */ /* 0x000fe2000f8ec03f */
[----:B------:R-:W-:Y:S03]  /*6ce0*/  UMOV UR6, 0xffffe000 ;  /* 0xffffe00000067882 */ /* 0x000fe60000000000 */
        /* <DEDUP_REMOVED lines=16> */
.L_x_545:
[----:B------:R-:W-:Y:S01]  /*6df0*/  STS [R147+0xa000], R120 ;  /* 0x00a0007893007388 */ /* 0x000fe20000000800 */
[C---:B------:R-:W-:Y:S01]  /*6e00*/  FADD.FTZ R7, -R180.reuse, R22 ;  /* 0x00000016b4077221 */ /* 0x040fe20000010100 */
[----:B-1----:R-:W-:Y:S01]  /*6e10*/  FADD.FTZ R5, -R180, R18 ;  /* 0x00000012b4057221 */ /* 0x002fe20000010100 */
[----:B------:R-:W-:Y:S01]  /*6e20*/  FSETP.GE.FTZ.AND P3, PT, R194, RZ, PT ;  /* 0x000000ffc200720b */ /* 0x000fe20003f76000 */
[----:B------:R-:W-:Y:S01]  /*6e30*/  FADD.FTZ R19, -R180, R19 ;  /* 0x00000013b4137221 */ /* 0x000fe20000010100 */
[----:B------:R-:W-:Y:S01]  /*6e40*/  FSETP.GE.FTZ.AND P1, PT, R200, RZ, PT ;  /* 0x000000ffc800720b */ /* 0x000fe20003f36000 */
        /* <DEDUP_REMOVED lines=22> */
[----:B-----5:R-:W-:Y:S01]  /*6fb0*/  FADD.FTZ R27, -R178, R27 ;  /* 0x0000001bb21b7221 */ /* 0x020fe20000010100 */
[-C--:B------:R-:W-:Y:S01]  /*6fc0*/  FSEL R18, R39, R180.reuse, P1 ;  /* 0x000000b427127208 */ /* 0x080fe20000800000 */
[----:B------:R-:W-:Y:S01]  /*6fd0*/  FMUL.FTZ R7, R200, R7 ;  /* 0x00000007c8077220 */ /* 0x000fe20000410000 */
[----:B------:R-:W-:Y:S01]  /*6fe0*/  FSEL R6, R23, R180, P2 ;  /* 0x000000b417067208 */ /* 0x000fe20001000000 */
[----:B------:R-:W-:Y:S01]  /*6ff0*/  STS [R147+0xa400], R48 ;  /* 0x00a4003093007388 */ /* 0x000fe20000000800 */
[----:B------:R-:W-:Y:S01]  /*7000*/  FSETP.GE.FTZ.AND P1, PT, R244, RZ, PT ;  /* 0x000000fff400720b */ /* 0x000fe20003f36000 */
[----:B------:R-:W-:Y:S01]  /*7010*/  FADD.FTZ R55, -R180, R55 ;  /* 0x00000037b4377221 */ /* 0x000fe20000010100 */
[----:B------:R-:W-:Y:S01]  /*7020*/  F2FP.BF16.F32.PACK_AB R4, R4, R5 ;  /* 0x000000050404723e */ /* 0x000fe200000010ff */
[----:B------:R-:W-:Y:S01]  /*7030*/  STS [R153+0xa000], R198 ;  /* 0x00a000c699007388 */ /* 0x000fe20000000800 */
[----:B------:R-:W-:Y:S01]  /*7040*/  F2FP.BF16.F32.PACK_AB R16, R16, R17 ;  /* 0x000000111010723e */ /* 0x000fe200000010ff */
[----:B------:R-:W-:Y:S01]  /*7050*/  FADD.FTZ R17, -R180, R54 ;  /* 0x00000036b4117221 */ /* 0x000fe20000010100 */
[----:B------:R-:W-:Y:S01]  /*7060*/  FSETP.GE.FTZ.AND P2, PT, R216, RZ, PT ;  /* 0x000000ffd800720b */ /* 0x000fe20003f56000 */
[----:B------:R1:W-:Y:S01]  /*7070*/  STS [R153+0xa400], R4 ;  /* 0x00a4000499007388 */ /* 0x0003e20000000800 */
[----:B------:R-:W-:Y:S01]  /*7080*/  FSETP.GE.FTZ.AND P4, PT, R232, RZ, PT ;  /* 0x000000ffe800720b */ /* 0x000fe20003f96000 */
[----:B------:R-:W-:Y:S01]  /*7090*/  FMUL.FTZ R6, R201, R6 ;  /* 0x00000006c9067220 */ /* 0x000fe20000410000 */
[----:B------:R-:W-:Y:S01]  /*70a0*/  FSETP.GE.FTZ.AND P3, PT, R233, RZ, PT ;  /* 0x000000ffe900720b */ /* 0x000fe20003f76000 */
[C---:B------:R-:W-:Y:S01]  /*70b0*/  FADD.FTZ R5, -R180.reuse, R50 ;  /* 0x00000032b4057221 */ /* 0x040fe20000010100 */
[C---:B------:R-:W-:Y:S01]  /*70c0*/  FADD.FTZ R51, -R180.reuse, R51 ;  /* 0x00000033b4337221 */ /* 0x040fe20000010100 */
[----:B------:R-:W-:Y:S01]  /*70d0*/  FADD.FTZ R21, -R180, R66 ;  /* 0x00000042b4157221 */ /* 0x000fe20000010100 */
        /* <DEDUP_REMOVED lines=20> */
[----:B------:R-:W-:Y:S01]  /*7220*/  FSETP.GE.FTZ.AND P1, PT, R186, RZ, PT ;  /* 0x000000ffba00720b */ /* 0x000fe20003f36000 */
[----:B------:R-:W-:Y:S01]  /*7230*/  FMUL.FTZ R5, R228, R5 ;  /* 0x00000005e4057220 */ /* 0x000fe20000410000 */
[----:B------:R-:W-:Y:S01]  /*7240*/  FMUL.FTZ R6, R229, R6 ;  /* 0x00000006e5067220 */ /* 0x000fe20000410000 */
[----:B------:R-:W-:Y:S01]  /*7250*/  F2FP.BF16.F32.PACK_AB R20, R20, R17 ;  /* 0x000000111414723e */ /* 0x000fe200000010ff */
[----:B------:R-:W-:Y:S01]  /*7260*/  FMUL.FTZ R22, R243, R22 ;  /* 0x00000016f3167220 */ /* 0x000fe20000410000 */
[----:B------:R-:W-:Y:S01]  /*7270*/  FSEL R17, R8, R179, P1 ;  /* 0x000000b308117208 */ /* 0x000fe20000800000 */
[C---:B------:R-:W-:Y:S01]  /*7280*/  FADD.FTZ R8, -R179.reuse, R13 ;  /* 0x0000000db3087221 */ /* 0x040fe20000010100 */
[----:B------:R-:W-:Y:S01]  /*7290*/  FSETP.GE.FTZ.AND P2, PT, R190, RZ, PT ;  /* 0x000000ffbe00720b */ /* 0x000fe20003f56000 */
[----:B-1----:R-:W-:Y:S01]  /*72a0*/  FADD.FTZ R4, -R179, R29 ;  /* 0x0000001db3047221 */ /* 0x002fe20000010100 */
[----:B------:R-:W-:Y:S01]  /*72b0*/  FSETP.GE.FTZ.AND P1, PT, R191, RZ, PT ;  /* 0x000000ffbf00720b */ /* 0x000fe20003f36000 */
[----:B------:R-:W-:Y:S01]  /*72c0*/  FMUL.FTZ R17, R186, R17 ;  /* 0x00000011ba117220 */ /* 0x000fe20000410000 */
[----:B------:R-:W-:Y:S01]  /*72d0*/  F2FP.BF16.F32.PACK_AB R5, R6, R5 ;  /* 0x000000050605723e */ /* 0x000fe200000010ff */
[C---:B------:R-:W-:Y:S01]  /*72e0*/  FADD.FTZ R6, -R179.reuse, R9 ;  /* 0x00000009b3067221 */ /* 0x040fe20000010100 */
[-C--:B------:R-:W-:Y:S01]  /*72f0*/  FSEL R9, R12, R179.reuse, P2 ;  /* 0x000000b30c097208 */ /* 0x080fe20001000000 */
[----:B------:R-:W-:Y:S01]  /*7300*/  FADD.FTZ R12, -R179, R25 ;  /* 0x00000019b30c7221 */ /* 0x000fe20000010100 */
[----:B------:R-:W-:Y:S01]  /*7310*/  FSETP.GE.FTZ.AND P3, PT, R187, RZ, PT ;  /* 0x000000ffbb00720b */ /* 0x000fe20003f76000 */
[----:B------:R-:W-:Y:S01]  /*7320*/  FADD.FTZ R44, -R179, R44 ;  /* 0x0000002cb32c7221 */ /* 0x000fe20000010100 */
[----:B------:R-:W-:Y:S01]  /*7330*/  FSEL R8, R8, R179, P1 ;  /* 0x000000b308087208 */ /* 0x000fe20000800000 */
[----:B------:R-:W-:Y:S01]  /*7340*/  FMUL.FTZ R9, R190, R9 ;  /* 0x00000009be097220 */ /* 0x000fe20000410000 */
[----:B------:R-:W-:Y:S01]  /*7350*/  F2FP.BF16.F32.PACK_AB R18, R18, R19 ;  /* 0x000000131212723e */ /* 0x000fe200000010ff */
[----:B------:R-:W-:Y:S01]  /*7360*/  FMUL.FTZ R19, R244, R180 ;  /* 0x000000b4f4137220 */ /* 0x000fe20000410000 */
[----:B------:R-:W-:Y:S01]  /*7370*/  FSETP.GE.FTZ.AND P1, PT, R202, RZ, PT ;  /* 0x000000ffca00720b */ /* 0x000fe20003f36000 */
[----:B------:R-:W-:Y:S01]  /*7380*/  FMUL.FTZ R8, R191, R8 ;  /* 0x00000008bf087220 */ /* 0x000fe20000410000 */
        /* <DEDUP_REMOVED lines=8> */
[----:B------:R-:W-:Y:S01]  /*7410*/  F2FP.BF16.F32.PACK_AB R21, R19, R22 ;  /* 0x000000161315723e */ /* 0x000fe200000010ff */
        /* <DEDUP_REMOVED lines=10> */
[----:B------:R-:W-:Y:S01]  /*74c0*/  FADD.FTZ R31, -R178, R31 ;  /* 0x0000001fb21f7221 */ /* 0x000fe20000010100 */
[----:B------:R-:W-:Y:S01]  /*74d0*/  FSEL R4, R4, R179, P3 ;  /* 0x000000b304047208 */ /* 0x000fe20001800000 */
[----:B------:R-:W-:Y:S01]  /*74e0*/  FADD.FTZ R43, -R178, R43 ;  /* 0x0000002bb22b7221 */ /* 0x000fe20000010100 */
[----:B------:R-:W-:Y:S01]  /*74f0*/  FSETP.GE.FTZ.AND P2, PT, R218, RZ, PT ;  /* 0x000000ffda00720b */ /* 0x000fe20003f56000 */
[----:B------:R-:W-:Y:S01]  /*7500*/  FMUL.FTZ R9, R206, R9 ;  /* 0x00000009ce097220 */ /* 0x000fe20000410000 */
[----:B------:R-:W-:Y:S01]  /*7510*/  F2FP.BF16.F32.PACK_AB R6, R6, R17 ;  /* 0x000000110606723e */ /* 0x000fe200000010ff */
[----:B------:R-:W-:Y:S01]  /*7520*/  FMUL.FTZ R4, R207, R4 ;  /* 0x00000004cf047220 */ /* 0x000fe20000410000 */
[----:B------:R-:W-:Y:S01]  /*7530*/  FSEL R22, R22, R179, P1 ;  /* 0x000000b316167208 */ /* 0x000fe20000800000 */
[----:B------:R-:W-:Y:S01]  /*7540*/  FADD.FTZ R47, -R178, R47 ;  /* 0x0000002fb22f7221 */ /* 0x000fe20000010100 */
[----:B------:R-:W-:Y:S01]  /*7550*/  FSETP.GE.FTZ.AND P1, PT, R241, RZ, PT ;  /* 0x000000fff100720b */ /* 0x000fe20003f36000 */
[----:B------:R1:W-:Y:S01]  /*7560*/  STS [R147+0xc000], R6 ;  /* 0x00c0000693007388 */ /* 0x0003e20000000800 */
[----:B------:R-:W-:Y:S01]  /*7570*/  F2FP.BF16.F32.PACK_AB R13, R12, R13 ;  /* 0x0000000d0c0d723e */ /* 0x000fe200000010ff */
[----:B------:R-:W-:Y:S01]  /*7580*/  FADD.FTZ R12, -R179, R45 ;  /* 0x0000002db30c7221 */ /* 0x000fe20000010100 */
[----:B------:R-:W-:Y:S01]  /*7590*/  FSEL R17, R40, R179, P2 ;  /* 0x000000b328117208 */ /* 0x000fe20001000000 */
[----:B------:R-:W-:Y:S01]  /*75a0*/  FMUL.FTZ R22, R219, R22 ;  /* 0x00000016db167220 */ /* 0x000fe20000410000 */
[----:B------:R-:W-:Y:S01]  /*75b0*/  FSETP.GE.FTZ.AND P6, PT, R222, RZ, PT ;  /* 0x000000ffde00720b */ /* 0x000fe20003fd6000 */
[----:B------:R-:W-:Y:S01]  /*75c0*/  FADD.FTZ R59, -R178, R59 ;  /* 0x0000003bb23b7221 */ /* 0x000fe20000010100 */
[----:B------:R-:W-:Y:S01]  /*75d0*/  FSETP.GE.FTZ.AND P5, PT, R223, RZ, PT ;  /* 0x000000ffdf00720b */ /* 0x000fe20003fb6000 */
[----:B------:R-:W-:Y:S01]  /*75e0*/  FMUL.FTZ R17, R218, R17 ;  /* 0x00000011da117220 */ /* 0x000fe20000410000 */
[----:B------:R-:W-:Y:S02]  /*75f0*/  FSETP.GE.FTZ.AND P4, PT, R234, RZ, PT ;  /* 0x000000ffea00720b */ /* 0x000fe40003f96000 */
[----:B------:R-:W-:Y:S02]  /*7600*/  FSETP.GE.FTZ.AND P3, PT, R235, RZ, PT ;  /* 0x000000ffeb00720b */ /* 0x000fe40003f76000 */
[-C--:B------:R-:W-:Y:S02]  /*7610*/  FSEL R19, R44, R179.reuse, P6 ;  /* 0x000000b32c137208 */ /* 0x080fe40003000000 */
[----:B------:R-:W-:Y:S02]  /*7620*/  FSEL R12, R12, R179, P5 ;  /* 0x000000b30c0c7208 */ /* 0x000fe40002800000 */
[----:B------:R-:W-:Y:S01]  /*7630*/  F2FP.BF16.F32.PACK_AB R4, R4, R9 ;  /* 0x000000090404723e */ /* 0x000fe200000010ff */
[----:B------:R-:W-:Y:S01]  /*7640*/  FADD.FTZ R9, -R178, R10 ;  /* 0x0000000ab2097221 */ /* 0x000fe20000010100 */
[----:B------:R-:W-:Y:S01]  /*7650*/  FSETP.GE.FTZ.AND P2, PT, R240, RZ, PT ;  /* 0x000000fff000720b */ /* 0x000fe20003f56000 */
[----:B------:R-:W-:Y:S01]  /*7660*/  FMUL.FTZ R19, R222, R19 ;  /* 0x00000013de137220 */ /* 0x000fe20000410000 */
[-C--:B------:R-:W-:Y:S01]  /*7670*/  FSEL R23, R56, R179.reuse, P4 ;  /* 0x000000b338177208 */ /* 0x080fe20002000000 */
[----:B------:R-:W-:Y:S01]  /*7680*/  FMUL.FTZ R12, R223, R12 ;  /* 0x0000000cdf0c7220 */ /* 0x000fe20000410000 */
[----:B------:R-:W-:Y:S02]  /*7690*/  FSEL R24, R24, R179, P3 ;  /* 0x000000b318187208 */ /* 0x000fe40001800000 */
[----:B------:R-:W-:Y:S01]  /*76a0*/  FSETP.GE.FTZ.AND P4, PT, R188, RZ, PT ;  /* 0x000000ffbc00720b */ /* 0x000fe20003f96000 */
[----:B------:R-:W-:Y:S01]  /*76b0*/  FMUL.FTZ R23, R234, R23 ;  /* 0x00000017ea177220 */ /* 0x000fe20000410000 */
[----:B------:R-:W-:Y:S01]  /*76c0*/  FSETP.GE.FTZ.AND P3, PT, R189, RZ, PT ;  /* 0x000000ffbd00720b */ /* 0x000fe20003f76000 */
[----:B------:R-:W-:Y:S01]  /*76d0*/  FMUL.FTZ R24, R235, R24 ;  /* 0x00000018eb187220 */ /* 0x000fe20000410000 */
[----:B------:R-:W-:Y:S01]  /*76e0*/  F2FP.BF16.F32.PACK_AB R22, R22, R17 ;  /* 0x000000111616723e */ /* 0x000fe200000010ff */
[----:B------:R-:W-:Y:S01]  /*76f0*/  FADD.FTZ R17, -R178, R14 ;  /* 0x0000000eb2117221 */ /* 0x000fe20000010100 */
[----:B------:R-:W-:Y:S01]  /*7700*/  FSEL R25, R60, R179, P2 ;  /* 0x000000b33c197208 */ /* 0x000fe20001000000 */
[----:B------:R-:W-:Y:S01]  /*7710*/  @P1 FADD.FTZ R179, -R179, R61 ;  /* 0x0000003db3b31221 */ /* 0x000fe20000010100 */
[----:B------:R-:W-:Y:S02]  /*7720*/  FSETP.GE.FTZ.AND P1, PT, R193, RZ, PT ;  /* 0x000000ffc100720b */ /* 0x000fe40003f36000 */
[-C--:B------:R-:W-:Y:S01]  /*7730*/  FSEL R9, R9, R178.reuse, P4 ;  /* 0x000000b209097208 */ /* 0x080fe20002000000 */
[----:B------:R-:W-:Y:S01]  /*7740*/  FMUL.FTZ R25, R240, R25 ;  /* 0x00000019f0197220 */ /* 0x000fe20000410000 */
[----:B------:R-:W-:Y:S01]  /*7750*/  FSEL R10, R11, R178, P3 ;  /* 0x000000b20b0a7208 */ /* 0x000fe20001800000 */
[----:B------:R-:W-:Y:S01]  /*7760*/  FADD.FTZ R11, -R178, R26 ;  /* 0x0000001ab20b7221 */ /* 0x000fe20000010100 */
[----:B------:R-:W-:Y:S01]  /*7770*/  FSETP.GE.FTZ.AND P2, PT, R192, RZ, PT ;  /* 0x000000ffc000720b */ /* 0x000fe20003f56000 */
[----:B------:R-:W-:Y:S01]  /*7780*/  FMUL.FTZ R9, R188, R9 ;  /* 0x00000009bc097220 */ /* 0x000fe20000410000 */
[----:B------:R-:W-:Y:S01]  /*7790*/  F2FP.BF16.F32.PACK_AB R19, R12, R19 ;  /* 0x000000130c13723e */ /* 0x000fe200000010ff */
        /* <DEDUP_REMOVED lines=11> */
[-C--:B-1----:R-:W-:Y:S01]  /*7850*/  FSEL R6, R27, R178.reuse, P1 ;  /* 0x000000b21b067208 */ /* 0x082fe20000800000 */
[----:B------:R-:W-:Y:S01]  /*7860*/  FADD.FTZ R9, -R178, R30 ;  /* 0x0000001eb2097221 */ /* 0x000fe20000010100 */
        /* <DEDUP_REMOVED lines=48> */
[----:B------:R-:W-:Y:S01]  /*7b70*/  FSETP.GE.FTZ.AND P2, PT, R242, RZ, PT ;  /* 0x000000fff200720b */ /* 0x000fe20003f56000 */
[----:B------:R-:W-:Y:S01]  /*7b80*/  STS [R156+0xa400], R5 ;  /* 0x00a400059c007388 */ /* 0x000fe20000000800 */
[-C--:B------:R-:W-:Y:S01]  /*7b90*/  FSEL R28, R59, R178.reuse, P3 ;  /* 0x000000b23b1c7208 */ /* 0x080fe20001800000 */
[----:B------:R-:W-:Y:S01]  /*7ba0*/  FMUL.FTZ R23, R236, R23 ;  /* 0x00000017ec177220 */ /* 0x000fe20000410000 */
[----:B------:R-:W-:Y:S01]  /*7bb0*/  FSEL R25, R25, R178, P2 ;  /* 0x000000b219197208 */ /* 0x000fe20001000000 */
[----:B------:R-:W-:Y:S01]  /*7bc0*/  STS [R151+0xc000], R22 ;  /* 0x00c0001697007388 */ /* 0x000fe20000000800 */
[----:B------:R-:W-:Y:S01]  /*7bd0*/  @P1 FADD.FTZ R178, -R178, R63 ;  /* 0x0000003fb2b21221 */ /* 0x000fe20000010100 */
[----:B------:R-:W-:Y:S01]  /*7be0*/  FMUL.FTZ R28, R239, R28 ;  /* 0x0000001cef1c7220 */ /* 0x000fe20000410000 */
[----:B------:R-:W-:Y:S01]  /*7bf0*/  F2FP.BF16.F32.PACK_AB R181, R181, R64 ;  /* 0x00000040b5b5723e */ /* 0x000fe200000010ff */
[----:B------:R-:W-:Y:S01]  /*7c00*/  STS [R151+0xc400], R26 ;  /* 0x00c4001a97007388 */ /* 0x000fe20000000800 */
[----:B------:R-:W-:Y:S01]  /*7c10*/  FMUL.FTZ R25, R242, R25 ;  /* 0x00000019f2197220 */ /* 0x000fe20000410000 */
[----:B------:R-:W-:Y:S01]  /*7c20*/  FMUL.FTZ R178, R245, R178 ;  /* 0x000000b2f5b27220 */ /* 0x000fe20000410000 */
[----:B------:R-:W-:Y:S01]  /*7c30*/  F2FP.BF16.F32.PACK_AB R28, R28, R23 ;  /* 0x000000171c1c723e */ /* 0x000fe200000010ff */
[----:B------:R-:W-:Y:S01]  /*7c40*/  STS [R156+0xc000], R19 ;  /* 0x00c000139c007388 */ /* 0x000fe20000000800 */
[----:B------:R-:W-:Y:S02]  /*7c50*/  LEA R52, R139, UR4, 0x1 ;  /* 0x000000048b347c11 */ /* 0x000fe4000f8e08ff */
        /* <DEDUP_REMOVED lines=76> */
[----:B------:R-:W-:Y:S02]  /*8120*/  LEA.HI.X.SX32 R173, R9, R173, 0x1, P1 ;  /* 0x000000ad09ad7211 */ /* 0x000fe400008f0eff */
[C---:B------:R-:W-:Y:S03]  /*8130*/  LEA R10, P1, R7.reuse, R172, 0x7 ;  /* 0x000000ac070a7211 */ /* 0x040fe600078238ff */
[----:B------:R-:W-:Y:S01]  /*8140*/  @!PT LDS RZ, [RZ] ;  /* 0x00000000fffff984 */ /* 0x000fe20000000800 */
[----:B------:R-:W-:Y:S01]  /*8150*/  @!PT LDS RZ, [RZ] ;  /* 0x00000000fffff984 */ /* 0x000fe20000000800 */
[----:B------:R-:W-:Y:S01]  /*8160*/  @!PT LDS RZ, [RZ] ;  /* 0x00000000fffff984 */ /* 0x000fe20000000800 */
[----:B------:R1:W-:Y:S01]  /*8170*/  LDGSTS.E.BYPASS.LTC128B.128 [R53+0x4000], desc[UR14][R172.64] ;  /* 0x04000000ac357fae */ /* 0x0003e2000b901d4e */
[----:B--2---:R-:W-:Y:S05]  /*8180*/  LEA.HI.X R11, R7, R173, R5, 0x7, P1 ;  /* 0x000000ad070b7211 */ /* 0x004fea00008f3c05 */
[----:B------:R1:W-:Y:S04]  /*8190*/  LDGSTS.E.BYPASS.LTC128B.128 [R53+0x5000], desc[UR14][R10.64] ;  /* 0x050000000a357fae */ /* 0x0003e8000b901d4e */
[----:B------:R-:W0:Y:S02]  /*81a0*/  LDGDEPBAR ;  /* 0x00000000000079af */ /* 0x000e240000000000 */
.L_x_546:
        /* <DEDUP_REMOVED lines=78> */
[----:B------:R-:W-:Y:S01]  /*8690*/  MOV R37, UR29 ;  /* 0x0000001d00257c02 */ /* 0x000fe20008000f00 */
[----:B------:R-:W-:Y:S01]  /*86a0*/  @UP3 UMOV UR17, UR5 ;  /* 0x0000000500113c82 */ /* 0x000fe20008000000 */
        /* <DEDUP_REMOVED lines=11> */
[----:B------:R-:W-:Y:S02]  /*8760*/  IMAD.U32 R39, RZ, RZ, UR29 ;  /* 0x0000001dff277e24 */ /* 0x000fe4000f8e00ff */
        /* <DEDUP_REMOVED lines=25> */
[-C--:B------:R-:W-:Y:S01]  /*8900*/  LEA R44, P5, R47, R176.reuse, 0x2 ;  /* 0x000000b02f2c7211 */ /* 0x080fe200078a10ff */
[----:B------:R-:W-:Y:S01]  /*8910*/  IMAD.U32 R25, RZ, RZ, UR25 ;  /* 0x00000019ff197e24 */ /* 0x000fe2000f8e00ff */
        /* <DEDUP_REMOVED lines=128> */
[----:B------:R-:W1:Y:S01]  /*9120*/  S2R R0, SR_TID.X ;  /* 0x0000000000007919 */ /* 0x000e620000002100 */
        /* <DEDUP_REMOVED lines=36> */
[----:B------:R2:W-:Y:S01]  /*9370*/  STS [R157+0x1000], R92 ;  /* 0x0010005c9d007388 */ /* 0x0005e20000000800 */
[----:B-1----:R-:W-:-:S03]  /*9380*/  SHF.R.S32.HI R5, RZ, 0x1f, R0 ;  /* 0x0000001fff057819 */ /* 0x002fc60000011400 */
        /* <DEDUP_REMOVED lines=23> */
.L_x_548:
        /* <DEDUP_REMOVED lines=21> */
.L_x_549:
[----:B------:R-:W-:Y:S01]  /*9650*/  BAR.SYNC.DEFER_BLOCKING 0x0 ;  /* 0x0000000000007b1d */ /* 0x000fe20000010000 */
[----:B------:R-:W-:Y:S01]  /*9660*/  IMAD.SHL.U32 R20, R0, 0x8, RZ ;  /* 0x0000000800147824 */ /* 0x000fe200078e00ff */
[----:B------:R-:W-:Y:S01]  /*9670*/  USHF.R.S32.HI UR5, URZ, 0x1f, UR19 ;  /* 0x0000001f3f057899 */ /* 0x000fe20008011413 */
[----:B------:R-:W-:Y:S01]  /*9680*/  IMAD.U32 R5, RZ, RZ, UR6 ;  /* 0x00000006ff057e24 */ /* 0x000fe2000f8e00ff */
[----:B------:R-:W-:Y:S01]  /*9690*/  UIMAD UR12, UR20, -0x80, UR12 ;  /* 0xffffff80140c78a4 */ /* 0x000fe2000f8e020c */
[----:B------:R-:W-:Y:S01]  /*96a0*/  SHF.R.S32.HI R16, RZ, 0x2, R16 ;  /* 0x00000002ff107819 */ /* 0x000fe20000011410 */
[----:B------:R-:W-:Y:S01]  /*96b0*/  UIMAD UR11, UR5, UR6, URZ ;  /* 0x00000006050b72a4 */ /* 0x000fe2000f8e023f */
[--C-:B------:R-:W-:Y:S01]  /*96c0*/  SHF.R.S32.HI R21, RZ, 0x1f, R20.reuse ;  /* 0x0000001fff157819 */ /* 0x100fe20000011414 */
[----:B------:R-:W-:Y:S01]  /*96d0*/  USHF.R.S32.HI UR22, URZ, 0x1f, UR59 ;  /* 0x0000001f3f167899 */ /* 0x000fe2000801143b */
[C---:B------:R-:W-:Y:S01]  /*96e0*/  IADD3 R0, R16.reuse, 0x40, RZ ;  /* 0x0000004010007810 */ /* 0x040fe20007ffe0ff */
[----:B------:R-:W-:Y:S01]  /*96f0*/  UIMAD UR11, UR19, UR7, UR11 ;  /* 0x00000007130b72a4 */ /* 0x000fe2000f8e020b */
[----:B------:R-:W-:Y:S01]  /*9700*/  ISETP.GE.AND P2, PT, R16, UR12, PT ;  /* 0x0000000c10007c0c */ /* 0x000fe2000bf46270 */
[----:B------:R-:W-:Y:S01]  /*9710*/  IMAD.WIDE.U32 R6, R5, UR19, R20 ;  /* 0x0000001305067c25 */ /* 0x000fe2000f8e0014 */
[----:B------:R-:W-:Y:S01]  /*9720*/  ULDC.64 UR16, c[0x0][0x468] ;  /* 0x00011a0000107ab9 */ /* 0x000fe20000000a00 */
[----:B------:R-:W-:Y:S01]  /*9730*/  BSSY B0, `(.L_x_550) ;  /* 0x0000018000007945 */ /* 0x000fe20003800000 */
[----:B------:R-:W-:Y:S01]  /*9740*/  ISETP.GE.AND P1, PT, R0, UR12, PT ;  /* 0x0000000c00007c0c */ /* 0x000fe2000bf26270 */
[----:B------:R-:W-:Y:S01]  /*9750*/  IMAD.U32 R4, RZ, RZ, UR11 ;  /* 0x0000000bff047e24 */ /* 0x000fe2000f8e00ff */
[----:B------:R-:W-:Y:S01]  /*9760*/  IADD3 R6, P0, R6, UR13, RZ ;  /* 0x0000000d06067c10 */ /* 0x000fe2000ff1e0ff */
[----:B------:R-:W-:Y:S01]  /*9770*/  UIMAD UR11, UR22, UR16, URZ ;  /* 0x00000010160b72a4 */ /* 0x000fe2000f8e023f */
[----:B------:R-:W-:Y:S01]  /*9780*/  IMAD.U32 R22, RZ, RZ, UR16 ;  /* 0x00000010ff167e24 */ /* 0x000fe2000f8e00ff */
[----:B------:R-:W-:-:S02]  /*9790*/  SHF.R.S32.HI R0, RZ, 0x1f, R16 ;  /* 0x0000001fff007819 */ /* 0x000fc40000011410 */
[----:B------:R-:W-:Y:S01]  /*97a0*/  IADD3.X R7, R7, UR21, R4, P0, !PT ;  /* 0x0000001507077c10 */ /* 0x000fe200087fe404 */
[----:B------:R-:W-:Y:S01]  /*97b0*/  UIMAD UR17, UR59, UR17, UR11 ;  /* 0x000000113b1172a4 */ /* 0x000fe2000f8e020b */
[----:B------:R1:W3:Y:S01]  /*97c0*/  LDS.128 R12, [R53+0x7000] ;  /* 0x00700000350c7984 */ /* 0x0002e20000000c00 */
[----:B------:R-:W-:-:S03]  /*97d0*/  IMAD.WIDE.U32 R22, R22, UR59, R6 ;  /* 0x0000003b16167c25 */ /* 0x000fc6000f8e0006 */
[----:B------:R1:W4:Y:S02]  /*97e0*/  LDS.128 R8, [R53+0x9000] ;  /* 0x0090000035087984 */ /* 0x0003240000000c00 */
[----:B------:R-:W-:Y:S01]  /*97f0*/  IADD3 R19, R23, UR17, RZ ;  /* 0x0000001117137c10 */ /* 0x000fe2000fffe0ff */
[----:B------:R-:W-:Y:S06]  /*9800*/  @P2 BRA `(.L_x_551) ;  /* 0x0000000000282947 */ /* 0x000fec0003800000 */
[----:B------:R-:W2:Y:S01]  /*9810*/  LDS.128 R4, [R53+0x6000] ;  /* 0x0060000035047984 */ /* 0x000ea20000000c00 */
        /* <DEDUP_REMOVED lines=8> */
[----:B--2---:R2:W-:Y:S02]  /*98a0*/  STG.E.128 desc[UR14][R26.64], R4 ;  /* 0x000000041a007986 */ /* 0x0045e4000c101d0e */
.L_x_551:
[----:B------:R-:W-:Y:S05]  /*98b0*/  BSYNC B0 ;  /* 0x0000000000007941 */ /* 0x000fea0003800000 */
.L_x_550:
[----:B------:R-:W-:Y:S04]  /*98c0*/  BSSY B0, `(.L_x_552) ;  /* 0x000000d000007945 */ /* 0x000fe80003800000 */
[----:B------:R-:W-:Y:S05]  /*98d0*/  @P1 BRA `(.L_x_553) ;  /* 0x00000000002c1947 */ /* 0x000fea0003800000 */
[----:B--2---:R-:W-:Y:S01]  /*98e0*/  IADD3 R5, P0, R16, 0x40, RZ ;  /* 0x0000004010057810 */ /* 0x004fe20007f1e0ff */
        /* <DEDUP_REMOVED lines=10> */
.L_x_553:
[----:B------:R-:W-:Y:S05]  /*9990*/  BSYNC B0 ;  /* 0x0000000000007941 */ /* 0x000fea0003800000 */
.L_x_552:
[----:B--2---:R2:W1:Y:S01]  /*99a0*/  LDS.128 R4, [R53+0x8000] ;  /* 0x0080000035047984 */ /* 0x0044620000000c00 */
        /* <DEDUP_REMOVED lines=10> */
[----:B------:R-:W-:-:S03]  /*9a50*/  MOV R18, UR6 ;  /* 0x0000000600127c02 */ /* 0x000fc60008000f00 */
[----:B------:R-:W-:Y:S01]  /*9a60*/  IADD3.X R15, R13, UR18, R12, P0, !PT ;  /* 0x000000120d0f7c10 */ /* 0x000fe200087fe40c */
[----:B------:R-:W-:Y:S02]  /*9a70*/  UIMAD UR7, UR59, UR7, UR5 ;  /* 0x000000073b0772a4 */ /* 0x000fe4000f8e0205 */
[----:B------:R-:W-:-:S05]  /*9a80*/  IMAD.WIDE.U32 R18, R18, UR59, R14 ;  /* 0x0000003b12127c25 */ /* 0x000fca000f8e000e */
[----:B------:R-:W-:Y:S01]  /*9a90*/  IADD3 R13, R19, UR7, RZ ;  /* 0x00000007130d7c10 */ /* 0x000fe2000fffe0ff */
[----:B--2---:R-:W-:Y:S06]  /*9aa0*/  @P2 BRA `(.L_x_555) ;  /* 0x0000000000242947 */ /* 0x004fec0003800000 */
        /* <DEDUP_REMOVED lines=9> */
.L_x_555:
[----:B------:R-:W-:Y:S05]  /*9b40*/  BSYNC B0 ;  /* 0x0000000000007941 */ /* 0x000fea0003800000 */
.L_x_554:
[----:B------:R-:W-:Y:S05]  /*9b50*/  @P1 BRA `(.L_x_544) ;  /* 0x00000000002c1947 */ /* 0x000fea0003800000 */
[----:B------:R-:W-:Y:S01]  /*9b60*/  IADD3 R16, P0, R16, 0x40, RZ ;  /* 0x0000004010107810 */ /* 0x000fe20007f1e0ff */
[----:B------:R-:W-:Y:S01]  /*9b70*/  ULDC.64 UR6, c[0x0][0x3f8] ;  /* 0x0000fe0000067ab9 */ /* 0x000fe20000000a00 */
[----:B------:R-:W-:Y:S02]  /*9b80*/  MOV R12, R18 ;  /* 0x00000012000c7202 */ /* 0x000fe40000000f00 */
[----:B-12---:R-:W-:-:S03]  /*9b90*/  IADD3.X R5, RZ, R0, RZ, P0, !PT ;  /* 0x00000000ff057210 */ /* 0x006fc600007fe4ff */
[----:B------:R-:W-:-:S04]  /*9ba0*/  IMAD.WIDE.U32 R6, R16, UR8, R12 ;  /* 0x0000000810067c25 */ /* 0x000fc8000f8e000c */
[----:B------:R-:W-:Y:S01]  /*9bb0*/  IMAD R5, R5, UR8, RZ ;  /* 0x0000000805057c24 */ /* 0x000fe2000f8e02ff */
[----:B------:R-:W-:-:S03]  /*9bc0*/  LEA R4, P0, R6, UR6, 0x1 ;  /* 0x0000000606047c11 */ /* 0x000fc6000f8008ff */
[----:B------:R-:W-:-:S05]  /*9bd0*/  IMAD R5, R16, UR9, R5 ;  /* 0x0000000910057c24 */ /* 0x000fca000f8e0205 */
[----:B------:R-:W-:-:S04]  /*9be0*/  IADD3 R5, R5, R7, RZ ;  /* 0x0000000705057210 */ /* 0x000fc80007ffe0ff */
[----:B------:R-:W-:-:S05]  /*9bf0*/  LEA.HI.X R5, R6, UR7, R5, 0x1, P0 ;  /* 0x0000000706057c11 */ /* 0x000fca00080f0c05 */
[----:B----4-:R3:W-:Y:S02]  /*9c00*/  STG.E.128 desc[UR14][R4.64], R8 ;  /* 0x0000000804007986 */ /* 0x0107e4000c101d0e */
.L_x_544:
[----:B------:R-:W-:Y:S05]  /*9c10*/  BSYNC B1 ;  /* 0x0000000000017941 */ /* 0x000fea0003800000 */
.L_x_530:
[----:B------:R-:W-:Y:S01]  /*9c20*/  R2UR UR6, R146 ;  /* 0x00000000920672ca */ /* 0x000fe200000e0000 */
[----:B------:R-:W-:Y:S02]  /*9c30*/  ULDC UR5, c[0x0][0xc] ;  /* 0x0000030000057ab9 */ /* 0x000fe40000000800 */
[----:B------:R-:W-:-:S10]  /*9c40*/  UIADD3 UR20, UR5, UR20, URZ ;  /* 0x0000001405147290 */ /* 0x000fd4000fffe03f */
[----:B------:R-:W-:-:S06]  /*9c50*/  UISETP.GE.AND UP0, UPT, UR20, UR6, UPT ;  /* 0x000000061400728c */ /* 0x000fcc000bf06270 */
[----:B------:R-:W-:-:S13]  /*9c60*/  PLOP3.LUT P0, PT, PT, PT, UP0, 0x80, 0x0 ;  /* 0x000000000000781c */ /* 0x000fda0003f0f008 */
[----:B------:R-:W-:Y:S05]  /*9c70*/  @P0 BRA `(.L_x_556) ;  /* 0x0000000000040947 */ /* 0x000fea0003800000 */
[----:B------:R-:W-:Y:S05]  /*9c80*/  BRA `(.L_x_557) ;  /* 0xffffff6c00bc7947 */ /* 0x000fea000383ffff */
.L_x_556:
[----:B------:R-:W-:Y:S05]  /*9c90*/  EXIT ;  /* 0x000000000000794d */ /* 0x000fea0003800000 */
.L_x_558:
        /* <DEDUP_REMOVED lines=14> */
.L_x_708:


//--------------------- .text._ZN5flash44flash_bwd_dq_dk_dv_loop_seqk_parallel_kernelI23Flash_bwd_kernel_traitsILi32ELi128ELi128ELi8ELi4ELi4ELi4ELb0ELb0EN7cutlass10bfloat16_tE19Flash_kernel_traitsILi32ELi128ELi128ELi8ES3_EELb0ELb1ELb0ELb0ELb0ELb1ELb1EEEvNS_16Flash_bwd_paramsE --------------------------
	.section	.text._ZN5flash44flash_bwd_dq_dk_dv_loop_seqk_parallel_kernelI23Flash_bwd_kernel_traitsILi32ELi128ELi128ELi8ELi4ELi4ELi4ELb0ELb0EN7cutlass10bfloat16_tE19Flash_kernel_traitsILi32ELi128ELi128ELi8ES3_EELb0ELb1ELb0ELb0ELb0ELb1ELb1EEEvNS_16Flash_bwd_paramsE,"ax",@progbits
	.align	128
        .global         _ZN5flash44flash_bwd_dq_dk_dv_loop_seqk_parallel_kernelI23Flash_bwd_kernel_traitsILi32ELi128ELi128ELi8ELi4ELi4ELi4ELb0ELb0EN7cutlass10bfloat16_tE19Flash_kernel_traitsILi32ELi128ELi128ELi8ES3_EELb0ELb1ELb0ELb0ELb0ELb1ELb1EEEvNS_16Flash_bwd_paramsE
        .type           _ZN5flash44flash_bwd_dq_dk_dv_loop_seqk_parallel_kernelI23Flash_bwd_kernel_traitsILi32ELi128ELi128ELi8ELi4ELi4ELi4ELb0ELb0EN7cutlass10bfloat16_tE19Flash_kernel_traitsILi32ELi128ELi128ELi8ES3_EELb0ELb1ELb0ELb0ELb0ELb1ELb1EEEvNS_16Flash_bwd_paramsE,@function
        .size           _ZN5flash44flash_bwd_dq_dk_dv_loop_seqk_parallel_kernelI23Flash_bwd_kernel_traitsILi32ELi128ELi128ELi8ELi4ELi4ELi4ELb0ELb0EN7cutlass10bfloat16_tE19Flash_kernel_traitsILi32ELi128ELi128ELi8ES3_EELb0ELb1ELb0ELb0ELb0ELb1ELb1EEEvNS_16Flash_bwd_paramsE,(.L_x_709 - _ZN5flash44flash_bwd_dq_dk_dv_loop_seqk_parallel_kernelI23Flash_bwd_kernel_traitsILi32ELi128ELi128ELi8ELi4ELi4ELi4ELb0ELb0EN7cutlass10bfloat16_tE19Flash_kernel_traitsILi32ELi128ELi128ELi8ES3_EELb0ELb1ELb0ELb0ELb0ELb1ELb1EEEvNS_16Flash_bwd_paramsE)
        .other          _ZN5flash44flash_bwd_dq_dk_dv_loop_seqk_parallel_kernelI23Flash_bwd_kernel_traitsILi32ELi128ELi128ELi8ELi4ELi4ELi4ELb0ELb0EN7cutlass10bfloat16_tE19Flash_kernel_traitsILi32ELi128ELi128ELi8ES3_EELb0ELb1ELb0ELb0ELb0ELb1ELb1EEEvNS_16Flash_bwd_paramsE,@"STO_CUDA_ENTRY STV_DEFAULT"
_ZN5flash44flash_bwd_dq_dk_dv_loop_seqk_parallel_kernelI23Flash_bwd_kernel_traitsILi32ELi128ELi128ELi8ELi4ELi4ELi4ELb0ELb0EN7cutlass10bfloat16_tE19Flash_kernel_traitsILi32ELi128ELi128ELi8ES3_EELb0ELb1ELb0ELb0ELb0ELb1ELb1EEEvNS_16Flash_bwd_paramsE:
.text._ZN5flash44flash_bwd_dq_dk_dv_loop_seqk_parallel_kernelI23Flash_bwd_kernel_traitsILi32ELi128ELi128ELi8ELi4ELi4ELi4ELb0ELb0EN7cutlass10bfloat16_tE19Flash_kernel_traitsILi32ELi128ELi128ELi8ES3_EELb0ELb1ELb0ELb0ELb0ELb1ELb1EEEvNS_16Flash_bwd_paramsE:
        /* <DEDUP_REMOVED lines=14> */
[----:B------:R-:W3:Y:S01]  /*00e0*/  S2UR UR59, SR_CTAID.Z ;  /* 0x00000000003b79c3 */ /* 0x000ee20000002700 */
[----:B------:R-:W-:Y:S01]  /*00f0*/  UMOV UR5, 0x400 ;  /* 0x0000040000057882 */ /* 0x000fe20000000000 */
[----:B------:R-:W-:Y:S01]  /*0100*/  IMAD.MOV.U32 R210, RZ, RZ, -0x10 ;  /* 0xfffffff0ffd27424 */ /* 0x000fe200078e00ff */
[----:B------:R-:W-:Y:S01]  /*0110*/  ULDC.64 UR8, c[0x0][0x208] ;  /* 0x0000820000087ab9 */ /* 0x000fe20000000a00 */
[----:B------:R-:W-:Y:S02]  /*0120*/  IMAD.MOV.U32 R123, RZ, RZ, 0x20 ;  /* 0x00000020ff7b7424 */ /* 0x000fe400078e00ff */
[----:B------:R-:W-:Y:S02]  /*0130*/  IMAD.MOV.U32 R120, RZ, RZ, 0x40 ;  /* 0x00000040ff787424 */ /* 0x000fe400078e00ff */
[----:B------:R-:W-:Y:S08]  /*0140*/  S2UR UR51, SR_CTAID.Y ;  /* 0x00000000003379c3 */ /* 0x000ff00000002600 */
[----:B------:R-:W4:Y:S01]  /*0150*/  S2UR UR4, SR_CgaCtaId ;  /* 0x00000000000479c3 */ /* 0x000f220000008800 */
[----:B---3--:R-:W-:Y:S01]  /*0160*/  USHF.R.S32.HI UR6, URZ, 0x1f, UR59 ;  /* 0x0000001f3f067899 */ /* 0x008fe2000801143b */
[----:B--2---:R-:W-:-:S04]  /*0170*/  SHF.R.S32.HI R11, RZ, 0x1f, R21 ;  /* 0x0000001fff0b7819 */ /* 0x004fc80000011415 */
[CC--:B------:R-:W-:Y:S02]  /*0180*/  LEA.HI R3, R11.reuse, R21.reuse, RZ, 0x2 ;  /* 0x000000150b037211 */ /* 0x0c0fe400078f10ff */
[----:B------:R-:W-:Y:S02]  /*0190*/  LEA.HI R10, R11, R21, RZ, 0x5 ;  /* 0x000000150b0a7211 */ /* 0x000fe400078f28ff */
[--C-:B------:R-:W-:Y:S01]  /*01a0*/  SHF.R.S32.HI R4, RZ, 0x2, R3.reuse ;  /* 0x00000002ff047819 */ /* 0x100fe20000011403 */
[----:B----4-:R-:W-:Y:S01]  /*01b0*/  ULEA UR4, UR4, UR5, 0x18 ;  /* 0x0000000504047291 */ /* 0x010fe2000f8ec03f */
[----:B-1----:R-:W-:Y:S01]  /*01c0*/  SHF.R.S32.HI R0, RZ, 0x1f, R3 ;  /* 0x0000001fff007819 */ /* 0x002fe20000011403 */
[----:B------:R-:W-:Y:S01]  /*01d0*/  USHF.L.U32 UR5, UR51, 0x7, URZ ;  /* 0x0000000733057899 */ /* 0x000fe2000800063f */
        /* <DEDUP_REMOVED lines=121> */
[C---:B------:R-:W-:Y:S01]  /*0970*/  SEL R211, R123.reuse, 0xffffffe0, !P5 ;  /* 0xffffffe07bd37807 */ /* 0x040fe20006800000 */
[----:B------:R-:W-:Y:S01]  /*0980*/  @P4 VIADD R209, R214, 0xffffffc0 ;  /* 0xffffffc0d6d14836 */ /* 0x000fe20000000000 */
[----:B------:R-:W-:Y:S01]  /*0990*/  SEL R120, R120, 0xffffffc0, !P2 ;  /* 0xffffffc078787807 */ /* 0x000fe20005000000 */
[----:B------:R-:W-:Y:S01]  /*09a0*/  IMAD.IADD R8, R8, 0x1, R10 ;  /* 0x0000000108087824 */ /* 0x000fe200078e020a */
[----:B------:R-:W-:Y:S01]  /*09b0*/  SEL R117, R123, 0xffffffe0, !P0 ;  /* 0xffffffe07b757807 */ /* 0x000fe20004000000 */
[----:B------:R-:W-:Y:S01]  /*09c0*/  IMAD R129, R129, 0x200, R0 ;  /* 0x0000020081817824 */ /* 0x000fe200078e0200 */
        /* <DEDUP_REMOVED lines=12> */
[----:B------:R-:W-:Y:S01]  /*0a90*/  LOP3.LUT R6, R5, R2, R6, 0x1e, !PT ;  /* 0x0000000205067212 */ /* 0x000fe200078e1e06 */
[----:B------:R-:W-:Y:S01]  /*0aa0*/  IMAD.IADD R211, R211, 0x1, R210 ;  /* 0x00000001d3d37824 */ /* 0x000fe200078e02d2 */
        /* <DEDUP_REMOVED lines=23> */
.L_x_587:
        /* <DEDUP_REMOVED lines=16> */
[----:B-12---:R-:W-:Y:S01]  /*0d20*/  IMAD.U32 R4, RZ, RZ, UR10 ;  /* 0x0000000aff047e24 */ /* 0x006fe2000f8e00ff */
        /* <DEDUP_REMOVED lines=12> */
[----:B---3--:R-:W2:Y:S02]  /*0df0*/  @P1 LDG.E R8, desc[UR8][R6.64] ;  /* 0x0000000806081981 */ /* 0x008ea4000c1e1900 */
        /* <DEDUP_REMOVED lines=37> */
.L_x_559:
        /* <DEDUP_REMOVED lines=62> */
[----:B------:R-:W-:-:S02]  /*1430*/  USEL UR58, UR16, UR12, !UP1 ;  /* 0x0000000c103a7287 */ /* 0x000fc4000c800000 */
[----:B------:R-:W-:Y:S01]  /*1440*/  UIADD3 UR16, UR15, -0x80, URZ ;  /* 0xffffff800f107890 */ /* 0x000fe2000fffe03f */
[----:B------:R-:W-:Y:S01]  /*1450*/  IMAD.HI.U32 R4, R5, R0, R4 ;  /* 0x0000000005047227 */ /* 0x000fe200078e0004 */
[----:B------:R-:W-:Y:S01]  /*1460*/  MOV R0, R3 ;  /* 0x0000000300007202 */ /* 0x000fe20000000f00 */
[----:B------:R-:W-:Y:S02]  /*1470*/  USEL UR19, UR19, URZ, UP2 ;  /* 0x0000003f13137287 */ /* 0x000fe40009000000 */
[----:B------:R-:W-:Y:S02]  /*1480*/  UIADD3 UR49, UR17, UR11, URZ ;  /* 0x0000000b11317290 */ /* 0x000fe4000fffe03f */
        /* <DEDUP_REMOVED lines=64> */
.L_x_561:
        /* <DEDUP_REMOVED lines=13> */
.L_x_562:
        /* <DEDUP_REMOVED lines=12> */
.L_x_563:
[----:B------:R-:W-:Y:S01]  /*1a20*/  ULDC UR5, c[0x0][0x270] ;  /* 0x00009c0000057ab9 */ /* 0x000fe20000000800 */
[----:B------:R-:W-:Y:S01]  /*1a30*/  ULDC UR6, c[0x0][0x2d4] ;  /* 0x0000b50000067ab9 */ /* 0x000fe20000000800 */
[----:B------:R-:W-:-:S04]  /*1a40*/  UIMAD UR5, UR51, UR5, UR59 ;  /* 0x00000005330572a4 */ /* 0x000fc8000f8e023b */
[----:B------:R-:W-:-:S12]  /*1a50*/  UIMAD UR5, UR5, UR6, URZ ;  /* 0x00000006050572a4 */ /* 0x000fd8000f8e023f */
.L_x_564:
        /* <DEDUP_REMOVED lines=16> */
[----:B------:R-:W-:Y:S02]  /*1b60*/  USHF.R.S32.HI UR17, URZ, 0x1f, UR5 ;  /* 0x0000001f3f117899 */ /* 0x000fe40008011405 */
[----:B------:R-:W-:-:S02]  /*1b70*/  UIADD3.X UR6, UR55, UR6, UR49, UP2, UP1 ;  /* 0x0000000637067290 */ /* 0x000fc400097e2431 */
[----:B------:R-:W-:Y:S02]  /*1b80*/  USHF.R.S32.HI UR34, URZ, 0x1f, UR59 ;  /* 0x0000001f3f227899 */ /* 0x000fe4000801143b */
[----:B------:R-:W-:Y:S01]  /*1b90*/  ULEA.HI UR17, UR17, UR5, URZ, 0x7 ;  /* 0x0000000511117291 */ /* 0x000fe2000f8f383f */
[----:B-1----:R-:W-:Y:S01]  /*1ba0*/  SHF.R.S32.HI R0, RZ, 0x1f, R7 ;  /* 0x0000001fff007819 */ /* 0x002fe20000011407 */
[----:B------:R-:W-:Y:S01]  /*1bb0*/  ULDC.64 UR14, c[0x0][0x428] ;  /* 0x00010a00000e7ab9 */ /* 0x000fe20000000a00 */
[----:B------:R-:W-:Y:S01]  /*1bc0*/  ULDC.64 UR22, c[0x0][0x258] ;  /* 0x0000960000167ab9 */ /* 0x000fe20000000a00 */
[----:B------:R-:W-:Y:S01]  /*1bd0*/  UIMAD UR13, UR34, UR14, URZ ;  /* 0x0000000e220d72a4 */ /* 0x000fe2000f8e023f */
[CC--:B------:R-:W-:Y:S01]  /*1be0*/  LEA.HI R4, R0.reuse, R7.reuse, RZ, 0x5 ;  /* 0x0000000700047211 */ /* 0x0c0fe200078f28ff */
[----:B------:R-:W-:Y:S01]  /*1bf0*/  USHF.R.S32.HI UR17, URZ, 0x7, UR17 ;  /* 0x000000073f117899 */ /* 0x000fe20008011411 */
[----:B------:R-:W-:Y:S01]  /*1c00*/  LEA.HI R0, R0, R7, RZ, 0x2 ;  /* 0x0000000700007211 */ /* 0x000fe200078f10ff */
[----:B------:R-:W-:Y:S01]  /*1c10*/  UIMAD UR7, UR59, UR15, UR13 ;  /* 0x0000000f3b0772a4 */ /* 0x000fe2000f8e020d */
[----:B------:R-:W-:Y:S01]  /*1c20*/  LOP3.LUT R3, R4, 0xffffffe0, RZ, 0xc0, !PT ;  /* 0xffffffe004037812 */ /* 0x000fe200078ec0ff */
[----:B------:R-:W-:Y:S01]  /*1c30*/  UISETP.LT.AND UP1, UPT, URZ, UR17, UPT ;  /* 0x000000113f00728c */ /* 0x000fe2000bf21270 */
[----:B------:R-:W-:Y:S01]  /*1c40*/  LOP3.LUT R5, R0, 0xfffffffc, RZ, 0xc0, !PT ;  /* 0xfffffffc00057812 */ /* 0x000fe200078ec0ff */
[----:B------:R-:W-:Y:S01]  /*1c50*/  ULDC.64 UR32, c[0x0][0x2b0] ;  /* 0x0000ac0000207ab9 */ /* 0x000fe20000000a00 */
[----:B------:R-:W-:Y:S01]  /*1c60*/  SHF.R.S32.HI R4, RZ, 0x5, R4 ;  /* 0x00000005ff047819 */ /* 0x000fe20000011404 */
[C---:B------:R-:W-:Y:S01]  /*1c70*/  IMAD.IADD R3, R7.reuse, 0x1, -R3 ;  /* 0x0000000107037824 */ /* 0x040fe200078e0a03 */
[----:B------:R-:W-:Y:S01]  /*1c80*/  SHF.R.S32.HI R0, RZ, 0x2, R0 ;  /* 0x00000002ff007819 */ /* 0x000fe20000011400 */
[----:B------:R-:W-:Y:S01]  /*1c90*/  IMAD.IADD R5, R7, 0x1, -R5 ;  /* 0x0000000107057824 */ /* 0x000fe200078e0a05 */
[----:B------:R-:W-:Y:S01]  /*1ca0*/  USEL UR17, URZ, UR17, !UP1 ;  /* 0x000000113f117287 */ /* 0x000fe2000c800000 */
[----:B------:R-:W-:Y:S01]  /*1cb0*/  IMAD R3, R4, UR20, R3 ;  /* 0x0000001404037c24 */ /* 0x000fe2000f8e0203 */
[----:B------:R-:W-:Y:S01]  /*1cc0*/  SHF.R.S32.HI R18, RZ, 0x1f, R0 ;  /* 0x0000001fff127819 */ /* 0x000fe20000011400 */
[----:B------:R-:W-:Y:S01]  /*1cd0*/  IMAD.SHL.U32 R4, R5, 0x8, RZ ;  /* 0x0000000805047824 */ /* 0x000fe200078e00ff */
[----:B------:R-:W-:Y:S01]  /*1ce0*/  IADD3 R10, P0, R0, UR16, RZ ;  /* 0x00000010000a7c10 */ /* 0x000fe2000ff1e0ff */
[----:B--2---:R-:W-:Y:S01]  /*1cf0*/  IMAD R7, R12, UR31, RZ ;  /* 0x0000001f0c077c24 */ /* 0x004fe2000f8e02ff */
[----:B------:R-:W-:-:S02]  /*1d00*/  UISETP.GT.AND UP1, UPT, UR44, UR17, UPT ;  /* 0x000000112c00728c */ /* 0x000fc4000bf24270 */
[----:B------:R-:W-:Y:S01]  /*1d10*/  IADD3.X R9, R18, UR31, RZ, P0, !PT ;  /* 0x0000001f12097c10 */ /* 0x000fe200087fe4ff */
[----:B------:R-:W-:Y:S01]  /*1d20*/  IMAD R14, R13, UR16, R7 ;  /* 0x000000100d0e7c24 */ /* 0x000fe2000f8e0207 */
[----:B------:R-:W-:Y:S02]  /*1d30*/  SHF.R.S32.HI R5, RZ, 0x1f, R4 ;  /* 0x0000001fff057819 */ /* 0x000fe40000011404 */
[----:B------:R-:W-:Y:S01]  /*1d40*/  IADD3 R8, P0, R4, UR11, RZ ;  /* 0x0000000b04087c10 */ /* 0x000fe2000ff1e0ff */
[----:B------:R-:W-:-:S03]  /*1d50*/  IMAD R11, R9, UR42, RZ ;  /* 0x0000002a090b7c24 */ /* 0x000fc6000f8e02ff */
[----:B------:R-:W-:Y:S01]  /*1d60*/  IADD3.X R9, R5, UR54, RZ, P0, !PT ;  /* 0x0000003605097c10 */ /* 0x000fe200087fe4ff */
[C---:B------:R-:W-:Y:S01]  /*1d70*/  IMAD R15, R10.reuse, UR43, R11 ;  /* 0x0000002b0a0f7c24 */ /* 0x040fe2000f8e020b */
[C---:B------:R-:W-:Y:S01]  /*1d80*/  IADD3 R7, P0, R3.reuse, UR12, RZ ;  /* 0x0000000c03077c10 */ /* 0x040fe2000ff1e0ff */
[----:B------:R-:W-:Y:S01]  /*1d90*/  IMAD.WIDE.U32 R10, R10, UR42, R4 ;  /* 0x0000002a0a0a7c25 */ /* 0x000fe2000f8e0004 */
[----:B------:R-:W-:Y:S02]  /*1da0*/  ULDC.64 UR12, c[0x0][0x3e0] ;  /* 0x0000f800000c7ab9 */ /* 0x000fe40000000a00 */
        /* <DEDUP_REMOVED lines=11> */
[----:B------:R1:W-:Y:S01]  /*1e60*/  STL [R1], R3 ;  /* 0x0000000301007387 */ /* 0x0003e20000100800 */
        /* <DEDUP_REMOVED lines=15> */
[----:B------:R-:W-:Y:S01]  /*1f60*/  PLOP3.LUT P0, PT, PT, PT, UP1, 0x80, 0x0 ;  /* 0x000000000000781c */ /* 0x000fe20003f0f018 */
[----:B------:R-:W-:Y:S01]  /*1f70*/  UIADD3 UR7, UR44, -0x1, URZ ;  /* 0xffffffff2c077890 */ /* 0x000fe2000fffe03f */
[----:B------:R-:W-:Y:S01]  /*1f80*/  LEA R228, P2, R8, UR12, 0x1 ;  /* 0x0000000c08e47c11 */ /* 0x000fe2000f8408ff */
[----:B------:R-:W-:Y:S01]  /*1f90*/  IMAD.IADD R3, R9, 0x1, R3 ;  /* 0x0000000109037824 */ /* 0x000fe200078e0203 */
[----:B------:R-:W-:Y:S01]  /*1fa0*/  UMOV UR12, UR15 ;  /* 0x0000000f000c7c82 */ /* 0x000fe20008000000 */
[----:B------:R-:W-:-:S03]  /*1fb0*/  UMOV UR15, UR22 ;  /* 0x00000016000f7c82 */ /* 0x000fc60008000000 */
[----:B------:R-:W-:Y:S01]  /*1fc0*/  LEA.HI.X R229, R8, UR13, R3, 0x1, P2 ;  /* 0x0000000d08e57c11 */ /* 0x000fe200090f0c03 */
[----:B------:R-:W-:Y:S01]  /*1fd0*/  UMOV UR13, UR14 ;  /* 0x0000000e000d7c82 */ /* 0x000fe20008000000 */
[----:B------:R-:W-:-:S03]  /*1fe0*/  UMOV UR14, UR23 ;  /* 0x00000017000e7c82 */ /* 0x000fc60008000000 */
        /* <DEDUP_REMOVED lines=20> */
.L_x_566:
        /* <DEDUP_REMOVED lines=19> */
.L_x_567:
        /* <DEDUP_REMOVED lines=30> */
.L_x_569:
[----:B------:R-:W-:Y:S05]  /*2440*/  BSYNC B0 ;  /* 0x0000000000007941 */ /* 0x000fea0003800000 */
.L_x_568:
        /* <DEDUP_REMOVED lines=14> */
.L_x_571:
[----:B------:R-:W-:Y:S05]  /*2530*/  BSYNC B0 ;  /* 0x0000000000007941 */ /* 0x000fea0003800000 */
.L_x_570:
        /* <DEDUP_REMOVED lines=26> */
.L_x_573:
[----:B------:R-:W-:Y:S05]  /*26e0*/  BSYNC B0 ;  /* 0x0000000000007941 */ /* 0x000fea0003800000 */
.L_x_572:
        /* <DEDUP_REMOVED lines=14> */
.L_x_565:
[----:B------:R-:W2:Y:S04]  /*27d0*/  LDL R28, [R1+0x34] ;  /* 0x00003400011c7983 */ /* 0x000ea80000100800 */
[----:B------:R-:W3:Y:S01]  /*27e0*/  LDL R19, [R1+0x2c] ;  /* 0x00002c0001137983 */ /* 0x000ee20000100800 */
[----:B------:R-:W-:Y:S01]  /*27f0*/  UIMAD UR5, UR7, -0x80, UR38 ;  /* 0xffffff80070578a4 */ /* 0x000fe2000f8e0226 */
[----:B------:R-:W-:Y:S01]  /*2800*/  VIADD R9, R0, 0x40 ;  /* 0x0000004000097836 */ /* 0x000fe20000000000 */
[----:B------:R-:W-:Y:S02]  /*2810*/  UIMAD UR6, UR18, -0x80, UR10 ;  /* 0xffffff80120678a4 */ /* 0x000fe4000f8e020a */
[----:B------:R-:W-:Y:S01]  /*2820*/  UIMAD UR11, UR45, UR26, URZ ;  /* 0x0000001a2d0b72a4 */ /* 0x000fe2000f8e023f */
[----:B------:R-:W-:Y:S01]  /*2830*/  IMAD.U32 R8, RZ, RZ, UR26 ;  /* 0x0000001aff087e24 */ /* 0x000fe2000f8e00ff */
[C---:B------:R-:W-:Y:S01]  /*2840*/  ISETP.GE.AND P3, PT, R9.reuse, UR5, PT ;  /* 0x0000000509007c0c */ /* 0x040fe2000bf66270 */
[----:B------:R-:W-:Y:S01]  /*2850*/  IMAD.WIDE.U32 R10, R12, 0x80, RZ ;  /* 0x000000800c0a7825 */ /* 0x000fe200078e00ff */
[----:B------:R-:W-:Y:S01]  /*2860*/  UIMAD UR16, UR30, UR27, UR11 ;  /* 0x0000001b1e1072a4 */ /* 0x000fe2000f8e020b */
[----:B------:R-:W-:Y:S01]  /*2870*/  ISETP.GE.AND P1, PT, R9, UR6, PT ;  /* 0x0000000609007c0c */ /* 0x000fe2000bf26270 */
[----:B------:R-:W-:Y:S01]  /*2880*/  ULDC.64 UR24, c[0x0][0x260] ;  /* 0x0000980000187ab9 */ /* 0x000fe20000000a00 */
[----:B------:R-:W-:Y:S01]  /*2890*/  IMAD.WIDE.U32 R8, R8, UR30, R4 ;  /* 0x0000001e08087c25 */ /* 0x000fe2000f8e0004 */
[----:B------:R-:W-:-:S02]  /*28a0*/  ULDC.64 UR22, c[0x0][0x268] ;  /* 0x00009a0000167ab9 */ /* 0x000fc40000000a00 */
[----:B------:R-:W-:Y:S01]  /*28b0*/  IADD3 R8, P0, R8, UR46, RZ ;  /* 0x0000002e08087c10 */ /* 0x000fe2000ff1e0ff */
[----:B------:R-:W-:Y:S01]  /*28c0*/  UIMAD UR11, UR45, UR28, URZ ;  /* 0x0000001c2d0b72a4 */ /* 0x000fe2000f8e023f */
[----:B------:R-:W-:-:S03]  /*28d0*/  IMAD.SHL.U32 R13, R13, 0x80, RZ ;  /* 0x000000800d0d7824 */ /* 0x000fc600078e00ff */
[----:B------:R-:W-:Y:S01]  /*28e0*/  @!P3 IADD3 R10, P2, R228, R10, RZ ;  /* 0x0000000ae40ab210 */ /* 0x000fe20007f5e0ff */
[----:B------:R-:W-:Y:S01]  /*28f0*/  UIMAD UR11, UR30, UR29, UR11 ;  /* 0x0000001d1e0b72a4 */ /* 0x000fe2000f8e020b */
[----:B------:R-:W-:Y:S01]  /*2900*/  ISETP.GE.AND P4, PT, R0, UR5, PT ;  /* 0x0000000500007c0c */ /* 0x000fe2000bf86270 */
[----:B------:R-:W1:Y:S01]  /*2910*/  @!P1 LDC.64 R24, c[0x0][0x218] ;  /* 0x00008600ff189b82 */ /* 0x000e620000000a00 */
[----:B------:R-:W-:Y:S01]  /*2920*/  @!P3 IADD3.X R11, R229, R11, R13, P2, !PT ;  /* 0x0000000be50bb210 */ /* 0x000fe200017fe40d */
[----:B------:R-:W-:Y:S02]  /*2930*/  IMAD.MOV.U32 R32, RZ, RZ, 0x7f800000 ;  /* 0x7f800000ff207424 */ /* 0x000fe400078e00ff */
[----:B------:R-:W-:Y:S02]  /*2940*/  IMAD.MOV.U32 R31, RZ, RZ, 0x7f800000 ;  /* 0x7f800000ff1f7424 */ /* 0x000fe400078e00ff */
[----:B------:R-:W-:Y:S02]  /*2950*/  IMAD.MOV.U32 R30, RZ, RZ, 0x7f800000 ;  /* 0x7f800000ff1e7424 */ /* 0x000fe400078e00ff */
[----:B------:R-:W-:-:S02]  /*2960*/  IMAD.MOV.U32 R29, RZ, RZ, 0x7f800000 ;  /* 0x7f800000ff1d7424 */ /* 0x000fc400078e00ff */
[----:B--2---:R-:W-:-:S05]  /*2970*/  VIADD R7, R28, 0x8 ;  /* 0x000000081c077836 */ /* 0x004fca0000000000 */
[----:B------:R-:W-:Y:S01]  /*2980*/  ISETP.GE.AND P6, PT, R7, UR5, PT ;  /* 0x0000000507007c0c */ /* 0x000fe2000bfc6270 */
[----:B------:R-:W-:-:S05]  /*2990*/  IMAD.U32 R7, RZ, RZ, UR16 ;  /* 0x00000010ff077e24 */ /* 0x000fca000f8e00ff */
[----:B------:R-:W-:Y:S02]  /*29a0*/  IADD3.X R9, R9, UR48, R7, P0, !PT ;  /* 0x0000003009097c10 */ /* 0x000fe400087fe407 */
[----:B------:R-:W-:Y:S01]  /*29b0*/  PLOP3.LUT P0, PT, PT, PT, UP5, 0x80, 0x0 ;  /* 0x000000000000781c */ /* 0x000fe20003f0f058 */
[----:B------:R-:W-:-:S05]  /*29c0*/  VIADD R3, R28, 0x40 ;  /* 0x000000401c037836 */ /* 0x000fca0000000000 */
[----:B------:R-:W-:Y:S01]  /*29d0*/  ISETP.GE.AND P5, PT, R3, UR5, PT ;  /* 0x0000000503007c0c */ /* 0x000fe2000bfa6270 */
[----:B------:R-:W-:-:S06]  /*29e0*/  IMAD.U32 R3, RZ, RZ, UR28 ;  /* 0x0000001cff037e24 */ /* 0x000fcc000f8e00ff */
[----:B------:R-:W-:Y:S01]  /*29f0*/  @P0 BAR.SYNC.DEFER_BLOCKING 0x0 ;  /* 0x0000000000000b1d */ /* 0x000fe20000010000 */
[----:B------:R-:W-:-:S04]  /*2a00*/  IMAD.WIDE.U32 R4, R3, UR30, R4 ;  /* 0x0000001e03047c25 */ /* 0x000fc8000f8e0004 */
[----:B------:R-:W-:Y:S01]  /*2a10*/  IMAD.U32 R7, RZ, RZ, UR11 ;  /* 0x0000000bff077e24 */ /* 0x000fe2000f8e00ff */
[----:B------:R-:W-:Y:S01]  /*2a20*/  IADD3 R4, P2, R4, UR47, RZ ;  /* 0x0000002f04047c10 */ /* 0x000fe2000ff5e0ff */
[----:B------:R-:W-:-:S03]  /*2a30*/  IMAD R3, R16, UR24, RZ ;  /* 0x0000001810037c24 */ /* 0x000fc6000f8e02ff */
[----:B------:R-:W-:Y:S02]  /*2a40*/  IADD3.X R5, R5, UR50, R7, P2, !PT ;  /* 0x0000003205057c10 */ /* 0x000fe400097fe407 */
[----:B------:R-:W-:Y:S01]  /*2a50*/  ISETP.GE.AND P2, PT, R0, UR6, PT ;  /* 0x0000000600007c0c */ /* 0x000fe2000bf46270 */
[----:B------:R-:W-:Y:S01]  /*2a60*/  IMAD R14, R6, UR25, R3 ;  /* 0x00000019060e7c24 */ /* 0x000fe2000f8e0203 */
[----:B---3--:R-:W-:Y:S01]  /*2a70*/  LEA R3, R19, UR4, 0x1 ;  /* 0x0000000413037c11 */ /* 0x008fe2000f8e08ff */
[----:B------:R-:W-:Y:S01]  /*2a80*/  IMAD R7, R16, UR22, RZ ;  /* 0x0000001610077c24 */ /* 0x000fe2000f8e02ff */
[----:B------:R-:W-:Y:S01]  /*2a90*/  @!P1 IADD3 R12, P0, R0, 0x40, RZ ;  /* 0x00000040000c9810 */ /* 0x000fe20007f1e0ff */
[C---:B------:R-:W-:Y:S01]  /*2aa0*/  IMAD.WIDE.U32 R8, R6.reuse, UR24, R8 ;  /* 0x0000001806087c25 */ /* 0x040fe2000f8e0008 */
[----:B------:R-:W-:Y:S02]  /*2ab0*/  USHF.L.U32 UR11, UR43, 0x7, URZ ;  /* 0x000000072b0b7899 */ /* 0x000fe4000800063f */
[----:B------:R-:W-:Y:S01]  /*2ac0*/  ULEA.HI UR6, UR7, UR7, URZ, 0x1 ;  /* 0x0000000707067291 */ /* 0x000fe2000f8f083f */
[----:B------:R-:W-:-:S02]  /*2ad0*/  IMAD R13, R6, UR23, R7 ;  /* 0x00000017060d7c24 */ /* 0x000fc4000f8e0207 */
[----:B------:R-:W-:Y:S01]  /*2ae0*/  IMAD.WIDE.U32 R4, R6, UR22, R4 ;  /* 0x0000001606047c25 */ /* 0x000fe2000f8e0004 */
[----:B------:R-:W-:Y:S01]  /*2af0*/  @P4 STS [R3+0x4000], RZ ;  /* 0x004000ff03004388 */ /* 0x000fe20000000800 */
[----:B------:R-:W-:Y:S01]  /*2b00*/  UIMAD.WIDE.U32 UR22, UR42, 0x80, URZ ;  /* 0x000000802a1678a5 */ /* 0x000fe2000f8e003f */
[----:B------:R-:W2:Y:S01]  /*2b10*/  @!P2 LDC.64 R20, c[0x0][0x218] ;  /* 0x00008600ff14ab82 */ /* 0x000ea20000000a00 */
[----:B------:R-:W-:Y:S01]  /*2b20*/  IMAD.IADD R7, R9, 0x1, R14 ;  /* 0x0000000109077824 */ /* 0x000fe200078e020e */
[----:B------:R-:W-:Y:S01]  /*2b30*/  @P4 STS [R3+0x4004], RZ ;  /* 0x004004ff03004388 */ /* 0x000fe20000000800 */
[----:B------:R-:W-:-:S03]  /*2b40*/  @!P1 IMAD.X R9, RZ, RZ, R18, P0 ;  /* 0x000000ffff099224 */ /* 0x000fc600000e0612 */
[----:B------:R-:W-:Y:S01]  /*2b50*/  @P4 STS.64 [R3+0x4008], RZ ;  /* 0x004008ff03004388 */ /* 0x000fe20000000a00 */
[----:B------:R-:W-:Y:S01]  /*2b60*/  @!P2 IMAD.MOV.U32 R6, RZ, RZ, R8 ;  /* 0x000000ffff06a224 */ /* 0x000fe200078e0008 */
[----:B------:R-:W3:Y:S02]  /*2b70*/  @!P2 LDC.64 R26, c[0x0][0x220] ;  /* 0x00008800ff1aab82 */ /* 0x000ee40000000a00 */
[----:B------:R-:W-:Y:S01]  /*2b80*/  @!PT LDS RZ, [RZ] ;  /* 0x00000000fffff984 */ /* 0x000fe20000000800 */
[----:B------:R-:W-:Y:S01]  /*2b90*/  @!PT LDS RZ, [RZ] ;  /* 0x00000000fffff984 */ /* 0x000fe20000000800 */
[----:B------:R-:W-:Y:S01]  /*2ba0*/  @!PT LDS RZ, [RZ] ;  /* 0x00000000fffff984 */ /* 0x000fe20000000800 */
[----:B------:R-:W-:Y:S01]  /*2bb0*/  @!P4 LDGSTS.E.BYPASS.LTC128B.128 [R3+0x4000], desc[UR8][R228.64] ;  /* 0x04000000e403cfae */ /* 0x000fe2000b901d48 */
[----:B------:R-:W-:-:S03]  /*2bc0*/  ULOP3.LUT UR6, UR6, 0xfffffffe, URZ, 0xc0, !UPT ;  /* 0xfffffffe06067892 */ /* 0x000fc6000f8ec03f */
[----:B------:R-:W-:Y:S04]  /*2bd0*/  @P3 STS.128 [R3+0x5000], RZ ;  /* 0x005000ff03003388 */ /* 0x000fe80000000c00 */
[----:B------:R-:W-:Y:S01]  /*2be0*/  @!PT LDS RZ, [RZ] ;  /* 0x00000000fffff984 */ /* 0x000fe20000000800 */
[----:B------:R-:W-:Y:S01]  /*2bf0*/  @!PT LDS RZ, [RZ] ;  /* 0x00000000fffff984 */ /* 0x000fe20000000800 */
[----:B------:R-:W-:Y:S01]  /*2c00*/  @!PT LDS RZ, [RZ] ;  /* 0x00000000fffff984 */ /* 0x000fe20000000800 */
[----:B------:R4:W-:Y:S01]  /*2c10*/  @!P3 LDGSTS.E.BYPASS.LTC128B.128 [R3+0x5000], desc[UR8][R10.64] ;  /* 0x050000000a03bfae */ /* 0x0009e2000b901d48 */
[----:B------:R-:W-:Y:S01]  /*2c20*/  @!P3 IADD3 R14, P0, R230, UR22, RZ ;  /* 0x00000016e60ebc10 */ /* 0x000fe2000ff1e0ff */
[----:B------:R-:W-:-:S04]  /*2c30*/  UIADD3 UR6, UR7, -UR6, URZ ;  /* 0x8000000607067290 */ /* 0x000fc8000fffe03f */
[----:B------:R-:W-:Y:S01]  /*2c40*/  UISETP.NE.AND UP0, UPT, UR6, 0x1, UPT ;  /* 0x000000010600788c */ /* 0x000fe2000bf05270 */
[----:B------:R-:W-:Y:S02]  /*2c50*/  IMAD.IADD R5, R5, 0x1, R13 ;  /* 0x0000000105057824 */ /* 0x000fe400078e020d */
[----:B------:R-:W-:Y:S02]  /*2c60*/  @!P1 IMAD.MOV.U32 R16, RZ, RZ, R4 ;  /* 0x000000ffff109224 */ /* 0x000fe400078e0004 */
[----:B----4-:R-:W-:Y:S02]  /*2c70*/  @!P1 IMAD.MOV.U32 R10, RZ, RZ, R8 ;  /* 0x000000ffff0a9224 */ /* 0x010fe400078e0008 */
[----:B------:R-:W-:Y:S02]  /*2c80*/  @!P1 IMAD.MOV.U32 R11, RZ, RZ, R7 ;  /* 0x000000ffff0b9224 */ /* 0x000fe400078e0007 */
[----:B------:R-:W-:Y:S01]  /*2c90*/  VIADD R118, R129, 0x1000 ;  /* 0x0000100081767836 */ /* 0x000fe20000000000 */
[----:B------:R-:W-:Y:S01]  /*2ca0*/  UIADD3 UR35, UR38, 0x80, UR30 ;  /* 0x0000008026237890 */ /* 0x000fe2000fffe01e */
[----:B------:R-:W-:Y:S01]  /*2cb0*/  @!P1 IMAD R8, R9, UR26, RZ ;  /* 0x0000001a09089c24 */ /* 0x000fe2000f8e02ff */
[----:B------:R-:W-:Y:S01]  /*2cc0*/  CS2R R94, SRZ ;  /* 0x00000000005e7805 */ /* 0x000fe2000001ff00 */
[----:B------:R-:W-:Y:S01]  /*2cd0*/  IMAD.U32 R9, RZ, RZ, UR11 ;  /* 0x0000000bff097e24 */ /* 0x000fe2000f8e00ff */
[----:B------:R-:W-:Y:S01]  /*2ce0*/  CS2R R92, SRZ ;  /* 0x00000000005c7805 */ /* 0x000fe2000001ff00 */
[C---:B------:R-:W-:Y:S01]  /*2cf0*/  @!P1 IMAD R23, R12.reuse, UR27, R8 ;  /* 0x0000001b0c179c24 */ /* 0x040fe2000f8e0208 */
[----:B------:R-:W-:Y:S01]  /*2d00*/  CS2R R98, SRZ ;  /* 0x0000000000627805 */ /* 0x000fe2000001ff00 */
[----:B------:R-:W-:Y:S01]  /*2d10*/  @!P1 IMAD.WIDE.U32 R10, R12, UR26, R10 ;  /* 0x0000001a0c0a9c25 */ /* 0x000fe2000f8e000a */
[----:B------:R-:W-:-:S02]  /*2d20*/  @!P3 IADD3.X R15, R231, UR23, R9, P0, !PT ;  /* 0x00000017e70fbc10 */ /* 0x000fc400087fe409 */
[----:B------:R-:W-:Y:S02]  /*2d30*/  CS2R R96, SRZ ;  /* 0x0000000000607805 */ /* 0x000fe4000001ff00 */
[----:B------:R-:W-:Y:S01]  /*2d40*/  @!P1 IADD3 R12, P0, R0, 0x40, RZ ;  /* 0x00000040000c9810 */ /* 0x000fe20007f1e0ff */
[----:B------:R-:W-:Y:S01]  /*2d50*/  @!P2 IMAD R8, R18, UR26, RZ ;  /* 0x0000001a1208ac24 */ /* 0x000fe2000f8e02ff */
[----:B------:R-:W-:Y:S01]  /*2d60*/  CS2R R90, SRZ ;  /* 0x00000000005a7805 */ /* 0x000fe2000001ff00 */
[----:B------:R-:W-:Y:S01]  /*2d70*/  IMAD.SHL.U32 R122, R129, 0x2, RZ ;  /* 0x00000002817a7824 */ /* 0x000fe200078e00ff */
[----:B------:R-:W-:Y:S01]  /*2d80*/  CS2R R88, SRZ ;  /* 0x0000000000587805 */ /* 0x000fe2000001ff00 */
[C---:B------:R-:W-:Y:S01]  /*2d90*/  @!P2 IMAD R22, R0.reuse, UR27, R8 ;  /* 0x0000001b0016ac24 */ /* 0x040fe2000f8e0208 */
[----:B------:R-:W-:Y:S01]  /*2da0*/  CS2R R86, SRZ ;  /* 0x0000000000567805 */ /* 0x000fe2000001ff00 */
[----:B------:R-:W-:Y:S01]  /*2db0*/  @!P2 IMAD.WIDE.U32 R8, R0, UR26, R6 ;  /* 0x0000001a0008ac25 */ /* 0x000fe2000f8e0006 */
[----:B------:R-:W-:-:S02]  /*2dc0*/  CS2R R84, SRZ ;  /* 0x0000000000547805 */ /* 0x000fc4000001ff00 */
[----:B------:R-:W-:Y:S02]  /*2dd0*/  CS2R R78, SRZ ;  /* 0x00000000004e7805 */ /* 0x000fe4000001ff00 */
[----:B------:R-:W-:Y:S01]  /*2de0*/  CS2R R76, SRZ ;  /* 0x00000000004c7805 */ /* 0x000fe2000001ff00 */
[----:B------:R-:W-:Y:S01]  /*2df0*/  VIADD R6, R19, 0x1000 ;  /* 0x0000100013067836 */ /* 0x000fe20000000000 */
[----:B------:R-:W-:Y:S01]  /*2e00*/  CS2R R82, SRZ ;  /* 0x0000000000527805 */ /* 0x000fe2000001ff00 */
[----:B------:R-:W-:Y:S01]  /*2e10*/  @!P1 IMAD.X R7, RZ, RZ, R18, P0 ;  /* 0x000000ffff079224 */ /* 0x000fe200000e0612 */
[----:B------:R-:W-:Y:S01]  /*2e20*/  PLOP3.LUT P0, PT, PT, PT, UP0, 0x80, 0x0 ;  /* 0x000000000000781c */ /* 0x000fe20003f0f008 */
[----:B------:R-:W-:Y:S01]  /*2e30*/  @!P1 IMAD.MOV.U32 R17, RZ, RZ, R5 ;  /* 0x000000ffff119224 */ /* 0x000fe200078e0005 */
[----:B------:R-:W-:Y:S01]  /*2e40*/  CS2R R80, SRZ ;  /* 0x0000000000507805 */ /* 0x000fe2000001ff00 */
[----:B------:R-:W-:Y:S01]  /*2e50*/  @!P1 IMAD R7, R7, UR28, RZ ;  /* 0x0000001c07079c24 */ /* 0x000fe2000f8e02ff */
[----:B------:R-:W-:-:S02]  /*2e60*/  SEL R6, R6, R19, !P0 ;  /* 0x0000001306067207 */ /* 0x000fc40004000000 */
[----:B------:R-:W-:Y:S02]  /*2e70*/  CS2R R74, SRZ ;  /* 0x00000000004a7805 */ /* 0x000fe4000001ff00 */
[----:B------:R-:W-:Y:S01]  /*2e80*/  CS2R R72, SRZ ;  /* 0x0000000000487805 */ /* 0x000fe2000001ff00 */
[----:B------:R-:W-:Y:S01]  /*2e90*/  @!P1 IMAD R19, R12, UR29, R7 ;  /* 0x0000001d0c139c24 */ /* 0x000fe2000f8e0207 */
[----:B------:R-:W-:Y:S01]  /*2ea0*/  LEA R251, R6, UR4, 0x1 ;  /* 0x0000000406fb7c11 */ /* 0x000fe2000f8e08ff */
[----:B------:R-:W-:Y:S01]  /*2eb0*/  @!P1 IMAD.WIDE.U32 R6, R12, UR28, R16 ;  /* 0x0000001c0c069c25 */ /* 0x000fe2000f8e0010 */
[----:B------:R-:W-:Y:S01]  /*2ec0*/  CS2R R70, SRZ ;  /* 0x0000000000467805 */ /* 0x000fe2000001ff00 */
[----:B------:R-:W4:Y:S01]  /*2ed0*/  @!P1 LDC.64 R16, c[0x0][0x220] ;  /* 0x00008800ff109b82 */ /* 0x000f220000000a00 */
[----:B------:R-:W-:Y:S01]  /*2ee0*/  CS2R R68, SRZ ;  /* 0x0000000000447805 */ /* 0x000fe2000001ff00 */
[----:B------:R-:W-:Y:S01]  /*2ef0*/  @!P2 IMAD R13, R18, UR28, RZ ;  /* 0x0000001c120dac24 */ /* 0x000fe2000f8e02ff */
[----:B------:R-:W-:Y:S01]  /*2f00*/  @P4 STS [R251], RZ ;  /* 0x000000fffb004388 */ /* 0x000fe20000000800 */
[----:B------:R-:W-:Y:S01]  /*2f10*/  @!P2 IMAD.WIDE.U32 R4, R0, UR28, R4 ;  /* 0x0000001c0004ac25 */ /* 0x000fe2000f8e0004 */
[----:B------:R-:W-:-:S02]  /*2f20*/  USHF.L.U32 UR34, UR20, 0x3, URZ ;  /* 0x0000000314227899 */ /* 0x000fc4000800063f */
[----:B------:R-:W-:Y:S01]  /*2f30*/  @P4 STS [R251+0x4], RZ ;  /* 0x000004fffb004388 */ /* 0x000fe20000000800 */
[----:B------:R-:W-:Y:S01]  /*2f40*/  @!P2 IMAD R18, R0, UR29, R13 ;  /* 0x0000001d0012ac24 */ /* 0x000fe2000f8e020d */
[----:B------:R-:W-:Y:S01]  /*2f50*/  USHF.L.U32 UR33, UR20, 0x4, URZ ;  /* 0x0000000414217899 */ /* 0x000fe2000800063f */
[----:B------:R-:W-:Y:S01]  /*2f60*/  @!P2 IMAD.IADD R0, R9, 0x1, R22 ;  /* 0x000000010900a824 */ /* 0x000fe200078e0216 */
[----:B------:R-:W-:Y:S01]  /*2f70*/  @P4 STS [R251+0x8], RZ ;  /* 0x000008fffb004388 */ /* 0x000fe20000000800 */
[----:B------:R-:W-:Y:S02]  /*2f80*/  UIMAD UR32, UR20, 0x18, URZ ;  /* 0x00000018142078a4 */ /* 0x000fe4000f8e023f */
[----:B------:R-:W-:Y:S01]  /*2f90*/  USHF.L.U32 UR31, UR20, 0x5, URZ ;  /* 0x00000005141f7899 */ /* 0x000fe2000800063f */
[----:B------:R-:W-:Y:S01]  /*2fa0*/  @P4 STS [R251+0xc], RZ ;  /* 0x00000cfffb004388 */ /* 0x000fe20000000800 */
[----:B------:R-:W-:Y:S02]  /*2fb0*/  UIMAD UR25, UR20, 0x50, URZ ;  /* 0x00000050141978a4 */ /* 0x000fe4000f8e023f */
[----:B------:R-:W-:Y:S01]  /*2fc0*/  UIMAD UR24, UR20, 0x58, URZ ;  /* 0x00000058141878a4 */ /* 0x000fe2000f8e023f */
[----:B------:R-:W-:Y:S01]  /*2fd0*/  @!PT LDS RZ, [RZ] ;  /* 0x00000000fffff984 */ /* 0x000fe20000000800 */
[----:B------:R-:W-:Y:S01]  /*2fe0*/  @!PT LDS RZ, [RZ] ;  /* 0x00000000fffff984 */ /* 0x000fe20000000800 */
[----:B------:R-:W-:Y:S01]  /*2ff0*/  @!PT LDS RZ, [RZ] ;  /* 0x00000000fffff984 */ /* 0x000fe20000000800 */
[----:B------:R-:W-:Y:S01]  /*3000*/  @!P4 LDGSTS.E.BYPASS.LTC128B.128 [R251], desc[UR8][R230.64] ;  /* 0x00000000e6fbcfae */ /* 0x000fe2000b901d48 */
[C---:B--2---:R-:W-:Y:S01]  /*3010*/  @!P2 LEA R12, P4, R8.reuse, R20, 0x1 ;  /* 0x00000014080ca211 */ /* 0x044fe200078808ff */
[----:B------:R-:W-:Y:S01]  /*3020*/  @!P2 IMAD.IADD R5, R5, 0x1, R18 ;  /* 0x000000010505a824 */ /* 0x000fe200078e0212 */
[----:B------:R-:W-:Y:S01]  /*3030*/  UIMAD UR22, UR20, 0x68, URZ ;  /* 0x00000068141678a4 */ /* 0x000fe2000f8e023f */
[----:B------:R-:W-:Y:S01]  /*3040*/  @P3 STS [R251+0x1000], RZ ;  /* 0x001000fffb003388 */ /* 0x000fe20000000800 */
[----:B------:R-:W-:Y:S01]  /*3050*/  @!P2 LEA.HI.X R13, R8, R21, R0, 0x1, P4 ;  /* 0x00000015080da211 */ /* 0x000fe200020f0c00 */
[----:B------:R-:W-:Y:S01]  /*3060*/  @!P1 IMAD.IADD R0, R11, 0x1, R23 ;  /* 0x000000010b009824 */ /* 0x000fe200078e0217 */
[----:B------:R-:W-:Y:S01]  /*3070*/  UIMAD UR21, UR20, 0x70, URZ ;  /* 0x00000070141578a4 */ /* 0x000fe2000f8e023f */
[----:B------:R-:W-:Y:S01]  /*3080*/  @P3 STS [R251+0x1004], RZ ;  /* 0x001004fffb003388 */ /* 0x000fe20000000800 */
[----:B------:R-:W-:Y:S01]  /*3090*/  UIADD3 UR19, -UR19, URZ, URZ ;  /* 0x0000003f13137290 */ /* 0x000fe2000fffe13f */
[----:B------:R-:W-:-:S02]  /*30a0*/  ULDC UR6, c[0x0][0x2ec] ;  /* 0x0000bb0000067ab9 */ /* 0x000fc40000000800 */
[----:B------:R-:W-:Y:S04]  /*30b0*/  @P3 STS [R251+0x1008], RZ ;  /* 0x001008fffb003388 */ /* 0x000fe80000000800 */
[----:B------:R-:W-:Y:S04]  /*30c0*/  @P3 STS [R251+0x100c], RZ ;  /* 0x00100cfffb003388 */ /* 0x000fe80000000800 */
[----:B------:R-:W-:Y:S01]  /*30d0*/  @!PT LDS RZ, [RZ] ;  /* 0x00000000fffff984 */ /* 0x000fe20000000800 */
[----:B------:R-:W-:Y:S01]  /*30e0*/  @!PT LDS RZ, [RZ] ;  /* 0x00000000fffff984 */ /* 0x000fe20000000800 */
[----:B------:R-:W-:Y:S01]  /*30f0*/  @!PT LDS RZ, [RZ] ;  /* 0x00000000fffff984 */ /* 0x000fe20000000800 */
[----:B------:R1:W-:Y:S01]  /*3100*/  @!P3 LDGSTS.E.BYPASS.LTC128B.128 [R251+0x1000], desc[UR8][R14.64] ;  /* 0x010000000efbbfae */ /* 0x0003e2000b901d48 */
[----:B---3--:R-:W-:-:S04]  /*3110*/  @!P2 LEA R8, P3, R4, R26, 0x1 ;  /* 0x0000001a0408a211 */ /* 0x008fc800078608ff */
[----:B------:R-:W-:Y:S01]  /*3120*/  @!P2 LEA.HI.X R9, R4, R27, R5, 0x1, P3 ;  /* 0x0000001b0409a211 */ /* 0x000fe200018f0c05 */
[----:B------:R-:W-:Y:S01]  /*3130*/  @!P1 IMAD.IADD R5, R7, 0x1, R19 ;  /* 0x0000000107059824 */ /* 0x000fe200078e0213 */
[C---:B----4-:R-:W-:Y:S01]  /*3140*/  @!P1 LEA R4, P3, R6.reuse, R16, 0x1 ;  /* 0x0000001006049211 */ /* 0x050fe200078608ff */
[----:B------:R-:W-:Y:S03]  /*3150*/  @P2 STS [R3+0x6000], RZ ;  /* 0x006000ff03002388 */ /* 0x000fe60000000800 */
[----:B------:R-:W-:Y:S01]  /*3160*/  @!P1 LEA.HI.X R5, R6, R17, R5, 0x1, P3 ;  /* 0x0000001106059211 */ /* 0x000fe200018f0c05 */
[----:B------:R-:W-:Y:S04]  /*3170*/  @P2 STS [R3+0x6004], RZ ;  /* 0x006004ff03002388 */ /* 0x000fe80000000800 */
[----:B------:R-:W-:Y:S04]  /*3180*/  @P2 STS.64 [R3+0x6008], RZ ;  /* 0x006008ff03002388 */ /* 0x000fe80000000a00 */
[----:B------:R-:W-:Y:S01]  /*3190*/  @!PT LDS RZ, [RZ] ;  /* 0x00000000fffff984 */ /* 0x000fe20000000800 */
[----:B------:R-:W-:Y:S01]  /*31a0*/  @!PT LDS RZ, [RZ] ;  /* 0x00000000fffff984 */ /* 0x000fe20000000800 */
[----:B------:R-:W-:Y:S01]  /*31b0*/  @!PT LDS RZ, [RZ] ;  /* 0x00000000fffff984 */ /* 0x000fe20000000800 */
[----:B------:R-:W-:Y:S01]  /*31c0*/  @!P2 LDGSTS.E.BYPASS.LTC128B.128 [R3+0x6000], desc[UR8][R12.64] ;  /* 0x060000000c03afae */ /* 0x000fe2000b901d48 */
[----:B-1----:R-:W-:-:S04]  /*31d0*/  @!P1 LEA R14, P4, R10, R24, 0x1 ;  /* 0x000000180a0e9211 */ /* 0x002fc800078808ff */
[----:B------:R-:W-:Y:S01]  /*31e0*/  @!P1 LEA.HI.X R15, R10, R25, R0, 0x1, P4 ;  /* 0x000000190a0f9211 */ /* 0x000fe200020f0c00 */
[----:B------:R-:W-:Y:S01]  /*31f0*/  VIADD R0, R28, 0x48 ;  /* 0x000000481c007836 */ /* 0x000fe20000000000 */
[----:B------:R-:W-:Y:S04]  /*3200*/  @P1 STS.128 [R3+0x7000], RZ ;  /* 0x007000ff03001388 */ /* 0x000fe80000000c00 */
[----:B------:R-:W-:Y:S01]  /*3210*/  ISETP.GE.AND P3, PT, R0, UR5, PT ;  /* 0x0000000500007c0c */ /* 0x000fe2000bf66270 */
[----:B------:R-:W-:Y:S01]  /*3220*/  @!PT LDS RZ, [RZ] ;  /* 0x00000000fffff984 */ /* 0x000fe20000000800 */
[----:B------:R-:W-:Y:S01]  /*3230*/  @!PT LDS RZ, [RZ] ;  /* 0x00000000fffff984 */ /* 0x000fe20000000800 */
[----:B------:R-:W-:Y:S01]  /*3240*/  @!PT LDS RZ, [RZ] ;  /* 0x00000000fffff984 */ /* 0x000fe20000000800 */
[----:B------:R-:W-:Y:S01]  /*3250*/  @!P1 LDGSTS.E.BYPASS.LTC128B.128 [R3+0x7000], desc[UR8][R14.64] ;  /* 0x070000000e039fae */ /* 0x000fe2000b901d48 */
[C---:B------:R-:W-:Y:S01]  /*3260*/  IMAD.SHL.U32 R6, R28.reuse, 0x4, RZ ;  /* 0x000000041c067824 */ /* 0x040fe200078e00ff */
[----:B------:R-:W-:Y:S02]  /*3270*/  ISETP.GE.AND P4, PT, R28, UR5, PT ;  /* 0x000000051c007c0c */ /* 0x000fe4000bf86270 */
[----:B------:R-:W-:Y:S01]  /*3280*/  SEL R118, R118, R129, !P0 ;  /* 0x0000008176767207 */ /* 0x000fe20004000000 */
[----:B------:R-:W-:Y:S01]  /*3290*/  @P2 STS [R3+0x8000], RZ ;  /* 0x008000ff03002388 */ /* 0x000fe20000000800 */
[----:B------:R-:W-:-:S03]  /*32a0*/  UIMAD UR30, UR20, 0x28, URZ ;  /* 0x00000028141e78a4 */ /* 0x000fc6000f8e023f */
[----:B------:R-:W-:Y:S04]  /*32b0*/  @P2 STS [R3+0x8004], RZ ;  /* 0x008004ff03002388 */ /* 0x000fe80000000800 */
[----:B------:R-:W-:Y:S01]  /*32c0*/  @P2 STS.64 [R3+0x8008], RZ ;  /* 0x008008ff03002388 */ /* 0x000fe20000000a00 */
[----:B------:R-:W-:Y:S02]  /*32d0*/  UIMAD UR29, UR20, 0x30, URZ ;  /* 0x00000030141d78a4 */ /* 0x000fe4000f8e023f */
[----:B------:R-:W-:Y:S01]  /*32e0*/  UIMAD UR28, UR20, 0x38, URZ ;  /* 0x00000038141c78a4 */ /* 0x000fe2000f8e023f */
[----:B------:R-:W-:Y:S01]  /*32f0*/  @!PT LDS RZ, [RZ] ;  /* 0x00000000fffff984 */ /* 0x000fe20000000800 */
[----:B------:R-:W-:Y:S01]  /*3300*/  @!PT LDS RZ, [RZ] ;  /* 0x00000000fffff984 */ /* 0x000fe20000000800 */
[----:B------:R-:W-:Y:S01]  /*3310*/  @!PT LDS RZ, [RZ] ;  /* 0x00000000fffff984 */ /* 0x000fe20000000800 */
[----:B------:R1:W-:Y:S01]  /*3320*/  @!P2 LDGSTS.E.BYPASS.LTC128B.128 [R3+0x8000], desc[UR8][R8.64] ;  /* 0x080000000803afae */ /* 0x0003e2000b901d48 */
[----:B------:R-:W-:Y:S02]  /*3330*/  USHF.L.U32 UR27, UR20, 0x6, URZ ;  /* 0x00000006141b7899 */ /* 0x000fe4000800063f */
[----:B------:R-:W-:Y:S01]  /*3340*/  UIMAD UR26, UR20, 0x48, URZ ;  /* 0x00000048141a78a4 */ /* 0x000fe2000f8e023f */
[----:B------:R2:W-:Y:S01]  /*3350*/  @P1 STS.128 [R3+0x9000], RZ ;  /* 0x009000ff03001388 */ /* 0x0005e20000000c00 */
[----:B------:R-:W-:-:S02]  /*3360*/  UIMAD UR23, UR20, 0x60, URZ ;  /* 0x00000060141778a4 */ /* 0x000fc4000f8e023f */
[----:B------:R-:W-:Y:S01]  /*3370*/  UIADD3 UR35, UR35, -UR10, URZ ;  /* 0x8000000a23237290 */ /* 0x000fe2000fffe03f */
[----:B------:R-:W-:Y:S01]  /*3380*/  @!PT LDS RZ, [RZ] ;  /* 0x00000000fffff984 */ /* 0x000fe20000000800 */
[----:B------:R-:W-:Y:S01]  /*3390*/  @!PT LDS RZ, [RZ] ;  /* 0x00000000fffff984 */ /* 0x000fe20000000800 */
[----:B------:R-:W-:Y:S01]  /*33a0*/  @!PT LDS RZ, [RZ] ;  /* 0x00000000fffff984 */ /* 0x000fe20000000800 */
[----:B------:R3:W-:Y:S01]  /*33b0*/  @!P1 LDGSTS.E.BYPASS.LTC128B.128 [R3+0x9000], desc[UR8][R4.64] ;  /* 0x0900000004039fae */ /* 0x0007e2000b901d48 */
[----:B------:R-:W-:-:S03]  /*33c0*/  ULDC UR5, c[0x0][0x39c] ;  /* 0x0000e70000057ab9 */ /* 0x000fc60000000800 */
[----:B------:R-:W0:Y:S01]  /*33d0*/  LDGDEPBAR ;  /* 0x00000000000079af */ /* 0x000e220000000000 */
[----:B-1----:R-:W-:Y:S02]  /*33e0*/  SHF.R.S32.HI R8, RZ, 0x1f, R28 ;  /* 0x0000001fff087819 */ /* 0x002fe4000001141c */
[----:B---3--:R-:W-:Y:S02]  /*33f0*/  IADD3 R4, P2, R6, UR13, RZ ;  /* 0x0000000d06047c10 */ /* 0x008fe4000ff5e0ff */
[----:B------:R-:W-:Y:S02]  /*3400*/  SHF.L.U64.HI R5, R28, 0x2, R8 ;  /* 0x000000021c057819 */ /* 0x000fe40000010208 */
[----:B--2---:R-:W-:Y:S02]  /*3410*/  SHF.R.S32.HI R3, RZ, 0x1f, R0 ;  /* 0x0000001fff037819 */ /* 0x004fe40000011400 */
[----:B------:R-:W-:Y:S02]  /*3420*/  @!P3 LEA R6, P1, R0, UR13, 0x2 ;  /* 0x0000000d0006bc11 */ /* 0x000fe4000f8210ff */
[----:B------:R-:W-:-:S02]  /*3430*/  IADD3.X R5, R5, UR12, RZ, P2, !PT ;  /* 0x0000000c05057c10 */ /* 0x000fc400097fe4ff */
[----:B------:R-:W-:-:S03]  /*3440*/  @!P3 LEA.HI.X R7, R0, UR12, R3, 0x2, P1 ;  /* 0x0000000c0007bc11 */ /* 0x000fc600088f1403 */
[----:B------:R-:W2:Y:S04]  /*3450*/  @!P4 LDG.E R32, desc[UR8][R4.64] ;  /* 0x000000080420c981 */ /* 0x000ea8000c1e1900 */
[----:B------:R-:W3:Y:S04]  /*3460*/  @!P6 LDG.E R31, desc[UR8][R4.64+0x20] ;  /* 0x00002008041fe981 */ /* 0x000ee8000c1e1900 */
[----:B------:R-:W4:Y:S04]  /*3470*/  @!P5 LDG.E R30, desc[UR8][R4.64+0x100] ;  /* 0x00010008041ed981 */ /* 0x000f28000c1e1900 */
[----:B------:R1:W5:Y:S01]  /*3480*/  @!P3 LDG.E R29, desc[UR8][R6.64] ;  /* 0x00000008061db981 */ /* 0x000362000c1e1900 */
[----:B------:R-:W-:-:S02]  /*3490*/  VIADD R3, R28, 0x1 ;  /* 0x000000011c037836 */ /* 0x000fc40000000000 */
[----:B------:R-:W-:-:S05]  /*34a0*/  IMAD.U32 R0, RZ, RZ, UR38 ;  /* 0x00000026ff007e24 */ /* 0x000fca000f8e00ff */
[----:B------:R-:W-:Y:S01]  /*34b0*/  IADD3 R0, R3, UR10, -R0 ;  /* 0x0000000a03007c10 */ /* 0x000fe2000fffe800 */
[----:B------:R-:W-:-:S04]  /*34c0*/  IMAD.SHL.U32 R3, R28, 0x4, RZ ;  /* 0x000000041c037824 */ /* 0x000fc800078e00ff */
[----:B------:R1:W-:Y:S04]  /*34d0*/  STL [R1+0x28], R0 ;  /* 0x0000280001007387 */ /* 0x0003e80000100800 */
[----:B------:R1:W-:Y:S02]  /*34e0*/  STL [R1+0x24], R3 ;  /* 0x0000240301007387 */ /* 0x0003e40000100800 */
[C---:B-1----:R-:W-:Y:S01]  /*34f0*/  SHF.L.U64.HI R6, R28.reuse, 0x2, R8 ;  /* 0x000000021c067819 */ /* 0x042fe20000010208 */
[----:B------:R-:W-:-:S05]  /*3500*/  VIADD R0, R28, 0xffffff80 ;  /* 0xffffff801c007836 */ /* 0x000fca0000000000 */
[----:B------:R-:W-:-:S04]  /*3510*/  SHF.R.S32.HI R3, RZ, 0x1f, R0 ;  /* 0x0000001fff037819 */ /* 0x000fc80000011400 */
        /* <DEDUP_REMOVED lines=10> */
[----:B-----5:R1:W-:Y:S04]  /*35c0*/  STL [R1+0xc], R29 ;  /* 0x00000c1d01007387 */ /* 0x0203e80000100800 */
[----:B------:R1:W-:Y:S04]  /*35d0*/  STL [R1+0x20], R6 ;  /* 0x0000200601007387 */ /* 0x0003e80000100800 */
[----:B------:R1:W-:Y:S04]  /*35e0*/  STL [R1+0x1c], R5 ;  /* 0x00001c0501007387 */ /* 0x0003e80000100800 */
[----:B------:R1:W-:Y:S02]  /*35f0*/  STL [R1+0x18], R0 ;  /* 0x0000180001007387 */ /* 0x0003e40000100800 */
.L_x_577:
[----:B------:R-:W0:Y:S01]  /*3600*/  LDGDEPBAR ;  /* 0x00000000000079af */ /* 0x000e220000000000 */
[----:B------:R-:W-:Y:S01]  /*3610*/  IADD3 R112, R123, R118, RZ ;  /* 0x000000767b707210 */ /* 0x000fe20007ffe0ff */
[----:B------:R-:W-:Y:S01]  /*3620*/  USHF.L.U32 UR11, UR7, 0x7, URZ ;  /* 0x00000007070b7899 */ /* 0x000fe2000800063f */
[----:B-1----:R-:W-:Y:S05]  /*3630*/  MOV R0, UR18 ;  /* 0x0000001200007c02 */ /* 0x002fea0008000f00 */
        /* <DEDUP_REMOVED lines=184> */
[-C--:B------:R-:W-:Y:S01]  /*41c0*/  @!P0 ISETP.GE.AND P3, PT, R0, R10.reuse, PT ;  /* 0x0000000a0000820c */ /* 0x080fe20003f66270 */
        /* <DEDUP_REMOVED lines=32> */
[-C--:B------:R-:W-:Y:S01]  /*43d0*/  @!P0 ISETP.GE.AND P1, PT, R17, R15.reuse, PT ;  /* 0x0000000f1100820c */ /* 0x080fe20003f26270 */
        /* <DEDUP_REMOVED lines=60> */
[C---:B------:R-:W-:Y:S05]  /*47a0*/  @!P0 ISETP.GE.AND P1, PT, R17.reuse, R11, PT ;  /* 0x0000000b1100820c */ /* 0x040fea0003f26270 */
[----:B------:R3:W-:Y:S10]  /*47b0*/  MUFU.EX2 R75, R4 ;  /* 0x00000004004b7308 */ /* 0x0007f40000000800 */
[----:B------:R-:W-:Y:S01]  /*47c0*/  MUFU.TANH R143, R39 ;  /* 0x00000027008f7308 */ /* 0x000fe20000002400 */
[----:B-1----:R-:W-:Y:S02]  /*47d0*/  MOV R5, R152 ;  /* 0x0000009800057202 */ /* 0x002fe40000000f00 */
[----:B------:R-:W-:Y:S02]  /*47e0*/  @!P0 FSEL R5, R152, -INF , !P2 ;  /* 0xff80000098058808 */ /* 0x000fe40005000000 */
[----:B------:R-:W-:Y:S02]  /*47f0*/  @!P0 ISETP.GE.AND P2, PT, R17, R10, PT ;  /* 0x0000000a1100820c */ /* 0x000fe40003f46270 */
        /* <DEDUP_REMOVED lines=35> */
[----:B------:R-:W1:Y:S01]  /*4a30*/  MUFU.TANH R149, R45 ;  /* 0x0000002d00957308 */ /* 0x000e620000002400 */
        /* <DEDUP_REMOVED lines=26> */
[----:B------:R-:W-:Y:S05]  /*4be0*/  @!P0 ISETP.GE.AND P1, PT, R16, R15, PT ;  /* 0x0000000f1000820c */ /* 0x000fea0003f26270 */
        /* <DEDUP_REMOVED lines=8> */
[-C--:B------:R-:W-:Y:S04]  /*4c70*/  @!P0 ISETP.GE.AND P2, PT, R17, R14.reuse, PT ;  /* 0x0000000e1100820c */ /* 0x080fe80003f46270 */
[----:B------:R-:W-:Y:S03]  /*4c80*/  MUFU.TANH R135, R51 ;  /* 0x0000003300877308 */ /* 0x000fe60000002400 */
[----:B------:R-:W-:Y:S01]  /*4c90*/  MOV R16, R147 ;  /* 0x0000009300107202 */ /* 0x000fe20000000f00 */
[-C--:B------:R-:W-:Y:S03]  /*4ca0*/  HMMA.16816.F32.BF16 R60, R112, R6.reuse, R60 ;  /* 0x00000006703c723c */ /* 0x080fe6000004183c */
[----:B------:R-:W-:Y:S02]  /*4cb0*/  @!P0 FSEL R16, R147, -INF , !P1 ;  /* 0xff80000093108808 */ /* 0x000fe40004800000 */
[----:B------:R-:W-:Y:S01]  /*4cc0*/  @!P0 ISETP.GE.AND P1, PT, R17, R15, PT ;  /* 0x0000000f1100820c */ /* 0x000fe20003f26270 */
[----:B------:R-:W-:Y:S01]  /*4cd0*/  MUFU.EX2 R197, R20 ;  /* 0x0000001400c57308 */ /* 0x000fe20000000800 */
[--C-:B-1----:R-:W-:Y:S01]  /*4ce0*/  FFMA.FTZ R18, R19, UR6, -R13.reuse ;  /* 0x0000000613127c23 */ /* 0x102fe2000801080d */
        /* <DEDUP_REMOVED lines=60> */
[----:B------:R-:W-:Y:S03]  /*50b0*/  @!P0 ISETP.GE.AND P1, PT, R16, R11, PT ;  /* 0x0000000b1000820c */ /* 0x000fe60003f26270 */
        /* <DEDUP_REMOVED lines=11> */
[----:B------:R-:W-:Y:S01]  /*5170*/  FFMA.FTZ R4, R4, UR6, -R8 ;  /* 0x0000000604047c23 */ /* 0x000fe20008010808 */
[----:B---3--:R-:W-:Y:S01]  /*5180*/  MOV R16, R150 ;  /* 0x0000009600107202 */ /* 0x008fe20000000f00 */
[----:B------:R-:W-:Y:S01]  /*5190*/  MUFU.TANH R224, R64 ;  /* 0x0000004000e07308 */ /* 0x000fe20000002400 */
[----:B------:R-:W-:Y:S05]  /*51a0*/  @!P0 FSEL R16, R150, -INF , !P1 ;  /* 0xff80000096108808 */ /* 0x000fea0004800000 */
[--C-:B------:R-:W-:Y:S01]  /*51b0*/  FFMA.FTZ R7, R16, UR6, -R9.reuse ;  /* 0x0000000610077c23 */ /* 0x100fe20008010809 */
        /* <DEDUP_REMOVED lines=32> */
[----:B------:R-:W-:Y:S02]  /*53c0*/  @!P0 ISETP.GE.AND P1, PT, R4, R14, PT ;  /* 0x0000000e0400820c */ /* 0x000fe40003f26270 */
        /* <DEDUP_REMOVED lines=9> */
[CC--:B------:R-:W-:Y:S02]  /*5460*/  @!P0 ISETP.GE.AND P3, PT, R5.reuse, R14.reuse, PT ;  /* 0x0000000e0500820c */ /* 0x0c0fe40003f66270 */
        /* <DEDUP_REMOVED lines=28> */
[----:B------:R-:W-:Y:S01]  /*5630*/  @!P0 ISETP.GE.AND P3, PT, R0, R14, PT ;  /* 0x0000000e0000820c */ /* 0x000fe20003f66270 */
[--C-:B-1----:R-:W-:Y:S01]  /*5640*/  FFMA.FTZ R6, R7, UR6, -R12.reuse ;  /* 0x0000000607067c23 */ /* 0x102fe2000801080c */
[----:B------:R-:W-:Y:S01]  /*5650*/  FFMA.FTZ R7, R5, UR6, -R12 ;  /* 0x0000000605077c23 */ /* 0x000fe2000801080c */
[----:B------:R-:W-:Y:S02]  /*5660*/  MOV R5, R146 ;  /* 0x0000009200057202 */ /* 0x000fe40000000f00 */
[----:B------:R1:W-:Y:S01]  /*5670*/  MUFU.EX2 R140, R6 ;  /* 0x00000006008c7308 */ /* 0x0003e20000000800 */
[----:B------:R-:W-:Y:S02]  /*5680*/  @!P0 FSEL R5, R146, -INF , !P5 ;  /* 0xff80000092058808 */ /* 0x000fe40006800000 */
[----:B------:R-:W-:Y:S07]  /*5690*/  @!P0 ISETP.GE.AND P5, PT, R0, R15, PT ;  /* 0x0000000f0000820c */ /* 0x000fee0003fa6270 */
[----:B------:R4:W2:Y:S01]  /*56a0*/  MUFU.EX2 R138, R7 ;  /* 0x00000007008a7308 */ /* 0x0008a20000000800 */
[----:B-1----:R-:W-:Y:S02]  /*56b0*/  MOV R6, R145 ;  /* 0x0000009100067202 */ /* 0x002fe40000000f00 */
[----:B------:R-:W-:Y:S02]  /*56c0*/  @!P0 FSEL R6, R145, -INF , !P6 ;  /* 0xff80000091068808 */ /* 0x000fe40007000000 */
[----:B------:R-:W-:Y:S02]  /*56d0*/  @!P0 ISETP.GE.AND P6, PT, R4, R15, PT ;  /* 0x0000000f0400820c */ /* 0x000fe40003fc6270 */
[----:B------:R-:W-:Y:S01]  /*56e0*/  MOV R15, R137 ;  /* 0x00000089000f7202 */ /* 0x000fe20000000f00 */
[----:B------:R-:W-:Y:S01]  /*56f0*/  FFMA.FTZ R6, R6, UR6, -R9 ;  /* 0x0000000606067c23 */ /* 0x000fe20008010809 */
        /* <DEDUP_REMOVED lines=25> */
[----:B------:R-:W-:Y:S03]  /*5890*/  FFMA.FTZ R4, R11, UR6, -R8 ;  /* 0x000000060b047c23 */ /* 0x000fe60008010808 */
        /* <DEDUP_REMOVED lines=141> */
[----:B------:R-:W-:Y:S01]  /*6170*/  HMMA.16816.F32.BF16 R64, R100, R106, R64 ;  /* 0x0000006a6440723c */ /* 0x000fe20000041840 */
[----:B------:R1:W5:Y:S03]  /*6180*/  LDL.LU R82, [R1+0x84] ;  /* 0x0000840001527983 */ /* 0x0003660000300800 */
[----:B------:R-:W-:Y:S01]  /*6190*/  FMUL.FTZ R104, R80, R104 ;  /* 0x0000006850687220 */ /* 0x000fe20000410000 */
[----:B------:R-:W-:Y:S01]  /*61a0*/  FADD.FTZ R105, -R114, R5 ;  /* 0x0000000572697221 */ /* 0x000fe20000010100 */
[----:B------:R-:W-:Y:S01]  /*61b0*/  FFMA.FTZ R5, -R81, R81, 1 ;  /* 0x3f80000051057423 */ /* 0x000fe20000010151 */
[----:B------:R-:W-:Y:S01]  /*61c0*/  FMUL.FTZ R102, R76, R20 ;  /* 0x000000144c667220 */ /* 0x000fe20000410000 */
[----:B------:R1:W5:Y:S03]  /*61d0*/  LDL.LU R81, [R1+0x80] ;  /* 0x0000800001517983 */ /* 0x0003660000300800 */
[----:B------:R-:W-:Y:S01]  /*61e0*/  FMUL.FTZ R105, R79, R105 ;  /* 0x000000694f697220 */ /* 0x000fe20000410000 */
[----:B------:R1:W5:Y:S01]  /*61f0*/  LDL.LU R80, [R1+0x7c] ;  /* 0x00007c0001507983 */ /* 0x0003620000300800 */
[----:B------:R-:W-:Y:S01]  /*6200*/  FFMA.FTZ R20, -R74, R74, 1 ;  /* 0x3f8000004a147423 */ /* 0x000fe2000001014a */
[----:B------:R-:W-:Y:S01]  /*6210*/  FADD.FTZ R103, -R114, R21 ;  /* 0x0000001572677221 */ /* 0x000fe20000010100 */
[----:B------:R-:W-:Y:S01]  /*6220*/  FMUL.FTZ R21, R77, R17 ;  /* 0x000000114d157220 */ /* 0x000fe20000410000 */
[----:B------:R1:W5:Y:S01]  /*6230*/  LDL.LU R79, [R1+0x78] ;  /* 0x00007800014f7983 */ /* 0x0003620000300800 */
[----:B------:R-:W-:Y:S01]  /*6240*/  FMUL.FTZ R20, R20, UR5 ;  /* 0x0000000514147c20 */ /* 0x000fe20008410000 */
[----:B------:R-:W-:Y:S01]  /*6250*/  FMUL.FTZ R103, R75, R103 ;  /* 0x000000674b677220 */ /* 0x000fe20000410000 */
[----:B------:R-:W-:Y:S01]  /*6260*/  FADD.FTZ R52, -R114, R52 ;  /* 0x0000003472347221 */ /* 0x000fe20000010100 */
[----:B------:R1:W5:Y:S01]  /*6270*/  LDL.LU R78, [R1+0x74] ;  /* 0x00007400014e7983 */ /* 0x0003620000300800 */
[----:B------:R-:W-:Y:S01]  /*6280*/  FMUL.FTZ R20, R16, R20 ;  /* 0x0000001410147220 */ /* 0x000fe20000410000 */
        /* <DEDUP_REMOVED lines=8> */
[----:B------:R-:W-:Y:S01]  /*6310*/  FFMA.FTZ R4, -R249, R249, 1 ;  /* 0x3f800000f9047423 */ /* 0x000fe200000101f9 */
[----:B------:R-:W-:Y:S01]  /*6320*/  FFMA.FTZ R17, -R252, R252, 1 ;  /* 0x3f800000fc117423 */ /* 0x000fe200000101fc */
[----:B------:R1:W5:Y:S01]  /*6330*/  LDL.LU R75, [R1+0x68] ;  /* 0x00006800014b7983 */ /* 0x0003620000300800 */
[----:B------:R-:W-:Y:S01]  /*6340*/  FMUL.FTZ R100, R105, R5 ;  /* 0x0000000569647220 */ /* 0x000fe20000410000 */
[----:B------:R-:W-:Y:S01]  /*6350*/  FMUL.FTZ R4, R4, UR5 ;  /* 0x0000000504047c20 */ /* 0x000fe20008410000 */
[----:B------:R-:W-:Y:S01]  /*6360*/  FMUL.FTZ R17, R17, UR5 ;  /* 0x0000000511117c20 */ /* 0x000fe20008410000 */
[----:B------:R1:W5:Y:S01]  /*6370*/  LDL.LU R74, [R1+0x64] ;  /* 0x00006400014a7983 */ /* 0x0003620000300800 */
[----:B------:R-:W-:Y:S01]  /*6380*/  FFMA.FTZ R5, -R250, R250, 1 ;  /* 0x3f800000fa057423 */ /* 0x000fe200000101fa */
[----:B------:R-:W-:Y:S01]  /*6390*/  FMUL.FTZ R4, R103, R4 ;  /* 0x0000000467047220 */ /* 0x000fe20000410000 */
[----:B------:R-:W-:Y:S01]  /*63a0*/  FMUL.FTZ R17, R21, R17 ;  /* 0x0000001115117220 */ /* 0x000fe20000410000 */
[----:B------:R-:W-:Y:S01]  /*63b0*/  F2FP.BF16.F32.PACK_AB R16, R100, R101 ;  /* 0x000000656410723e */ /* 0x000fe200000010ff */
[----:B------:R-:W-:Y:S01]  /*63c0*/  FMUL.FTZ R5, R5, UR5 ;  /* 0x0000000505057c20 */ /* 0x000fe20008410000 */
[----:B------:R-:W-:Y:S01]  /*63d0*/  FFMA.FTZ R21, -R237, R237, 1 ;  /* 0x3f800000ed157423 */ /* 0x000fe200000101ed */
[----:B------:R-:W-:Y:S01]  /*63e0*/  FFMA.FTZ R100, -R244, R244, 1 ;  /* 0x3f800000f4647423 */ /* 0x000fe200000101f4 */
[----:B------:R-:W-:Y:S01]  /*63f0*/  F2FP.BF16.F32.PACK_AB R101, R17, R20 ;  /* 0x000000141165723e */ /* 0x000fe200000010ff */
[----:B------:R-:W-:Y:S01]  /*6400*/  FMUL.FTZ R5, R102, R5 ;  /* 0x0000000566057220 */ /* 0x000fe20000410000 */
[C---:B------:R-:W-:Y:S01]  /*6410*/  FADD.FTZ R20, -R114.reuse, R37 ;  /* 0x0000002572147221 */ /* 0x040fe20000010100 */
[----:B------:R-:W-:Y:S01]  /*6420*/  FADD.FTZ R17, -R114, R36 ;  /* 0x0000002472117221 */ /* 0x000fe20000010100 */
[----:B------:R-:W-:Y:S01]  /*6430*/  FMUL.FTZ R21, R21, UR5 ;  /* 0x0000000515157c20 */ /* 0x000fe20008410000 */
[----:B------:R-:W-:Y:S01]  /*6440*/  FMUL.FTZ R100, R100, UR5 ;  /* 0x0000000564647c20 */ /* 0x000fe20008410000 */
[----:B------:R-:W-:Y:S01]  /*6450*/  FMUL.FTZ R20, R70, R20 ;  /* 0x0000001446147220 */ /* 0x000fe20000410000 */
[----:B------:R-:W-:Y:S01]  /*6460*/  FMUL.FTZ R17, R71, R17 ;  /* 0x0000001147117220 */ /* 0x000fe20000410000 */
[----:B------:R-:W-:Y:S01]  /*6470*/  F2FP.BF16.F32.PACK_AB R102, R4, R5 ;  /* 0x000000050466723e */ /* 0x000fe200000010ff */
[----:B------:R-:W-:Y:S01]  /*6480*/  FMUL.FTZ R4, R73, R32 ;  /* 0x0000002049047220 */ /* 0x000fe20000410000 */
[----:B------:R-:W-:Y:S01]  /*6490*/  FMUL.FTZ R5, R72, R33 ;  /* 0x0000002148057220 */ /* 0x000fe20000410000 */
[----:B------:R1:W5:Y:S01]  /*64a0*/  LDL.LU R73, [R1+0x60] ;  /* 0x0000600001497983 */ /* 0x0003620000300800 */
[----:B------:R-:W-:Y:S01]  /*64b0*/  FFMA.FTZ R32, -R238, R238, 1 ;  /* 0x3f800000ee207423 */ /* 0x000fe200000101ee */
[----:B------:R-:W-:Y:S01]  /*64c0*/  FFMA.FTZ R33, -R241, R241, 1 ;  /* 0x3f800000f1217423 */ /* 0x000fe200000101f1 */
[----:B------:R-:W-:Y:S01]  /*64d0*/  FMUL.FTZ R100, R4, R100 ;  /* 0x0000006404647220 */ /* 0x000fe20000410000 */
[----:B------:R1:W5:Y:S01]  /*64e0*/  LDL.LU R72, [R1+0x5c] ;  /* 0x00005c0001487983 */ /* 0x0003620000300800 */
[----:B------:R-:W-:Y:S01]  /*64f0*/  FMUL.FTZ R32, R32, UR5 ;  /* 0x0000000520207c20 */ /* 0x000fe20008410000 */
[----:B------:R-:W-:Y:S01]  /*6500*/  FMUL.FTZ R33, R33, UR5 ;  /* 0x0000000521217c20 */ /* 0x000fe20008410000 */
[C---:B------:R-:W-:Y:S01]  /*6510*/  FADD.FTZ R4, -R114.reuse, R48 ;  /* 0x0000003072047221 */ /* 0x040fe20000010100 */
[----:B------:R1:W5:Y:S01]  /*6520*/  LDL.LU R71, [R1+0x58] ;  /* 0x0000580001477983 */ /* 0x0003620000300800 */
[----:B------:R-:W-:Y:S01]  /*6530*/  FADD.FTZ R48, -R114, R64 ;  /* 0x0000004072307221 */ /* 0x000fe20000010100 */
[----:B------:R-:W-:Y:S01]  /*6540*/  FMUL.FTZ R33, R20, R33 ;  /* 0x0000002114217220 */ /* 0x000fe20000410000 */
[----:B------:R-:W-:Y:S01]  /*6550*/  FMUL.FTZ R4, R248, R4 ;  /* 0x00000004f8047220 */ /* 0x000fe20000410000 */
[----:B------:R1:W5:Y:S01]  /*6560*/  LDL.LU R70, [R1+0x54] ;  /* 0x0000540001467983 */ /* 0x0003620000300800 */
[----:B------:R-:W-:Y:S01]  /*6570*/  FFMA.FTZ R20, -R236, R236, 1 ;  /* 0x3f800000ec147423 */ /* 0x000fe200000101ec */
[----:B------:R-:W-:Y:S01]  /*6580*/  FMUL.FTZ R48, R240, R48 ;  /* 0x00000030f0307220 */ /* 0x000fe20000410000 */
[----:B------:R-:W-:Y:S01]  /*6590*/  FMUL.FTZ R32, R4, R32 ;  /* 0x0000002004207220 */ /* 0x000fe20000410000 */
[----:B------:R-:W-:Y:S01]  /*65a0*/  FFMA.FTZ R4, -R223, R223, 1 ;  /* 0x3f800000df047423 */ /* 0x000fe200000101df */
[----:B------:R-:W-:Y:S01]  /*65b0*/  FMUL.FTZ R20, R20, UR5 ;  /* 0x0000000514147c20 */ /* 0x000fe20008410000 */
[----:B------:R-:W-:Y:S01]  /*65c0*/  FFMA.FTZ R36, -R242, R242, 1 ;  /* 0x3f800000f2247423 */ /* 0x000fe200000101f2 */
[----:B------:R-:W-:Y:S01]  /*65d0*/  FFMA.FTZ R37, -R243, R243, 1 ;  /* 0x3f800000f3257423 */ /* 0x000fe200000101f3 */
[----:B------:R-:W-:Y:S01]  /*65e0*/  FMUL.FTZ R4, R4, UR5 ;  /* 0x0000000504047c20 */ /* 0x000fe20008410000 */
[----:B------:R-:W-:Y:S01]  /*65f0*/  FMUL.FTZ R20, R52, R20 ;  /* 0x0000001434147220 */ /* 0x000fe20000410000 */
[----:B------:R-:W-:Y:S01]  /*6600*/  FMUL.FTZ R36, R36, UR5 ;  /* 0x0000000524247c20 */ /* 0x000fe20008410000 */
[----:B------:R-:W-:Y:S03]  /*6610*/  FMUL.FTZ R37, R37, UR5 ;  /* 0x0000000525257c20 */ /* 0x000fe60008410000 */
[----:B------:R-:W-:Y:S01]  /*6620*/  FMUL.FTZ R36, R17, R36 ;  /* 0x0000002411247220 */ /* 0x000fe20000410000 */
[----:B------:R-:W-:Y:S01]  /*6630*/  FFMA.FTZ R17, -R235, R235, 1 ;  /* 0x3f800000eb117423 */ /* 0x000fe200000101eb */
[----:B------:R-:W-:Y:S01]  /*6640*/  FMUL.FTZ R37, R5, R37 ;  /* 0x0000002505257220 */ /* 0x000fe20000410000 */
[C---:B------:R-:W-:Y:S01]  /*6650*/  FADD.FTZ R5, -R114.reuse, R49 ;  /* 0x0000003172057221 */ /* 0x040fe20000010100 */
[----:B------:R-:W-:Y:S01]  /*6660*/  FADD.FTZ R49, -R114, R65 ;  /* 0x0000004172317221 */ /* 0x000fe20000010100 */
[----:B------:R-:W-:Y:S01]  /*6670*/  FMUL.FTZ R17, R17, UR5 ;  /* 0x0000000511117c20 */ /* 0x000fe20008410000 */
[----:B------:R-:W-:Y:S01]  /*6680*/  F2FP.BF16.F32.PACK_AB R36, R33, R36 ;  /* 0x000000242124723e */ /* 0x000fe200000010ff */
[----:B------:R-:W-:Y:S01]  /*6690*/  FMUL.FTZ R5, R247, R5 ;  /* 0x00000005f7057220 */ /* 0x000fe20000410000 */
[----:B------:R-:W-:Y:S01]  /*66a0*/  FMUL.FTZ R49, R239, R49 ;  /* 0x00000031ef317220 */ /* 0x000fe20000410000 */
[----:B------:R-:W-:Y:S01]  /*66b0*/  FMUL.FTZ R17, R53, R17 ;  /* 0x0000001135117220 */ /* 0x000fe20000410000 */
[----:B------:R-:W-:Y:S01]  /*66c0*/  F2FP.BF16.F32.PACK_AB R37, R37, R100 ;  /* 0x000000642525723e */ /* 0x000fe200000010ff */
[----:B------:R-:W-:Y:S01]  /*66d0*/  FMUL.FTZ R21, R5, R21 ;  /* 0x0000001505157220 */ /* 0x000fe20000410000 */
[----:B------:R-:W-:Y:S01]  /*66e0*/  FFMA.FTZ R5, -R224, R224, 1 ;  /* 0x3f800000e0057423 */ /* 0x000fe200000101e0 */
[----:B------:R-:W-:Y:S03]  /*66f0*/  FMUL.FTZ R4, R49, R4 ;  /* 0x0000000431047220 */ /* 0x000fe60000410000 */
[----:B------:R-:W-:Y:S01]  /*6700*/  FMUL.FTZ R5, R5, UR5 ;  /* 0x0000000505057c20 */ /* 0x000fe20008410000 */
[----:B------:R-:W-:Y:S02]  /*6710*/  F2FP.BF16.F32.PACK_AB R33, R21, R32 ;  /* 0x000000201521723e */ /* 0x000fe400000010ff */
[----:B------:R-:W-:Y:S01]  /*6720*/  F2FP.BF16.F32.PACK_AB R32, R17, R20 ;  /* 0x000000141120723e */ /* 0x000fe200000010ff */
[----:B------:R-:W-:Y:S01]  /*6730*/  FMUL.FTZ R5, R48, R5 ;  /* 0x0000000530057220 */ /* 0x000fe20000410000 */
[----:B------:R-:W-:Y:S01]  /*6740*/  FFMA.FTZ R17, -R69, R69, 1 ;  /* 0x3f80000045117423 */ /* 0x000fe20000010145 */
[----:B------:R-:W-:Y:S01]  /*6750*/  FMUL.FTZ R20, R3, R6 ;  /* 0x0000000603147220 */ /* 0x000fe20000410000 */
[----:B------:R1:W5:Y:S02]  /*6760*/  LDL.LU R69, [R1+0x50] ;  /* 0x0000500001457983 */ /* 0x0003640000300800 */
[----:B------:R-:W-:Y:S01]  /*6770*/  F2FP.BF16.F32.PACK_AB R21, R4, R5 ;  /* 0x000000050415723e */ /* 0x000fe200000010ff */
[----:B------:R-:W-:Y:S01]  /*6780*/  FFMA.FTZ R4, -R68, R68, 1 ;  /* 0x3f80000044047423 */ /* 0x000fe20000010144 */
[----:B------:R-:W-:Y:S01]  /*6790*/  FMUL.FTZ R17, R17, UR5 ;  /* 0x0000000511117c20 */ /* 0x000fe20008410000 */
[----:B------:R1:W5:Y:S02]  /*67a0*/  LDL.LU R68, [R1+0x4c] ;  /* 0x00004c0001447983 */ /* 0x0003640000300800 */
[----:B------:R-:W-:Y:S02]  /*67b0*/  FMUL.FTZ R6, R4, UR5 ;  /* 0x0000000504067c20 */ /* 0x000fe40008410000 */
[----:B------:R1:W5:Y:S04]  /*67c0*/  LDL.LU R3, [R1+0x48] ;  /* 0x0000480001037983 */ /* 0x0003680000300800 */
[----:B------:R1:W5:Y:S01]  /*67d0*/  LDL.LU R2, [R1+0x44] ;  /* 0x0000440001027983 */ /* 0x0003620000300800 */
[----:B------:R-:W-:Y:S05]  /*67e0*/  @!P1 BRA `(.L_x_575) ;  /* 0x0000000000549947 */ /* 0x000fea0003800000 */
[----:B------:R-:W2:Y:S01]  /*67f0*/  LDC R48, c[0x0][0x240] ;  /* 0x00009000ff307b82 */ /* 0x000ea20000000800 */
[----:B------:R-:W-:Y:S01]  /*6800*/  ULOP3.LUT UR11, UR7, 0x1, URZ, 0xc0, !UPT ;  /* 0x00000001070b7892 */ /* 0x000fe2000f8ec03f */
[----:B------:R-:W-:Y:S03]  /*6810*/  UMOV UR16, 0xffffe000 ;  /* 0xffffe00000107882 */ /* 0x000fe60000000000 */
[----:B------:R-:W-:Y:S03]  /*6820*/  UISETP.NE.U32.AND UP0, UPT, UR11, 0x1, UPT ;  /* 0x000000010b00788c */ /* 0x000fe6000bf05070 */
[----:B------:R-:W3:Y:S01]  /*6830*/  LDC R49, c[0x0][0x244] ;  /* 0x00009100ff317b82 */ /* 0x000ee20000000800 */
[----:B------:R-:W-:Y:S06]  /*6840*/  USEL UR11, UR16, 0x2000, !UP0 ;  /* 0x00002000100b7887 */ /* 0x000fec000c000000 */
[----:B------:R-:W-:Y:S01]  /*6850*/  VIADD R251, R251, UR11 ;  /* 0x0000000bfbfb7c36 */ /* 0x000fe20008000000 */
[----:B------:R-:W-:Y:S01]  /*6860*/  IADD3 R118, R118, UR11, RZ ;  /* 0x0000000b76767c10 */ /* 0x000fe2000fffe0ff */
[----:B--2---:R-:W-:Y:S05]  /*6870*/  IMAD.U32 R4, R48, -0x80, RZ ;  /* 0xffffff8030047824 */ /* 0x004fea00078e00ff */
        /* <DEDUP_REMOVED lines=9> */
[----:B---3--:R-:W-:Y:S05]  /*6910*/  LEA.HI.X R5, R48, R231, R49, 0x7, P0 ;  /* 0x000000e730057211 */ /* 0x008fea00000f3c31 */
[----:B------:R2:W-:Y:S04]  /*6920*/  LDGSTS.E.BYPASS.LTC128B.128 [R251+0x1000], desc[UR8][R4.64] ;  /* 0x0100000004fb7fae */ /* 0x0005e8000b901d48 */
[----:B------:R-:W0:Y:S02]  /*6930*/  LDGDEPBAR ;  /* 0x00000000000079af */ /* 0x000e240000000000 */
.L_x_575:
[----:B------:R-:W3:Y:S01]  /*6940*/  LDL R52, [R1+0x2c] ;  /* 0x00002c0001347983 */ /* 0x000ee20000100800 */
[----:B------:R-:W-:Y:S01]  /*6950*/  FMUL.FTZ R17, R20, R17 ;  /* 0x0000001114117220 */ /* 0x000fe20000410000 */
[C---:B-----5:R-:W-:Y:S01]  /*6960*/  FADD.FTZ R11, -R0.reuse, R11 ;  /* 0x0000000b000b7221 */ /* 0x060fe20000010100 */
[C---:B------:R-:W-:Y:S01]  /*6970*/  FADD.FTZ R15, -R0.reuse, R15 ;  /* 0x0000000f000f7221 */ /* 0x040fe20000010100 */
[----:B------:R-:W4:Y:S01]  /*6980*/  LDL.LU R49, [R1] ;  /* 0x0000000001317983 */ /* 0x000f220000300800 */
[----:B------:R-:W-:Y:S01]  /*6990*/  FADD.FTZ R27, -R0, R27 ;  /* 0x0000001b001b7221 */ /* 0x000fe20000010100 */
[----:B------:R-:W-:Y:S01]  /*69a0*/  FMUL.FTZ R11, R233, R11 ;  /* 0x0000000be90b7220 */ /* 0x000fe20000410000 */
[----:B------:R-:W-:Y:S01]  /*69b0*/  FMUL.FTZ R15, R227, R15 ;  /* 0x0000000fe30f7220 */ /* 0x000fe20000410000 */
[----:B------:R-:W4:Y:S01]  /*69c0*/  LDL.LU R48, [R1+0x4] ;  /* 0x0000040001307983 */ /* 0x000f220000300800 */
[----:B------:R-:W-:Y:S01]  /*69d0*/  FMUL.FTZ R27, R225, R27 ;  /* 0x0000001be11b7220 */ /* 0x000fe20000410000 */
[----:B--2---:R-:W-:Y:S01]  /*69e0*/  FFMA.FTZ R5, -R152, R152, 1 ;  /* 0x3f80000098057423 */ /* 0x004fe20000010198 */
[----:B------:R-:W-:Y:S01]  /*69f0*/  FADD.FTZ R23, -R113, R23 ;  /* 0x0000001771177221 */ /* 0x000fe20000010100 */
[----:B------:R2:W-:Y:S01]  /*6a00*/  STS [R214+0xa000], R16 ;  /* 0x00a00010d6007388 */ /* 0x0005e20000000800 */
[----:B------:R-:W-:Y:S01]  /*6a10*/  FFMA.FTZ R4, -R151, R151, 1 ;  /* 0x3f80000097047423 */ /* 0x000fe20000010197 */
[----:B------:R-:W-:Y:S01]  /*6a20*/  FADD.FTZ R19, -R113, R19 ;  /* 0x0000001371137221 */ /* 0x000fe20000010100 */
        /* <DEDUP_REMOVED lines=8> */
[----:B------:R-:W-:Y:S01]  /*6ab0*/  FMUL.FTZ R38, R159, R38 ;  /* 0x000000269f267220 */ /* 0x000fe20000410000 */
[C---:B------:R-:W-:Y:S01]  /*6ac0*/  FADD.FTZ R50, -R113.reuse, R50 ;  /* 0x0000003271327221 */ /* 0x040fe20000010100 */
        /* <DEDUP_REMOVED lines=12> */
[----:B--2---:R-:W-:Y:S01]  /*6b90*/  FMUL.FTZ R16, R7, R6 ;  /* 0x0000000607107220 */ /* 0x004fe20000410000 */
        /* <DEDUP_REMOVED lines=42> */
[----:B--2---:R-:W-:Y:S01]  /*6e40*/  FFMA.FTZ R5, -R181, R181, 1 ;  /* 0x3f800000b5057423 */ /* 0x004fe200000101b5 */
        /* <DEDUP_REMOVED lines=17> */
[----:B------:R-:W-:Y:S01]  /*6f60*/  FADD.FTZ R24, -R112, R24 ;  /* 0x0000001870187221 */ /* 0x000fe20000010100 */
        /* <DEDUP_REMOVED lines=8> */
[----:B-1----:R-:W-:Y:S01]  /*6ff0*/  F2FP.BF16.F32.PACK_AB R4, R9, R16 ;  /* 0x000000100904723e */ /* 0x002fe200000010ff */
[C---:B------:R-:W-:Y:S01]  /*7000*/  FADD.FTZ R25, -R112.reuse, R25 ;  /* 0x0000001970197221 */ /* 0x040fe20000010100 */
        /* <DEDUP_REMOVED lines=188> */
[----:B------:R-:W4:Y:S04]  /*7bd0*/  LDSM.16.MT88.4 R20, [R0+0x4400] ;  /* 0x004400000014783b */ /* 0x000f280000004200 */
[----:B------:R-:W4:Y:S01]  /*7be0*/  LDSM.16.MT88.4 R24, [R2+0x16800] ;  /* 0x016800000218783b */ /* 0x000f220000004200 */
[-C--:B-1----:R-:W-:Y:S05]  /*7bf0*/  HMMA.16816.F32.BF16 R68, R4, R8.reuse, R68 ;  /* 0x000000080444723c */ /* 0x082fea0000041844 */
[----:B---3--:R-:W-:Y:S01]  /*7c00*/  LEA R59, R52, UR4, 0x1 ;  /* 0x00000004343b7c11 */ /* 0x008fe2000f8e08ff */
[C---:B--2---:R-:W-:Y:S05]  /*7c10*/  HMMA.16816.F32.BF16 R72, R12.reuse, R8, R72 ;  /* 0x000000080c48723c */ /* 0x044fea0000041848 */
        /* <DEDUP_REMOVED lines=69> */
.L_x_576:
        /* <DEDUP_REMOVED lines=306> */
.L_x_578:
        /* <DEDUP_REMOVED lines=21> */
.L_x_579:
        /* <DEDUP_REMOVED lines=39> */
.L_x_581:
[----:B------:R-:W-:Y:S05]  /*9750*/  BSYNC B0 ;  /* 0x0000000000007941 */ /* 0x000fea0003800000 */
.L_x_580:
        /* <DEDUP_REMOVED lines=13> */
.L_x_583:
[----:B------:R-:W-:Y:S05]  /*9830*/  BSYNC B0 ;  /* 0x0000000000007941 */ /* 0x000fea0003800000 */
.L_x_582:
        /* <DEDUP_REMOVED lines=27> */
.L_x_585:
[----:B------:R-:W-:Y:S05]  /*99f0*/  BSYNC B0 ;  /* 0x0000000000007941 */ /* 0x000fea0003800000 */
.L_x_584:
        /* <DEDUP_REMOVED lines=13> */
.L_x_574:
[----:B------:R-:W-:Y:S05]  /*9ad0*/  BSYNC B1 ;  /* 0x0000000000017941 */ /* 0x000fea0003800000 */
.L_x_560:
        /* <DEDUP_REMOVED lines=8> */
.L_x_586:
[----:B------:R-:W-:Y:S05]  /*9b60*/  EXIT ;  /* 0x000000000000794d */ /* 0x000fea0003800000 */
.L_x_588:
        /* <DEDUP_REMOVED lines=9> */
.L_x_709:


//--------------------- .text._ZN5flash44flash_bwd_dq_dk_dv_loop_seqk_parallel_kernelI23Flash_bwd_kernel_traitsILi32ELi128ELi128ELi8ELi4ELi4ELi4ELb0ELb0EN7cutlass10bfloat16_tE19Flash_kernel_traitsILi32ELi128ELi128ELi8ES3_EELb1ELb1ELb0ELb1ELb0ELb0ELb0EEEvNS_16Flash_bwd_paramsE --------------------------
	.section	.text._ZN5flash44flash_bwd_dq_dk_dv_loop_seqk_parallel_kernelI23Flash_bwd_kernel_traitsILi32ELi128ELi128ELi8ELi4ELi4ELi4ELb0ELb0EN7cutlass10bfloat16_tE19Flash_kernel_traitsILi32ELi128ELi128ELi8ES3_EELb1ELb1ELb0ELb1ELb0ELb0ELb0EEEvNS_16Flash_bwd_paramsE,"ax",@progbits
	.align	128
        .global         _ZN5flash44flash_bwd_dq_dk_dv_loop_seqk_parallel_kernelI23Flash_bwd_kernel_traitsILi32ELi128ELi128ELi8ELi4ELi4ELi4ELb0ELb0EN7cutlass10bfloat16_tE19Flash_kernel_traitsILi32ELi128ELi128ELi8ES3_EELb1ELb1ELb0ELb1ELb0ELb0ELb0EEEvNS_16Flash_bwd_paramsE
        .type           _ZN5flash44flash_bwd_dq_dk_dv_loop_seqk_parallel_kernelI23Flash_bwd_kernel_traitsILi32ELi128ELi128ELi8ELi4ELi4ELi4ELb0ELb0EN7cutlass10bfloat16_tE19Flash_kernel_traitsILi32ELi128ELi128ELi8ES3_EELb1ELb1ELb0ELb1ELb0ELb0ELb0EEEvNS_16Flash_bwd_paramsE,@function
        .size           _ZN5flash44flash_bwd_dq_dk_dv_loop_seqk_parallel_kernelI23Flash_bwd_kernel_traitsILi32ELi128ELi128ELi8ELi4ELi4ELi4ELb0ELb0EN7cutlass10bfloat16_tE19Flash_kernel_traitsILi32ELi128ELi128ELi8ES3_EELb1ELb1ELb0ELb1ELb0ELb0ELb0EEEvNS_16Flash_bwd_paramsE,(.L_x_710 - _ZN5flash44flash_bwd_dq_dk_dv_loop_seqk_parallel_kernelI23Flash_bwd_kernel_traitsILi32ELi128ELi128ELi8ELi4ELi4ELi4ELb0ELb0EN7cutlass10bfloat16_tE19Flash_kernel_traitsILi32ELi128ELi128ELi8ES3_EELb1ELb1ELb0ELb1ELb0ELb0ELb0EEEvNS_16Flash_bwd_paramsE)
        .other          _ZN5flash44flash_bwd_dq_dk_dv_loop_seqk_parallel_kernelI23Flash_bwd_kernel_traitsILi32ELi128ELi128ELi8ELi4ELi4ELi4ELb0ELb0EN7cutlass10bfloat16_tE19Flash_kernel_traitsILi32ELi128ELi128ELi8ES3_EELb1ELb1ELb0ELb1ELb0ELb0ELb0EEEvNS_16Flash_bwd_paramsE,@"STO_CUDA_ENTRY STV_DEFAULT"
_ZN5flash44flash_bwd_dq_dk_dv_loop_seqk_parallel_kernelI23Flash_bwd_kernel_traitsILi32ELi128ELi128ELi8ELi4ELi4ELi4ELb0ELb0EN7cutlass10bfloat16_tE19Flash_kernel_traitsILi32ELi128ELi128ELi8ES3_EELb1ELb1ELb0ELb1ELb0ELb0ELb0EEEvNS_16Flash_bwd_paramsE:
.text._ZN5flash44flash_bwd_dq_dk_dv_loop_seqk_parallel_kernelI23Flash_bwd_kernel_traitsILi32ELi128ELi128ELi8ELi4ELi4ELi4ELb0ELb0EN7cutlass10bfloat16_tE19Flash_kernel_traitsILi32ELi128ELi128ELi8ES3_EELb1ELb1ELb0ELb1ELb0ELb0ELb0EEEvNS_16Flash_bwd_paramsE:
        /* <DEDUP_REMOVED lines=19> */
[----:B------:R-:W3:Y:S08]  /*0130*/  S2UR UR55, SR_CTAID.Z ;  /* 0x00000000003779c3 */ /* 0x000ef00000002700 */
[----:B------:R-:W4:Y:S01]  /*0140*/  S2UR UR54, SR_CTAID.Y ;  /* 0x00000000003679c3 */ /* 0x000f220000002600 */
[----:B--2---:R-:W-:Y:S01]  /*0150*/  ULEA UR4, UR4, UR5, 0x18 ;  /* 0x0000000504047291 */ /* 0x004fe2000f8ec03f */
[----:B-1----:R-:W-:Y:S01]  /*0160*/  SHF.R.S32.HI R6, RZ, 0x1f, R10 ;  /* 0x0000001fff067819 */ /* 0x002fe2000001140a */
[----:B---3--:R-:W-:-:S03]  /*0170*/  USHF.R.S32.HI UR5, URZ, 0x1f, UR55 ;  /* 0x0000001f3f057899 */ /* 0x008fc60008011437 */
[CC--:B------:R-:W-:Y:S02]  /*0180*/  LEA.HI R3, R6.reuse, R10.reuse, RZ, 0x4 ;  /* 0x0000000a06037211 */ /* 0x0c0fe400078f20ff */
[-C--:B------:R-:W-:Y:S02]  /*0190*/  LEA.HI R14, R6, R10.reuse, RZ, 0x3 ;  /* 0x0000000a060e7211 */ /* 0x080fe400078f18ff */
[----:B------:R-:W-:Y:S01]  /*01a0*/  SHF.R.S32.HI R2, RZ, 0x4, R3 ;  /* 0x00000004ff027819 */ /* 0x000fe20000011403 */
[----:B----4-:R-:W-:Y:S01]  /*01b0*/  USHF.L.U32 UR6, UR54, 0x7, URZ ;  /* 0x0000000736067899 */ /* 0x010fe2000800063f */
[----:B------:R-:W-:Y:S02]  /*01c0*/  LOP3.LUT R7, R14, 0xfffffff8, RZ, 0xc0, !PT ;  /* 0xfffffff80e077812 */ /* 0x000fe400078ec0ff */
[CC--:B------:R-:W-:Y:S02]  /*01d0*/  LEA.HI R250, R6.reuse, R10.reuse, RZ, 0x7 ;  /* 0x0000000a06fa7211 */ /* 0x0c0fe400078f38ff */
[-C--:B------:R-:W-:Y:S01]  /*01e0*/  LEA.HI R5, R6, R10.reuse, RZ, 0x2 ;  /* 0x0000000a06057211 */ /* 0x080fe200078f10ff */
[----:B------:R-:W-:Y:S01]  /*01f0*/  IMAD.IADD R7, R10, 0x1, -R7 ;  /* 0x000000010a077824 */ /* 0x000fe200078e0a07 */
[----:B------:R-:W-:-:S02]  /*0200*/  LEA.HI R6, R6, R10, RZ, 0x5 ;  /* 0x0000000a06067211 */ /* 0x000fc400078f28ff */
[C---:B------:R-:W-:Y:S02]  /*0210*/  LOP3.LUT R0, R3.reuse, 0xfffffff0, RZ, 0xc0, !PT ;  /* 0xfffffff003007812 */ /* 0x040fe400078ec0ff */
[----:B------:R-:W-:Y:S02]  /*0220*/  LEA.HI R3, R3, R2, RZ, 0x1 ;  /* 0x0000000203037211 */ /* 0x000fe400078f08ff */
[----:B------:R-:W-:Y:S01]  /*0230*/  LOP3.LUT R11, R5, 0xfffffffc, RZ, 0xc0, !PT ;  /* 0xfffffffc050b7812 */ /* 0x000fe200078ec0ff */
[----:B------:R-:W-:Y:S01]  /*0240*/  IMAD.IADD R4, R10, 0x1, -R0 ;  /* 0x000000010a047824 */ /* 0x000fe200078e0a00 */
[----:B------:R-:W-:Y:S02]  /*0250*/  LOP3.LUT R8, R6, 0xffffffe0, RZ, 0xc0, !PT ;  /* 0xffffffe006087812 */ /* 0x000fe400078ec0ff */
[----:B------:R-:W-:Y:S01]  /*0260*/  LOP3.LUT R3, R3, 0xfffffffe, RZ, 0xc0, !PT ;  /* 0xfffffffe03037812 */ /* 0x000fe200078ec0ff */
[C---:B------:R-:W-:Y:S01]  /*0270*/  IMAD.IADD R206, R10.reuse, 0x1, -R11 ;  /* 0x000000010ace7824 */ /* 0x040fe200078e0a0b */
[----:B------:R-:W-:Y:S01]  /*0280*/  LEA.HI R9, R7, R7, RZ, 0x1 ;  /* 0x0000000707097211 */ /* 0x000fe200078f08ff */
[----:B------:R-:W-:Y:S01]  /*0290*/  IMAD.IADD R0, R10, 0x1, -R8 ;  /* 0x000000010a007824 */ /* 0x000fe200078e0a08 */
[----:B------:R-:W-:Y:S01]  /*02a0*/  SHF.R.S32.HI R250, RZ, 0x7, R250 ;  /* 0x00000007fffa7819 */ /* 0x000fe200000114fa */
[----:B------:R-:W-:Y:S01]  /*02b0*/  IMAD.IADD R11, R2, 0x1, -R3 ;  /* 0x00000001020b7824 */ /* 0x000fe200078e0a03 */
[----:B------:R-:W-:Y:S01]  /*02c0*/  LOP3.LUT R2, R9, 0x7fffffe, RZ, 0xc0, !PT ;  /* 0x07fffffe09027812 */ /* 0x000fe200078ec0ff */
[C---:B------:R-:W-:Y:S01]  /*02d0*/  IMAD.SHL.U32 R17, R206.reuse, 0x2, RZ ;  /* 0x00000002ce117824 */ /* 0x040fe200078e00ff */
[----:B------:R-:W-:Y:S01]  /*02e0*/  SHF.R.S32.HI R8, RZ, 0x1f, R0 ;  /* 0x0000001fff087819 */ /* 0x000fe20000011400 */
[----:B------:R-:W-:Y:S01]  /*02f0*/  IMAD.SHL.U32 R206, R206, 0x8, RZ ;  /* 0x00000008cece7824 */ /* 0x000fe200078e00ff */
[--C-:B------:R-:W-:Y:S01]  /*0300*/  SHF.R.S32.HI R244, RZ, 0x2, R5.reuse ;  /* 0x00000002fff47819 */ /* 0x100fe20000011405 */
[----:B------:R-:W-:Y:S01]  /*0310*/  IMAD.IADD R3, R7, 0x1, -R2 ;  /* 0x0000000107037824 */ /* 0x000fe200078e0a02 */
[----:B------:R-:W-:-:S02]  /*0320*/  SHF.R.S32.HI R2, RZ, 0x1f, R5 ;  /* 0x0000001fff027819 */ /* 0x000fc40000011405 */
[----:B------:R-:W-:Y:S01]  /*0330*/  LEA.HI R241, R8, R0, RZ, 0x2 ;  /* 0x0000000008f17211 */ /* 0x000fe200078f10ff */
[----:B------:R-:W-:Y:S01]  /*0340*/  IMAD R0, R250, 0x8, R11 ;  /* 0x00000008fa007824 */ /* 0x000fe200078e020b */
[----:B------:R-:W-:Y:S02]  /*0350*/  LEA.HI R2, R2, R244, RZ, 0x3 ;  /* 0x000000f402027211 */ /* 0x000fe400078f18ff */
[--C-:B------:R-:W-:Y:S01]  /*0360*/  SHF.R.S32.HI R251, RZ, 0x5, R6.reuse ;  /* 0x00000005fffb7819 */ /* 0x100fe20000011406 */
[----:B------:R-:W-:Y:S01]  /*0370*/  IMAD R16, R0, 0x8, R3 ;  /* 0x0000000800107824 */ /* 0x000fe200078e0203 */
[----:B------:R-:W-:Y:S02]  /*0380*/  SHF.R.S32.HI R5, RZ, 0x1f, R6 ;  /* 0x0000001fff057819 */ /* 0x000fe40000011406 */
[----:B------:R-:W-:Y:S02]  /*0390*/  SHF.R.S32.HI R6, RZ, 0x1f, R4 ;  /* 0x0000001fff067819 */ /* 0x000fe40000011404 */
[----:B------:R-:W-:-:S02]  /*03a0*/  LEA.HI R0, R4, R4, RZ, 0x1 ;  /* 0x0000000404007211 */ /* 0x000fc400078f08ff */
[----:B------:R-:W-:Y:S02]  /*03b0*/  LOP3.LUT R2, R2, 0xfffffff8, RZ, 0xc0, !PT ;  /* 0xfffffff802027812 */ /* 0x000fe400078ec0ff */
[----:B------:R-:W-:Y:S02]  /*03c0*/  LEA.HI R8, R5, R251, RZ, 0x2 ;  /* 0x000000fb05087211 */ /* 0x000fe400078f10ff */
[----:B------:R-:W-:Y:S02]  /*03d0*/  LEA.HI R10, R6, R4, RZ, 0x3 ;  /* 0x00000004060a7211 */ /* 0x000fe400078f18ff */
[--C-:B------:R-:W-:Y:S02]  /*03e0*/  SHF.R.S32.HI R5, RZ, 0x1, R0.reuse ;  /* 0x00000001ff057819 */ /* 0x100fe40000011400 */
[----:B------:R-:W-:Y:S02]  /*03f0*/  SHF.R.S32.HI R3, RZ, 0x1f, R0 ;  /* 0x0000001fff037819 */ /* 0x000fe40000011400 */
[----:B------:R-:W-:Y:S01]  /*0400*/  LOP3.LUT R6, R0, 0x7fffffe, RZ, 0xc0, !PT ;  /* 0x07fffffe00067812 */ /* 0x000fe200078ec0ff */
[----:B------:R-:W-:Y:S01]  /*0410*/  IMAD.IADD R0, R244, 0x1, -R2 ;  /* 0x00000001f4007824 */ /* 0x000fe200078e0a02 */
[----:B------:R-:W-:-:S02]  /*0420*/  LOP3.LUT R2, R10, 0xfffffff8, RZ, 0xc0, !PT ;  /* 0xfffffff80a027812 */ /* 0x000fc400078ec0ff */
[----:B------:R-:W-:Y:S01]  /*0430*/  LEA.HI R3, R3, R5, RZ, 0x2 ;  /* 0x0000000503037211 */ /* 0x000fe200078f10ff */
[----:B------:R-:W-:Y:S01]  /*0440*/  IMAD.IADD R15, R4, 0x1, -R6 ;  /* 0x00000001040f7824 */ /* 0x000fe200078e0a06 */
[----:B------:R-:W-:Y:S01]  /*0450*/  LOP3.LUT R6, R0, 0x1, RZ, 0xc0, !PT ;  /* 0x0000000100067812 */ /* 0x000fe200078ec0ff */
[----:B------:R-:W-:Y:S01]  /*0460*/  IMAD.IADD R13, R4, 0x1, -R2 ;  /* 0x00000001040d7824 */ /* 0x000fe200078e0a02 */
[----:B------:R-:W-:Y:S01]  /*0470*/  LOP3.LUT R3, R3, 0xfffffffc, RZ, 0xc0, !PT ;  /* 0xfffffffc03037812 */ /* 0x000fe200078ec0ff */
[----:B------:R-:W-:Y:S01]  /*0480*/  IMAD.SHL.U32 R4, R7, 0x40, RZ ;  /* 0x0000004007047824 */ /* 0x000fe200078e00ff */
[----:B------:R-:W-:Y:S02]  /*0490*/  LOP3.LUT R2, R8, 0xfffffffc, RZ, 0xc0, !PT ;  /* 0xfffffffc08027812 */ /* 0x000fe400078ec0ff */
[----:B------:R-:W-:Y:S01]  /*04a0*/  LEA.HI R7, R0, R0, RZ, 0x1 ;  /* 0x0000000000077211 */ /* 0x000fe200078f08ff */
[----:B------:R-:W-:Y:S01]  /*04b0*/  IMAD.IADD R12, R5, 0x1, -R3 ;  /* 0x00000001050c7824 */ /* 0x000fe200078e0a03 */
[----:B------:R-:W-:Y:S01]  /*04c0*/  SHF.R.S32.HI R3, RZ, 0x1, R9 ;  /* 0x00000001ff037819 */ /* 0x000fe20000011409 */
[----:B------:R-:W-:Y:S01]  /*04d0*/  IMAD.IADD R252, R251, 0x1, -R2 ;  /* 0x00000001fbfc7824 */ /* 0x000fe200078e0a02 */
[----:B------:R-:W-:-:S02]  /*04e0*/  LOP3.LUT R5, R4, 0x1c0, RZ, 0xc0, !PT ;  /* 0x000001c004057812 */ /* 0x000fc400078ec0ff */
[C---:B------:R-:W-:Y:S01]  /*04f0*/  LOP3.LUT P0, RZ, R3.reuse, 0x2, RZ, 0xc0, !PT ;  /* 0x0000000203ff7812 */ /* 0x040fe2000780c0ff */
[----:B------:R-:W-:Y:S01]  /*0500*/  IMAD.SHL.U32 R2, R252, 0x10, RZ ;  /* 0x00000010fc027824 */ /* 0x000fe200078e00ff */
[----:B------:R-:W-:Y:S01]  /*0510*/  ISETP.NE.U32.AND P6, PT, R6, 0x1, PT ;  /* 0x000000010600780c */ /* 0x000fe20003fc5070 */
[----:B------:R-:W-:Y:S01]  /*0520*/  IMAD.SHL.U32 R4, R3, 0x40, RZ ;  /* 0x0000004003047824 */ /* 0x000fe200078e00ff */
[----:B------:R-:W-:Y:S02]  /*0530*/  LOP3.LUT R6, R7, 0x3fffffe, RZ, 0xc0, !PT ;  /* 0x03fffffe07067812 */ /* 0x000fe400078ec0ff */
[----:B------:R-:W-:Y:S02]  /*0540*/  LEA.HI.SX32 R241, R241, R2, 0x1e ;  /* 0x00000002f1f17211 */ /* 0x000fe400078ff2ff */
[----:B------:R-:W-:Y:S01]  /*0550*/  LOP3.LUT R3, R5, 0x30, R2, 0xf8, !PT ;  /* 0x0000003005037812 */ /* 0x000fe200078ef802 */
[----:B------:R-:W-:Y:S01]  /*0560*/  IMAD.IADD R8, R0, 0x1, -R6 ;  /* 0x0000000100087824 */ /* 0x000fe200078e0a06 */
[----:B------:R-:W-:Y:S01]  /*0570*/  LOP3.LUT R2, R4, 0xc0, RZ, 0xc0, !PT ;  /* 0x000000c004027812 */ /* 0x000fe200078ec0ff */
[----:B------:R-:W-:Y:S01]  /*0580*/  IMAD R6, R250, 0x2000, R17 ;  /* 0x00002000fa067824 */ /* 0x000fe200078e0211 */
[----:B------:R-:W-:-:S02]  /*0590*/  LOP3.LUT R9, R3, 0x8, R14, 0xf8, !PT ;  /* 0x0000000803097812 */ /* 0x000fc400078ef80e */
[----:B------:R-:W-:Y:S02]  /*05a0*/  LOP3.LUT R4, R2, 0x8, R14, 0xf8, !PT ;  /* 0x0000000802047812 */ /* 0x000fe400078ef80e */
[----:B------:R-:W-:Y:S01]  /*05b0*/  SHF.R.U32.HI R3, RZ, 0x3, R2 ;  /* 0x00000003ff037819 */ /* 0x000fe20000011602 */
[C---:B------:R-:W-:Y:S01]  /*05c0*/  IMAD.SHL.U32 R2, R0.reuse, 0x40, RZ ;  /* 0x0000004000027824 */ /* 0x040fe200078e00ff */
[----:B------:R-:W-:Y:S02]  /*05d0*/  LOP3.LUT P5, RZ, R0, 0x2, RZ, 0xc0, !PT ;  /* 0x0000000200ff7812 */ /* 0x000fe400078ac0ff */
[----:B------:R-:W-:Y:S02]  /*05e0*/  LOP3.LUT R120, R4, R3, RZ, 0x3c, !PT ;  /* 0x0000000304787212 */ /* 0x000fe400078e3cff */
[----:B------:R-:W-:Y:S02]  /*05f0*/  LOP3.LUT R3, R2, 0x1c0, RZ, 0xc0, !PT ;  /* 0x000001c002037812 */ /* 0x000fe400078ec0ff */
[----:B------:R-:W-:Y:S01]  /*0600*/  SHF.R.S32.HI R2, RZ, 0x3, R10 ;  /* 0x00000003ff027819 */ /* 0x000fe2000001140a */
[----:B------:R-:W-:Y:S01]  /*0610*/  IMAD.U32 R120, R16, 0x20, R120 ;  /* 0x0000002010787824 */ /* 0x000fe200078e0078 */
[----:B------:R-:W-:Y:S01]  /*0620*/  LOP3.LUT P4, RZ, R0, 0x4, RZ, 0xc0, !PT ;  /* 0x0000000400ff7812 */ /* 0x000fe2000788c0ff */
[----:B------:R-:W-:Y:S01]  /*0630*/  IMAD.SHL.U32 R0, R252, 0x400, RZ ;  /* 0x00000400fc007824 */ /* 0x000fe200078e00ff */
[----:B------:R-:W-:Y:S01]  /*0640*/  LEA.HI R4, R3, R3, RZ, 0x1d ;  /* 0x0000000303047211 */ /* 0x000fe200078fe8ff */
[C---:B------:R-:W-:Y:S01]  /*0650*/  IMAD R14, R2.reuse, 0x8, R15 ;  /* 0x00000008020e7824 */ /* 0x040fe200078e020f */
[----:B------:R-:W-:Y:S01]  /*0660*/  SHF.R.U32.HI R5, RZ, 0x3, R5 ;  /* 0x00000003ff057819 */ /* 0x000fe20000011605 */
[--C-:B------:R-:W-:Y:S01]  /*0670*/  IMAD R15, R2, 0x200, R0.reuse ;  /* 0x00000200020f7824 */ /* 0x100fe200078e0200 */
[----:B------:R-:W-:Y:S01]  /*0680*/  IADD3 R198, R4, R6, R0 ;  /* 0x0000000604c67210 */ /* 0x000fe20007ffe000 */
[----:B------:R-:W-:Y:S01]  /*0690*/  IMAD.SHL.U32 R2, R250, 0x8, RZ ;  /* 0x00000008fa027824 */ /* 0x000fe200078e00ff */
[----:B------:R-:W-:Y:S01]  /*06a0*/  SHF.R.S32.HI R0, RZ, 0x1, R7 ;  /* 0x00000001ff007819 */ /* 0x000fe20000011407 */
[----:B------:R-:W-:Y:S01]  /*06b0*/  IMAD.SHL.U32 R4, R13, 0x40, RZ ;  /* 0x000000400d047824 */ /* 0x000fe200078e00ff */
[----:B------:R-:W-:Y:S01]  /*06c0*/  LOP3.LUT R5, R9, R5, RZ, 0x3c, !PT ;  /* 0x0000000509057212 */ /* 0x000fe200078e3cff */
[----:B------:R-:W-:Y:S01]  /*06d0*/  IMAD R3, R252, 0x200, R17 ;  /* 0x00000200fc037824 */ /* 0x000fe200078e0211 */
[----:B------:R-:W-:Y:S01]  /*06e0*/  LOP3.LUT R7, R2, 0x8, RZ, 0xc0, !PT ;  /* 0x0000000802077812 */ /* 0x000fe200078ec0ff */
[----:B------:R-:W-:Y:S01]  /*06f0*/  IMAD.SHL.U32 R2, R12, 0x40, RZ ;  /* 0x000000400c027824 */ /* 0x000fe200078e00ff */
[C---:B------:R-:W-:Y:S01]  /*0700*/  LOP3.LUT P3, RZ, R0.reuse, 0x2, RZ, 0xc0, !PT ;  /* 0x0000000200ff7812 */ /* 0x040fe2000786c0ff */
[----:B------:R-:W-:Y:S01]  /*0710*/  IMAD.SHL.U32 R0, R0, 0x40, RZ ;  /* 0x0000004000007824 */ /* 0x000fe200078e00ff */
[----:B------:R-:W-:Y:S01]  /*0720*/  LOP3.LUT R4, R4, 0x1c0, RZ, 0xc0, !PT ;  /* 0x000001c004047812 */ /* 0x000fe200078ec0ff */
[C---:B------:R-:W-:Y:S01]  /*0730*/  IMAD.SHL.U32 R6, R11.reuse, 0x8, RZ ;  /* 0x000000080b067824 */ /* 0x040fe200078e00ff */
[----:B------:R-:W-:Y:S01]  /*0740*/  LOP3.LUT R2, R2, 0xc0, RZ, 0xc0, !PT ;  /* 0x000000c002027812 */ /* 0x000fe200078ec0ff */
[C---:B------:R-:W-:Y:S01]  /*0750*/  IMAD.SHL.U32 R9, R11.reuse, 0x10, RZ ;  /* 0x000000100b097824 */ /* 0x040fe200078e00ff */
[----:B------:R-:W-:Y:S01]  /*0760*/  LOP3.LUT R0, R0, 0xc0, RZ, 0xc0, !PT ;  /* 0x000000c000007812 */ /* 0x000fe200078ec0ff */
[----:B------:R-:W-:Y:S01]  /*0770*/  IMAD R10, R8, 0x20, R3 ;  /* 0x00000020080a7824 */ /* 0x000fe200078e0203 */
[----:B------:R-:W-:Y:S01]  /*0780*/  LOP3.LUT R6, R6, 0x8, RZ, 0xc0, !PT ;  /* 0x0000000806067812 */ /* 0x000fe200078ec0ff */
[----:B------:R-:W-:Y:S01]  /*0790*/  IMAD R3, R11, 0x200, R5 ;  /* 0x000002000b037824 */ /* 0x000fe200078e0205 */
[----:B------:R-:W-:Y:S01]  /*07a0*/  SHF.R.U32.HI R123, RZ, 0x3, R4 ;  /* 0x00000003ff7b7819 */ /* 0x000fe20000011604 */
[----:B------:R-:W-:Y:S01]  /*07b0*/  IMAD.SHL.U32 R120, R120, 0x2, RZ ;  /* 0x0000000278787824 */ /* 0x000fe200078e00ff */
[----:B------:R-:W-:-:S02]  /*07c0*/  SHF.R.U32.HI R5, RZ, 0x3, R2 ;  /* 0x00000003ff057819 */ /* 0x000fc40000011602 */
[----:B------:R-:W-:Y:S02]  /*07d0*/  SHF.R.U32.HI R8, RZ, 0x3, R0 ;  /* 0x00000003ff087819 */ /* 0x000fe40000011600 */
[----:B------:R-:W-:Y:S02]  /*07e0*/  LOP3.LUT R9, R7, 0x10, R9, 0xf8, !PT ;  /* 0x0000001007097812 */ /* 0x000fe400078ef809 */
[--C-:B------:R-:W-:Y:S01]  /*07f0*/  LOP3.LUT R123, R123, R4, R6.reuse, 0x1e, !PT ;  /* 0x000000047b7b7212 */ /* 0x100fe200078e1e06 */
[----:B------:R-:W-:Y:S01]  /*0800*/  IMAD.U32 R4, RZ, RZ, UR5 ;  /* 0x00000005ff047e24 */ /* 0x000fe2000f8e00ff */
[C---:B------:R-:W-:Y:S01]  /*0810*/  LOP3.LUT R6, R5.reuse, R2, R6, 0x1e, !PT ;  /* 0x0000000205067212 */ /* 0x040fe200078e1e06 */
[----:B------:R-:W-:Y:S01]  /*0820*/  USHF.R.S32.HI UR5, URZ, 0x1f, UR54 ;  /* 0x0000001f3f057899 */ /* 0x000fe20008011436 */
[----:B------:R-:W-:Y:S01]  /*0830*/  LOP3.LUT R8, R8, R0, R7, 0x1e, !PT ;  /* 0x0000000008087212 */ /* 0x000fe200078e1e07 */
[----:B------:R-:W-:Y:S01]  /*0840*/  IMAD.SHL.U32 R0, R14, 0x20, RZ ;  /* 0x000000200e007824 */ /* 0x000fe200078e00ff */
[----:B------:R-:W-:Y:S01]  /*0850*/  LOP3.LUT R2, R5, R9, R2, 0x1e, !PT ;  /* 0x0000000905027212 */ /* 0x000fe200078e1e02 */
[----:B------:R-:W-:Y:S01]  /*0860*/  IMAD.IADD R123, R15, 0x1, R123 ;  /* 0x000000010f7b7824 */ /* 0x000fe200078e027b */
[----:B------:R-:W-:Y:S01]  /*0870*/  R2P PR, R13, 0x6 ;  /* 0x000000060d007804 */ /* 0x000fe20000000000 */
[----:B------:R-:W-:Y:S01]  /*0880*/  IMAD.IADD R8, R8, 0x1, R10 ;  /* 0x0000000108087824 */ /* 0x000fe200078e020a */
[----:B------:R-:W-:Y:S01]  /*0890*/  LEA R198, R198, UR4, 0x1 ;  /* 0x00000004c6c67c11 */ /* 0x000fe2000f8e08ff */
[----:B------:R-:W-:Y:S01]  /*08a0*/  IMAD.IADD R128, R0, 0x1, R2 ;  /* 0x0000000100807824 */ /* 0x000fe200078e0202 */
[----:B------:R-:W-:Y:S01]  /*08b0*/  SEL R194, R194, 0x10, !P6 ;  /* 0x00000010c2c27807 */ /* 0x000fe20007000000 */
[----:B------:R-:W-:Y:S01]  /*08c0*/  IMAD.U32 R2, RZ, RZ, UR5 ;  /* 0x00000005ff027e24 */ /* 0x000fe2000f8e00ff */
[----:B------:R-:W-:Y:S01]  /*08d0*/  UIADD3 UR5, UR4, 0x6000, URZ ;  /* 0x0000600004057890 */ /* 0x000fe2000fffe03f */
[----:B------:R-:W-:Y:S01]  /*08e0*/  IMAD R133, R252, 0x200, R0 ;  /* 0x00000200fc857824 */ /* 0x000fe200078e0200 */
[C---:B------:R-:W-:Y:S01]  /*08f0*/  SEL R195, R127.reuse, 0xffffffe0, !P5 ;  /* 0xffffffe07fc37807 */ /* 0x040fe20006800000 */
[----:B------:R-:W-:Y:S01]  /*0900*/  IMAD.U32 R0, RZ, RZ, UR6 ;  /* 0x00000006ff007e24 */ /* 0x000fe2000f8e00ff */
[----:B------:R-:W-:Y:S01]  /*0910*/  USHF.R.S32.HI UR6, URZ, 0x1f, UR55 ;  /* 0x0000001f3f067899 */ /* 0x000fe20008011437 */
[----:B------:R-:W-:Y:S01]  /*0920*/  VIADD R193, R198, 0x40 ;  /* 0x00000040c6c17836 */ /* 0x000fe20000000000 */
[----:B------:R-:W-:Y:S01]  /*0930*/  LEA R4, R8, UR5, 0x1 ;  /* 0x0000000508047c11 */ /* 0x000fe2000f8e08ff */
[----:B------:R-:W-:Y:S01]  /*0940*/  @P4 VIADD R193, R198, 0xffffffc0 ;  /* 0xffffffc0c6c14836 */ /* 0x000fe20000000000 */
[----:B------:R-:W-:Y:S01]  /*0950*/  SEL R124, R124, 0xffffffc0, !P2 ;  /* 0xffffffc07c7c7807 */ /* 0x000fe20005000000 */
[----:B------:R-:W-:Y:S01]  /*0960*/  IMAD.IADD R199, R198, 0x1, R194 ;  /* 0x00000001c6c77824 */ /* 0x000fe200078e02c2 */
[----:B------:R-:W-:Y:S01]  /*0970*/  SEL R121, R127, 0xffffffe0, !P0 ;  /* 0xffffffe07f797807 */ /* 0x000fe20004000000 */
[----:B------:R-:W-:Y:S01]  /*0980*/  IMAD.U32 R0, RZ, RZ, UR6 ;  /* 0x00000006ff007e24 */ /* 0x000fe2000f8e00ff */
[----:B------:R1:W-:Y:S01]  /*0990*/  STL [R1], R4 ;  /* 0x0000000401007387 */ /* 0x0003e20000100800 */
[C---:B------:R-:W-:Y:S01]  /*09a0*/  VIADD R0, R4.reuse, 0x20 ;  /* 0x0000002004007836 */ /* 0x040fe20000000000 */
[----:B------:R-:W-:Y:S01]  /*09b0*/  UIADD3 UR6, UR4, 0xa000, URZ ;  /* 0x0000a00004067890 */ /* 0x000fe2000fffe03f */
[----:B------:R-:W-:Y:S01]  /*09c0*/  @P3 VIADD R0, R4, 0xffffffe0 ;  /* 0xffffffe004003836 */ /* 0x000fe20000000000 */
[----:B------:R-:W-:Y:S01]  /*09d0*/  LOP3.LUT P0, RZ, R12, 0x2, RZ, 0xc0, !PT ;  /* 0x000000020cff7812 */ /* 0x000fe2000780c0ff */
[----:B------:R-:W-:Y:S01]  /*09e0*/  IMAD.IADD R194, R194, 0x1, R193 ;  /* 0x00000001c2c27824 */ /* 0x000fe200078e02c1 */
[----:B------:R-:W-:Y:S01]  /*09f0*/  LEA R2, R3, UR4, 0x1 ;  /* 0x0000000403027c11 */ /* 0x000fe2000f8e08ff */
[--C-:B------:R-:W-:Y:S01]  /*0a00*/  IMAD.IADD R200, R198, 0x1, R195.reuse ;  /* 0x00000001c6c87824 */ /* 0x100fe200078e02c3 */
[----:B------:R1:W-:Y:S01]  /*0a10*/  STL [R1+0x4], R0 ;  /* 0x0000040001007387 */ /* 0x0003e20000100800 */
[----:B------:R-:W-:Y:S01]  /*0a20*/  LEA R123, R123, UR6, 0x1 ;  /* 0x000000067b7b7c11 */ /* 0x000fe2000f8e08ff */
[----:B------:R-:W-:Y:S01]  /*0a30*/  IMAD.IADD R197, R199, 0x1, R195 ;  /* 0x00000001c7c57824 */ /* 0x000fe200078e02c3 */
[----:B------:R-:W-:Y:S01]  /*0a40*/  SEL R127, R127, 0xffffffe0, !P0 ;  /* 0xffffffe07f7f7807 */ /* 0x000fe20004000000 */
[----:B------:R-:W-:Y:S01]  /*0a50*/  IMAD.IADD R196, R195, 0x1, R193 ;  /* 0x00000001c3c47824 */ /* 0x000fe200078e02c1 */
[----:B------:R-:W-:Y:S01]  /*0a60*/  IADD3 R121, R121, UR5, R120 ;  /* 0x0000000579797c10 */ /* 0x000fe2000fffe078 */
[----:B------:R-:W-:-:S02]  /*0a70*/  VIADD R129, R123, 0x20 ;  /* 0x000000207b817836 */ /* 0x000fc40000000000 */
[C---:B------:R-:W-:Y:S02]  /*0a80*/  @P1 VIADD R129, R123.reuse, 0xffffffe0 ;  /* 0xffffffe07b811836 */ /* 0x040fe40000000000 */
[----:B------:R-:W-:Y:S02]  /*0a90*/  IMAD.IADD R125, R123, 0x1, R124 ;  /* 0x000000017b7d7824 */ /* 0x000fe400078e027c */
[----:B------:R-:W-:Y:S02]  /*0aa0*/  IMAD.IADD R133, R133, 0x1, R6 ;  /* 0x0000000185857824 */ /* 0x000fe400078e0206 */
[----:B------:R-:W-:Y:S02]  /*0ab0*/  IMAD.IADD R195, R195, 0x1, R194 ;  /* 0x00000001c3c37824 */ /* 0x000fe400078e02c2 */
[----:B------:R-:W-:Y:S02]  /*0ac0*/  IMAD.IADD R124, R124, 0x1, R129 ;  /* 0x000000017c7c7824 */ /* 0x000fe400078e0281 */
[----:B------:R-:W-:-:S02]  /*0ad0*/  VIADD R132, R129, 0x2000 ;  /* 0x0000200081847836 */ /* 0x000fc40000000000 */
[C---:B------:R-:W-:Y:S02]  /*0ae0*/  VIADD R131, R129.reuse, 0x4000 ;  /* 0x0000400081837836 */ /* 0x040fe40000000000 */
[----:B------:R-:W-:-:S07]  /*0af0*/  VIADD R130, R129, 0x6000 ;  /* 0x0000600081827836 */ /* 0x000fce0000000000 */
.L_x_633:
        /* <DEDUP_REMOVED lines=67> */
.L_x_589:
        /* <DEDUP_REMOVED lines=28> */
[----:B------:R-:W-:Y:S01]  /*10f0*/  UISETP.NE.AND UP4, UPT, UR16, URZ, UPT ;  /* 0x0000003f1000728c */ /* 0x000fe2000bf85270 */
[----:B------:R-:W1:Y:S01]  /*1100*/  I2F.RP R4, R6 ;  /* 0x0000000600047306 */ /* 0x000e620000209400 */
[----:B------:R-:W-:Y:S01]  /*1110*/  USEL UR49, UR20, UR18, !UP0 ;  /* 0x0000001214317287 */ /* 0x000fe2000c000000 */
[----:B------:R-:W-:Y:S01]  /*1120*/  @UP1 ULDC.64 UR16, c[0x0][0x248] ;  /* 0x0000920000101ab9 */ /* 0x000fe20000000a00 */
[----:B--2---:R-:W-:-:S02]  /*1130*/  UIMAD.WIDE.U32 UR26, UR8, UR12, URZ ;  /* 0x0000000c081a72a5 */ /* 0x004fc4000f8e003f */
[----:B------:R-:W-:Y:S02]  /*1140*/  UIADD3 UR41, UR21, UR28, URZ ;  /* 0x0000001c15297290 */ /* 0x000fe4000fffe03f */
[----:B------:R-:W-:Y:S02]  /*1150*/  UIMAD UR44, UR8, UR13, UR27 ;  /* 0x0000000d082c72a4 */ /* 0x000fe4000f8e021b */
[----:B------:R-:W-:Y:S01]  /*1160*/  @!UP0 UIMAD UR8, UR56, UR6, URZ ;  /* 0x00000006380882a4 */ /* 0x000fe2000f8e023f */
[----:B------:R-:W-:Y:S01]  /*1170*/  @UP0 ULDC.64 UR12, c[0x0][0x420] ;  /* 0x00010800000c0ab9 */ /* 0x000fe20000000a00 */
[----:B------:R-:W-:Y:S01]  /*1180*/  UIMAD UR27, UR5, UR33, URZ ;  /* 0x00000021051b72a4 */ /* 0x000fe2000f8e023f */
[----:B-1----:R-:W1:Y:S01]  /*1190*/  MUFU.RCP R4, R4 ;  /* 0x0000000400047308 */ /* 0x002e620000001000 */
[----:B------:R-:W-:Y:S02]  /*11a0*/  @!UP0 UIMAD UR40, UR54, UR7, UR8 ;  /* 0x00000007362882a4 */ /* 0x000fe4000f8e0208 */
[----:B------:R-:W-:-:S02]  /*11b0*/  UIADD3 UR8, UR29, 0x7f, URZ ;  /* 0x0000007f1d087890 */ /* 0x000fc4000fffe03f */
[----:B------:R-:W-:Y:S02]  /*11c0*/  @UP0 UIMAD.WIDE.U32 UR36, UR5, UR12, URZ ;  /* 0x0000000c052402a5 */ /* 0x000fe4000f8e003f */
[----:B------:R-:W-:Y:S02]  /*11d0*/  USHF.R.S32.HI UR23, URZ, 0x1f, UR8 ;  /* 0x0000001f3f177899 */ /* 0x000fe40008011408 */
[----:B------:R-:W-:Y:S02]  /*11e0*/  @UP0 UIMAD UR45, UR5, UR13, UR37 ;  /* 0x0000000d052d02a4 */ /* 0x000fe4000f8e0225 */
[----:B------:R-:W-:Y:S02]  /*11f0*/  ULEA.HI UR23, UR23, UR8, URZ, 0x7 ;  /* 0x0000000817177291 */ /* 0x000fe4000f8f383f */
[----:B------:R-:W-:Y:S02]  /*1200*/  UIMAD UR8, UR42, UR54, URZ ;  /* 0x000000362a0872a4 */ /* 0x000fe4000f8e023f */
[----:B------:R-:W-:Y:S01]  /*1210*/  UIMAD.WIDE UR6, UR60, UR59, URZ ;  /* 0x0000003b3c0672a5 */ /* 0x000fe2000f8e023f */
[----:B-1----:R-:W-:Y:S01]  /*1220*/  VIADD R4, R4, 0xffffffe ;  /* 0x0ffffffe04047836 */ /* 0x002fe20000000000 */
[----:B------:R-:W-:-:S02]  /*1230*/  UIMAD.WIDE.U32 UR12, UR54, UR57, URZ ;  /* 0x00000039360c72a5 */ /* 0x000fc4000f8e003f */
[----:B------:R-:W-:Y:S01]  /*1240*/  UIMAD UR8, UR56, UR57, UR8 ;  /* 0x00000039380872a4 */ /* 0x000fe2000f8e0208 */
[----:B------:R-:W1:Y:S01]  /*1250*/  F2I.FTZ.U32.TRUNC.NTZ R5, R4 ;  /* 0x0000000400057305 */ /* 0x000e62000021f000 */
[----:B------:R-:W-:Y:S02]  /*1260*/  @UP1 UIMAD.WIDE.U32 UR20, UR22, UR16, URZ ;  /* 0x00000010161412a5 */ /* 0x000fe4000f8e003f */
[----:B------:R-:W-:Y:S02]  /*1270*/  @UP1 UIMAD UR28, UR22, UR17, URZ ;  /* 0x00000011161c12a4 */ /* 0x000fe4000f8e023f */
[----:B------:R-:W-:Y:S02]  /*1280*/  UIMAD UR22, UR7, UR12, URZ ;  /* 0x0000000c071672a4 */ /* 0x000fe4000f8e023f */
[----:B------:R-:W-:Y:S02]  /*1290*/  UIADD3 UR8, UR13, UR8, URZ ;  /* 0x000000080d087290 */ /* 0x000fe4000fffe03f */
[----:B------:R-:W-:-:S02]  /*12a0*/  USHF.L.U32 UR15, UR54, 0x7, URZ ;  /* 0x00000007360f7899 */ /* 0x000fc4000800063f */
[----:B------:R-:W-:Y:S02]  /*12b0*/  @UP0 UIADD3 UR41, UR19, UR27, URZ ;  /* 0x0000001b13290290 */ /* 0x000fe4000fffe03f */
[----:B------:R-:W-:Y:S01]  /*12c0*/  UIMAD.WIDE.U32 UR18, UR6, UR12, URZ ;  /* 0x0000000c061272a5 */ /* 0x000fe2000f8e003f */
[--C-:B-1----:R-:W-:Y:S01]  /*12d0*/  IMAD.MOV R0, RZ, RZ, -R5.reuse ;  /* 0x000000ffff007224 */ /* 0x102fe200078e0a05 */
[----:B------:R-:W-:Y:S01]  /*12e0*/  UIMAD UR8, UR6, UR8, UR22 ;  /* 0x00000008060872a4 */ /* 0x000fe2000f8e0216 */
[----:B------:R-:W-:Y:S01]  /*12f0*/  IMAD.MOV.U32 R4, RZ, RZ, RZ ;  /* 0x000000ffff047224 */ /* 0x000fe200078e00ff */
[----:B------:R-:W-:Y:S01]  /*1300*/  UIMAD.WIDE.U32 UR12, UR6, UR5, URZ ;  /* 0x00000005060c72a5 */ /* 0x000fe2000f8e003f */
[----:B------:R-:W-:Y:S01]  /*1310*/  IMAD R0, R0, R6, RZ ;  /* 0x0000000600007224 */ /* 0x000fe200078e02ff */
[----:B------:R-:W-:Y:S02]  /*1320*/  ULOP3.LUT UR22, UR23, 0xffffff80, URZ, 0xc0, !UPT ;  /* 0xffffff8017167892 */ /* 0x000fe4000f8ec03f */
[----:B------:R-:W-:Y:S01]  /*1330*/  UIADD3 UR43, UR19, UR8, URZ ;  /* 0x00000008132b7290 */ /* 0x000fe2000fffe03f */
[----:B------:R-:W-:Y:S01]  /*1340*/  IMAD.HI.U32 R0, R5, R0, R4 ;  /* 0x0000000005007227 */ /* 0x000fe200078e0004 */
[----:B------:R-:W-:-:S02]  /*1350*/  USHF.L.U64.HI UR14, UR54, 0x7, UR56 ;  /* 0x00000007360e7899 */ /* 0x000fc40008010238 */
[----:B------:R-:W-:Y:S02]  /*1360*/  USEL UR38, UR15, URZ, UP2 ;  /* 0x0000003f0f267287 */ /* 0x000fe40009000000 */
[----:B------:R-:W-:Y:S01]  /*1370*/  USEL UR52, UR18, UR12, !UP0 ;  /* 0x0000000c12347287 */ /* 0x000fe2000c000000 */
[----:B------:R-:W-:Y:S01]  /*1380*/  IMAD.HI.U32 R0, R0, R3, RZ ;  /* 0x0000000300007227 */ /* 0x000fe200078e00ff */
[----:B------:R-:W-:Y:S01]  /*1390*/  UIMAD UR8, UR7, UR5, URZ ;  /* 0x00000005070872a4 */ /* 0x000fe2000f8e023f */
[----:B------:R-:W-:Y:S01]  /*13a0*/  ULDC.U8 UR15, c[0x0][0x3d8] ;  /* 0x0000f600000f7ab9 */ /* 0x000fe20000000000 */
[----:B------:R-:W-:Y:S02]  /*13b0*/  UIADD3 UR12, UR22, -0x80, URZ ;  /* 0xffffff80160c7890 */ /* 0x000fe4000fffe03f */
[----:B------:R-:W-:Y:S01]  /*13c0*/  IADD3 R4, -R0, RZ, RZ ;  /* 0x000000ff00047210 */ /* 0x000fe20007ffe1ff */
[----:B------:R-:W-:Y:S02]  /*13d0*/  UISETP.NE.AND UP3, UPT, UR15, URZ, UPT ;  /* 0x0000003f0f00728c */ /* 0x000fe4000bf65270 */
[----:B------:R-:W-:-:S02]  /*13e0*/  USEL UR39, UR14, URZ, UP2 ;  /* 0x0000003f0e277287 */ /* 0x000fc40009000000 */
[C---:B------:R-:W-:Y:S01]  /*13f0*/  IMAD R3, R6.reuse, R4, R3 ;  /* 0x0000000406037224 */ /* 0x040fe200078e0203 */
[----:B------:R-:W-:Y:S02]  /*1400*/  @UP0 UIADD3 UR43, UR13, UR8, URZ ;  /* 0x000000080d2b0290 */ /* 0x000fe4000fffe03f */
[----:B------:R-:W-:Y:S02]  /*1410*/  USHF.R.S32.HI UR27, URZ, 0x1f, UR12 ;  /* 0x0000001f3f1b7899 */ /* 0x000fe4000801140c */
[----:B------:R-:W-:Y:S01]  /*1420*/  ISETP.GT.U32.AND P1, PT, R6, R3, PT ;  /* 0x000000030600720c */ /* 0x000fe20003f24070 */
[----:B------:R-:W-:Y:S01]  /*1430*/  UIADD3 UR8, UP2, UR12, UR38, URZ ;  /* 0x000000260c087290 */ /* 0x000fe2000ff5e03f */
[----:B------:R-:W-:Y:S01]  /*1440*/  ULDC UR61, c[0x0][0x2c4] ;  /* 0x0000b100003d7ab9 */ /* 0x000fe20000000800 */
[----:B------:R-:W-:Y:S02]  /*1450*/  @UP1 UIADD3 UR25, UR50, UR53, URZ ;  /* 0x0000003532191290 */ /* 0x000fe4000fffe03f */
[----:B------:R-:W-:-:S02]  /*1460*/  UIADD3.X UR13, UR27, UR39, URZ, UP2, !UPT ;  /* 0x000000271b0d7290 */ /* 0x000fc400097fe43f */
        /* <DEDUP_REMOVED lines=12> */
[----:B------:R-:W-:Y:S01]  /*1530*/  UIMAD UR46, UR55, UR60, URZ ;  /* 0x0000003c372e72a4 */ /* 0x000fe2000f8e023f */
[----:B------:R-:W-:Y:S01]  /*1540*/  ISETP.GE.AND P2, PT, R3, RZ, PT ;  /* 0x000000ff0300720c */ /* 0x000fe20003f46270 */
[----:B------:R-:W-:-:S02]  /*1550*/  @UP1 UIMAD UR25, UR25, UR15, URZ ;  /* 0x0000000f191912a4 */ /* 0x000fc4000f8e023f */
[----:B------:R-:W-:Y:S01]  /*1560*/  @!UP3 UIMAD UR7, UR54, UR59, UR55 ;  /* 0x0000003b3607b2a4 */ /* 0x000fe2000f8e0237 */
[----:B------:R-:W-:Y:S01]  /*1570*/  @UP3 ULDC UR6, c[0x0][0x2e4] ;  /* 0x0000b90000063ab9 */ /* 0x000fe20000000800 */
[----:B------:R-:W-:Y:S02]  /*1580*/  USEL UR47, UR44, URZ, UP4 ;  /* 0x0000003f2c2f7287 */ /* 0x000fe4000a000000 */
[----:B------:R-:W-:Y:S01]  /*1590*/  @P0 IADD3 R0, R0, 0x1, RZ ;  /* 0x0000000100000810 */ /* 0x000fe20007ffe0ff */
[----:B------:R-:W-:Y:S01]  /*15a0*/  USHF.R.S32.HI UR42, URZ, 0x7, UR23 ;  /* 0x000000073f2a7899 */ /* 0x000fe20008011417 */
[----:B------:R-:W-:Y:S01]  /*15b0*/  PLOP3.LUT P0, PT, PT, PT, UP3, 0x80, 0x0 ;  /* 0x000000000000781c */ /* 0x000fe20003f0f038 */
[----:B------:R-:W-:Y:S02]  /*15c0*/  @UP3 UIMAD UR13, UR55, UR6, UR8 ;  /* 0x00000006370d32a4 */ /* 0x000fe4000f8e0208 */
[----:B------:R-:W-:Y:S01]  /*15d0*/  IMAD.MOV.U32 R10, RZ, RZ, R0 ;  /* 0x000000ffff0a7224 */ /* 0x000fe200078e0000 */
[----:B------:R-:W-:-:S02]  /*15e0*/  UIADD3 UR44, UR39, UR22, URZ ;  /* 0x00000016272c7290 */ /* 0x000fc4000fffe03f */
[----:B------:R-:W-:Y:S02]  /*15f0*/  USHF.R.S32.HI UR30, URZ, 0x1f, UR24 ;  /* 0x0000001f3f1e7899 */ /* 0x000fe40008011418 */
[----:B------:R-:W-:Y:S01]  /*1600*/  USEL UR51, UR26, URZ, UP4 ;  /* 0x0000003f1a337287 */ /* 0x000fe2000a000000 */
[----:B------:R-:W-:Y:S01]  /*1610*/  @!P2 IADD3 R10, -R10, RZ, RZ ;  /* 0x000000ff0a0aa210 */ /* 0x000fe20007ffe1ff */
[----:B------:R-:W-:Y:S01]  /*1620*/  @!UP0 UIADD3 UR45, UR35, UR40, URZ ;  /* 0x00000028232d8290 */ /* 0x000fe2000fffe03f */
[----:B------:R-:W-:Y:S01]  /*1630*/  @!P3 LOP3.LUT R10, RZ, R7, RZ, 0x33, !PT ;  /* 0x00000007ff0ab212 */ /* 0x000fe200078e33ff */
[----:B------:R-:W-:Y:S02]  /*1640*/  USHF.R.S32.HI UR48, URZ, 0x1f, UR46 ;  /* 0x0000001f3f307899 */ /* 0x000fe4000801142e */
[----:B------:R-:W-:Y:S02]  /*1650*/  @UP1 UIADD3 UR25, UR19, UR25, URZ ;  /* 0x0000001913191290 */ /* 0x000fe4000fffe03f */
[----:B------:R-:W-:-:S02]  /*1660*/  @!UP3 UIMAD UR13, UR7, UR61, URZ ;  /* 0x0000003d070db2a4 */ /* 0x000fc4000f8e023f */
        /* <DEDUP_REMOVED lines=15> */
.L_x_591:
        /* <DEDUP_REMOVED lines=13> */
.L_x_592:
        /* <DEDUP_REMOVED lines=11> */
.L_x_593:
[----:B------:R-:W-:-:S04]  /*18e0*/  UIMAD UR5, UR54, UR59, UR55 ;  /* 0x0000003b360572a4 */ /* 0x000fc8000f8e0237 */
[----:B------:R-:W-:-:S12]  /*18f0*/  UIMAD UR5, UR5, UR57, URZ ;  /* 0x00000039050572a4 */ /* 0x000fd8000f8e023f */
.L_x_594:
[----:B------:R-:W1:Y:S01]  /*1900*/  S2R R15, SR_TID.X ;  /* 0x00000000000f7919 */ /* 0x000e620000002100 */
[----:B------:R-:W-:Y:S01]  /*1910*/  SHF.R.S32.HI R17, RZ, 0x1f, R244 ;  /* 0x0000001fff117819 */ /* 0x000fe200000114f4 */
[----:B------:R-:W2:Y:S01]  /*1920*/  LDC.64 R8, c[0x0][0x420] ;  /* 0x00010800ff087b82 */ /* 0x000ea20000000a00 */
[----:B------:R-:W-:Y:S01]  /*1930*/  IADD3 R4, P0, R244, UR12, RZ ;  /* 0x0000000cf4047c10 */ /* 0x000fe2000ff1e0ff */
[----:B------:R-:W-:Y:S01]  /*1940*/  USHF.R.S32.HI UR21, URZ, 0x1f, UR55 ;  /* 0x0000001f3f157899 */ /* 0x000fe20008011437 */
[----:B------:R-:W-:Y:S01]  /*1950*/  SHF.R.S32.HI R207, RZ, 0x1f, R206 ;  /* 0x0000001fffcf7819 */ /* 0x000fe200000114ce */
[----:B------:R-:W-:Y:S01]  /*1960*/  ULDC.64 UR18, c[0x0][0x428] ;  /* 0x00010a0000127ab9 */ /* 0x000fe20000000a00 */
[----:B------:R-:W-:Y:S01]  /*1970*/  IADD3.X R0, R17, UR27, RZ, P0, !PT ;  /* 0x0000001b11007c10 */ /* 0x000fe200087fe4ff */
[----:B------:R-:W-:Y:S01]  /*1980*/  UIADD3 UR35, UR12, UR5, URZ ;  /* 0x000000050c237290 */ /* 0x000fe2000fffe03f */
[----:B------:R-:W-:Y:S01]  /*1990*/  IMAD.U32 R11, RZ, RZ, UR18 ;  /* 0x00000012ff0b7e24 */ /* 0x000fe2000f8e00ff */
[----:B------:R-:W-:Y:S01]  /*19a0*/  UIMAD UR5, UR21, UR18, URZ ;  /* 0x00000012150572a4 */ /* 0x000fe2000f8e023f */
[----:B------:R-:W-:Y:S01]  /*19b0*/  BSSY B1, `(.L_x_590) ;  /* 0x0000907000017945 */ /* 0x000fe20003800000 */
[----:B------:R-:W-:Y:S01]  /*19c0*/  IMAD R0, R0, UR32, RZ ;  /* 0x0000002000007c24 */ /* 0x000fe2000f8e02ff */
[----:B------:R-:W-:-:S02]  /*19d0*/  UIMAD UR6, UR60, UR59, URZ ;  /* 0x0000003b3c0672a4 */ /* 0x000fc4000f8e023f */
[----:B------:R-:W-:Y:S01]  /*19e0*/  UIMAD UR28, UR55, UR19, UR5 ;  /* 0x00000013371c72a4 */ /* 0x000fe2000f8e0205 */
[C---:B------:R-:W-:Y:S01]  /*19f0*/  IMAD R0, R4.reuse, UR33, R0 ;  /* 0x0000002104007c24 */ /* 0x040fe2000f8e0200 */
[----:B------:R-:W-:Y:S01]  /*1a00*/  UIADD3 UR5, -UR9, UR29, UR24 ;  /* 0x0000001d09057290 */ /* 0x000fe2000fffe118 */
[----:B------:R-:W-:Y:S01]  /*1a10*/  IMAD.WIDE.U32 R4, R4, UR32, R206 ;  /* 0x0000002004047c25 */ /* 0x000fe2000f8e00ce */
[----:B------:R-:W-:Y:S02]  /*1a20*/  USHF.L.U32 UR34, UR6, 0x7, URZ ;  /* 0x0000000706227899 */ /* 0x000fe4000800063f */
[----:B------:R-:W-:Y:S01]  /*1a30*/  UIADD3 UR39, UR12, UR13, URZ ;  /* 0x0000000d0c277290 */ /* 0x000fe2000fffe03f */
[----:B------:R-:W-:Y:S01]  /*1a40*/  IADD3 R6, P0, R4, UR49, RZ ;  /* 0x0000003104067c10 */ /* 0x000fe2000ff1e0ff */
[----:B------:R-:W-:Y:S01]  /*1a50*/  ULDC.64 UR18, c[0x0][0x258] ;  /* 0x0000960000127ab9 */ /* 0x000fe20000000a00 */
[----:B------:R-:W-:Y:S01]  /*1a60*/  ULDC.64 UR60, c[0x0][0x478] ;  /* 0x00011e00003c7ab9 */ /* 0x000fe20000000a00 */
[----:B------:R-:W-:Y:S01]  /*1a70*/  ULDC.64 UR36, c[0x0][0x3e0] ;  /* 0x0000f80000247ab9 */ /* 0x000fe20000000a00 */
[----:B------:R-:W-:Y:S01]  /*1a80*/  IADD3.X R7, R5, UR41, R0, P0, !PT ;  /* 0x0000002905077c10 */ /* 0x000fe200087fe400 */
[----:B--2---:R-:W-:Y:S01]  /*1a90*/  IMAD R0, R8, UR27, RZ ;  /* 0x0000001b08007c24 */ /* 0x004fe2000f8e02ff */
[----:B------:R-:W-:Y:S01]  /*1aa0*/  IADD3 R4, P0, R206, UR7, RZ ;  /* 0x00000007ce047c10 */ /* 0x000fe2000ff1e0ff */
[----:B------:R-:W-:Y:S01]  /*1ab0*/  ULDC UR7, c[0x0][0x398] ;  /* 0x0000e60000077ab9 */ /* 0x000fe20000000800 */
[----:B------:R-:W-:Y:S01]  /*1ac0*/  ULDC.64 UR26, c[0x0][0x400] ;  /* 0x00010000001a7ab9 */ /* 0x000fe20000000a00 */
[----:B------:R-:W-:Y:S01]  /*1ad0*/  UIADD3 UR5, UR5, -UR7, URZ ;  /* 0x8000000705057290 */ /* 0x000fe2000fffe03f */
[----:B------:R-:W-:Y:S01]  /*1ae0*/  IADD3.X R5, R207, UR45, RZ, P0, !PT ;  /* 0x0000002dcf057c10 */ /* 0x000fe200087fe4ff */
[----:B------:R-:W-:Y:S01]  /*1af0*/  IMAD R0, R9, UR12, R0 ;  /* 0x0000000c09007c24 */ /* 0x000fe2000f8e0200 */
[----:B-1----:R-:W-:Y:S01]  /*1b00*/  SHF.R.S32.HI R16, RZ, 0x1f, R15 ;  /* 0x0000001fff107819 */ /* 0x002fe2000001140f */
[----:B------:R-:W-:Y:S01]  /*1b10*/  USHF.R.S32.HI UR49, URZ, 0x1f, UR5 ;  /* 0x0000001f3f317899 */ /* 0x000fe20008011405 */
[----:B------:R-:W-:-:S02]  /*1b20*/  IMAD.WIDE.U32 R4, R8, UR12, R4 ;  /* 0x0000000c08047c25 */ /* 0x000fc4000f8e0004 */
[----:B------:R-:W-:Y:S01]  /*1b30*/  LEA.HI R3, R16, R15, RZ, 0x5 ;  /* 0x0000000f10037211 */ /* 0x000fe200078f28ff */
[----:B------:R-:W-:Y:S02]  /*1b40*/  ULEA.HI UR49, UR49, UR5, URZ, 0x7 ;  /* 0x0000000531317291 */ /* 0x000fe4000f8f383f */
[----:B------:R-:W-:Y:S01]  /*1b50*/  USHF.R.S32.HI UR7, URZ, 0x1f, UR34 ;  /* 0x0000001f3f077899 */ /* 0x000fe20008011422 */
[----:B------:R-:W-:Y:S01]  /*1b60*/  LOP3.LUT R3, R3, 0xffffffe0, RZ, 0xc0, !PT ;  /* 0xffffffe003037812 */ /* 0x000fe200078ec0ff */
[----:B------:R-:W-:Y:S01]  /*1b70*/  UIADD3 UR12, UP2, UP0, UR38, UR34, UR46 ;  /* 0x00000022260c7290 */ /* 0x000fe2000f85e02e */
[----:B------:R-:W-:Y:S01]  /*1b80*/  IMAD.IADD R5, R5, 0x1, R0 ;  /* 0x0000000105057824 */ /* 0x000fe200078e0200 */
[----:B------:R-:W-:Y:S01]  /*1b90*/  USHF.R.S32.HI UR49, URZ, 0x7, UR49 ;  /* 0x000000073f317899 */ /* 0x000fe20008011431 */
[----:B------:R-:W-:Y:S01]  /*1ba0*/  IMAD.U32 R0, RZ, RZ, UR18 ;  /* 0x00000012ff007e24 */ /* 0x000fe2000f8e00ff */
[----:B------:R-:W-:Y:S01]  /*1bb0*/  UIADD3.X UR13, UR44, UR7, UR48, UP2, UP0 ;  /* 0x000000072c0d7290 */ /* 0x000fe200097e0430 */
[----:B------:R-:W-:Y:S01]  /*1bc0*/  IMAD.IADD R13, R15, 0x1, -R3 ;  /* 0x000000010f0d7824 */ /* 0x000fe200078e0a03 */
[----:B------:R-:W-:Y:S01]  /*1bd0*/  UIMAD UR7, UR21, UR18, URZ ;  /* 0x00000012150772a4 */ /* 0x000fe2000f8e023f */
[----:B------:R-:W-:Y:S01]  /*1be0*/  IMAD.WIDE.U32 R4, R11, UR55, R4 ;  /* 0x000000370b047c25 */ /* 0x000fe2000f8e0004 */
[----:B------:R-:W-:-:S02]  /*1bf0*/  UISETP.LT.AND UP0, UPT, URZ, UR49, UPT ;  /* 0x000000313f00728c */ /* 0x000fc4000bf01270 */
[----:B------:R-:W-:Y:S01]  /*1c00*/  UIMAD UR21, UR55, UR19, UR7 ;  /* 0x00000013371572a4 */ /* 0x000fe2000f8e0207 */
[----:B------:R-:W-:Y:S01]  /*1c10*/  IMAD R3, R251, UR6, R13 ;  /* 0x00000006fb037c24 */ /* 0x000fe2000f8e020d */
[----:B------:R-:W-:Y:S01]  /*1c20*/  UIADD3 UR7, UP3, UP2, UR51, UR12, UR52 ;  /* 0x0000000c33077290 */ /* 0x000fe2000fa7e034 */
[----:B------:R-:W-:Y:S01]  /*1c30*/  IMAD.WIDE.U32 R6, R0, UR55, R6 ;  /* 0x0000003700067c25 */ /* 0x000fe2000f8e0006 */
[----:B------:R-:W-:Y:S02]  /*1c40*/  USEL UR49, URZ, UR49, !UP0 ;  /* 0x000000313f317287 */ /* 0x000fe4000c000000 */
[----:B------:R-:W-:Y:S01]  /*1c50*/  UIADD3.X UR5, UR47, UR13, UR43, UP3, UP2 ;  /* 0x0000000d2f057290 */ /* 0x000fe20009fe442b */
[-C--:B------:R-:W-:Y:S01]  /*1c60*/  IMAD R11, R17, R8.reuse, RZ ;  /* 0x00000008110b7224 */ /* 0x080fe200078e02ff */
[----:B------:R-:W-:Y:S01]  /*1c70*/  UISETP.GT.AND UP0, UPT, UR42, UR49, UPT ;  /* 0x000000312a00728c */ /* 0x000fe2000bf04270 */
[----:B------:R-:W-:Y:S01]  /*1c80*/  IADD3 R0, P0, R3, UR7, RZ ;  /* 0x0000000703007c10 */ /* 0x000fe2000ff1e0ff */
[----:B------:R-:W-:Y:S01]  /*1c90*/  VIADD R5, R5, UR28 ;  /* 0x0000001c05057c36 */ /* 0x000fe20008000000 */
[----:B------:R-:W-:Y:S01]  /*1ca0*/  UIMAD.WIDE UR18, UR35, 0x4, UR60 ;  /* 0x00000004231278a5 */ /* 0x000fe2000f8e023c */
[C---:B------:R-:W-:Y:S01]  /*1cb0*/  IMAD R12, R244.reuse, R9, R11 ;  /* 0x00000009f40c7224 */ /* 0x040fe200078e020b */
[----:B------:R-:W-:Y:S01]  /*1cc0*/  LEA.HI.X.SX32 R11, R3, UR5, 0x1, P0 ;  /* 0x00000005030b7c11 */ /* 0x000fe200080f0eff */
[----:B------:R-:W-:Y:S01]  /*1cd0*/  IMAD.WIDE.U32 R4, R244, R8, R4 ;  /* 0x00000008f4047225 */ /* 0x000fe200078e0004 */
[----:B------:R-:W-:Y:S01]  /*1ce0*/  PLOP3.LUT P0, PT, PT, PT, UP0, 0x80, 0x0 ;  /* 0x000000000000781c */ /* 0x000fe20003f0f008 */
[----:B------:R-:W-:Y:S01]  /*1cf0*/  ULDC.64 UR40, c[0x0][0x210] ;  /* 0x0000840000287ab9 */ /* 0x000fe20000000a00 */
[----:B------:R-:W-:Y:S01]  /*1d00*/  LEA R217, P2, R0, UR26, 0x2 ;  /* 0x0000001a00d97c11 */ /* 0x000fe2000f8410ff */
[----:B------:R-:W-:Y:S01]  /*1d10*/  VIADD R7, R7, UR21 ;  /* 0x0000001507077c36 */ /* 0x000fe20008000000 */
[----:B------:R-:W-:Y:S01]  /*1d20*/  LEA R204, P4, R6, UR40, 0x1 ;  /* 0x0000002806cc7c11 */ /* 0x000fe2000f8808ff */
[----:B------:R-:W-:Y:S01]  /*1d30*/  IMAD.IADD R3, R5, 0x1, R12 ;  /* 0x0000000105037824 */ /* 0x000fe200078e020c */
[----:B------:R-:W-:Y:S01]  /*1d40*/  LEA R202, P3, R4, UR36, 0x1 ;  /* 0x0000002404ca7c11 */ /* 0x000fe2000f8608ff */
[----:B------:R-:W-:Y:S01]  /*1d50*/  ULDC.64 UR60, c[0x0][0x2b0] ;  /* 0x0000ac00003c7ab9 */ /* 0x000fe20000000a00 */
[----:B------:R-:W-:Y:S01]  /*1d60*/  LEA.HI.X R216, R0, UR27, R11, 0x2, P2 ;  /* 0x0000001b00d87c11 */ /* 0x000fe200090f140b */
[----:B------:R-:W-:Y:S01]  /*1d70*/  UIADD3 UR8, UR42, -0x1, URZ ;  /* 0xffffffff2a087890 */ /* 0x000fe2000fffe03f */
[----:B------:R-:W-:Y:S01]  /*1d80*/  LEA.HI.X R205, R6, UR41, R7, 0x1, P4 ;  /* 0x0000002906cd7c11 */ /* 0x000fe2000a0f0c07 */
[----:B------:R-:W-:Y:S01]  /*1d90*/  UIMAD.WIDE UR12, UR39, 0x4, UR60 ;  /* 0x00000004270c78a5 */ /* 0x000fe2000f8e023c */
[----:B------:R-:W-:Y:S01]  /*1da0*/  LEA.HI.X R203, R4, UR37, R3, 0x1, P3 ;  /* 0x0000002504cb7c11 */ /* 0x000fe200098f0c03 */
[----:B------:R-:W-:Y:S01]  /*1db0*/  UMOV UR28, UR18 ;  /* 0x00000012001c7c82 */ /* 0x000fe20008000000 */
[----:B------:R-:W-:Y:S01]  /*1dc0*/  UMOV UR27, UR19 ;  /* 0x00000013001b7c82 */ /* 0x000fe20008000000 */
[----:B------:R-:W-:Y:S08]  /*1dd0*/  @P0 BRA `(.L_x_595) ;  /* 0x0000000400fc0947 */ /* 0x000ff00003800000 */
        /* <DEDUP_REMOVED lines=19> */
.L_x_596:
        /* <DEDUP_REMOVED lines=19> */
.L_x_597:
        /* <DEDUP_REMOVED lines=32> */
.L_x_599:
[----:B------:R-:W-:Y:S05]  /*2240*/  BSYNC B0 ;  /* 0x0000000000007941 */ /* 0x000fea0003800000 */
.L_x_598:
        /* <DEDUP_REMOVED lines=14> */
.L_x_601:
[----:B------:R-:W-:Y:S05]  /*2330*/  BSYNC B0 ;  /* 0x0000000000007941 */ /* 0x000fea0003800000 */
.L_x_600:
        /* <DEDUP_REMOVED lines=26> */
.L_x_603:
[----:B------:R-:W-:Y:S05]  /*24e0*/  BSYNC B0 ;  /* 0x0000000000007941 */ /* 0x000fea0003800000 */
.L_x_602:
        /* <DEDUP_REMOVED lines=14> */
.L_x_595:
[CC--:B------:R-:W-:Y:S01]  /*25d0*/  LEA.HI R0, R16.reuse, R15.reuse, RZ, 0x3 ;  /* 0x0000000f10007211 */ /* 0x0c0fe200078f18ff */
[----:B------:R-:W-:Y:S01]  /*25e0*/  ULEA.HI UR5, UR8, UR8, URZ, 0x1 ;  /* 0x0000000808057291 */ /* 0x000fe2000f8f083f */
[----:B------:R-:W-:Y:S01]  /*25f0*/  PLOP3.LUT P1, PT, PT, PT, UP4, 0x80, 0x0 ;  /* 0x000000000000781c */ /* 0x000fe20003f2f048 */
[----:B------:R-:W-:Y:S01]  /*2600*/  BSSY B0, `(.L_x_605) ;  /* 0x0000029000007945 */ /* 0x000fe20003800000 */
[----:B------:R-:W-:Y:S01]  /*2610*/  SHF.R.S32.HI R0, RZ, 0x3, R0 ;  /* 0x00000003ff007819 */ /* 0x000fe20000011400 */
[----:B------:R-:W-:Y:S01]  /*2620*/  ULOP3.LUT UR7, UR5, 0xfffffffe, URZ, 0xc0, !UPT ;  /* 0xfffffffe05077892 */ /* 0x000fe2000f8ec03f */
[----:B------:R-:W-:Y:S01]  /*2630*/  LEA.HI R4, R16, R15, RZ, 0x2 ;  /* 0x0000000f10047211 */ /* 0x000fe200078f10ff */
[----:B------:R-:W-:Y:S01]  /*2640*/  UIMAD UR5, UR8, -0x80, UR29 ;  /* 0xffffff80080578a4 */ /* 0x000fe2000f8e021d */
[----:B------:R-:W-:Y:S01]  /*2650*/  VIADD R16, R244, 0x40 ;  /* 0x00000040f4107836 */ /* 0x000fe20000000000 */
[----:B------:R-:W-:Y:S01]  /*2660*/  UIADD3 UR7, UR8, -UR7, URZ ;  /* 0x8000000708077290 */ /* 0x000fe2000fffe03f */
[----:B------:R-:W-:Y:S01]  /*2670*/  IMAD.SHL.U32 R0, R0, 0x40, RZ ;  /* 0x0000004000007824 */ /* 0x000fe200078e00ff */
[----:B------:R-:W-:Y:S01]  /*2680*/  LEA.HI R4, R4, R244, RZ, 0x1 ;  /* 0x000000f404047211 */ /* 0x000fe200078f08ff */
[----:B------:R-:W-:-:S03]  /*2690*/  IMAD.U32 R6, RZ, RZ, UR16 ;  /* 0x00000010ff067e24 */ /* 0x000fc6000f8e00ff */
[----:B------:R-:W-:Y:S01]  /*26a0*/  @P1 BAR.SYNC.DEFER_BLOCKING 0x0 ;  /* 0x0000000000001b1d */ /* 0x000fe20000010000 */
[----:B------:R-:W-:Y:S01]  /*26b0*/  LOP3.LUT R0, R0, 0xc0, RZ, 0xc0, !PT ;  /* 0x000000c000007812 */ /* 0x000fe200078ec0ff */
[----:B------:R-:W-:Y:S01]  /*26c0*/  UISETP.NE.AND UP0, UPT, UR7, 0x1, UPT ;  /* 0x000000010700788c */ /* 0x000fe2000bf05270 */
[----:B------:R-:W-:Y:S02]  /*26d0*/  LOP3.LUT R4, R4, 0x7fffffe, RZ, 0xc0, !PT ;  /* 0x07fffffe04047812 */ /* 0x000fe400078ec0ff */
[----:B------:R-:W-:Y:S02]  /*26e0*/  LOP3.LUT R5, R0, 0x18, R206, 0xf8, !PT ;  /* 0x0000001800057812 */ /* 0x000fe400078ef8ce */
[----:B------:R-:W-:Y:S01]  /*26f0*/  SHF.R.U32.HI R3, RZ, 0x3, R0 ;  /* 0x00000003ff037819 */ /* 0x000fe20000011600 */
[C---:B------:R-:W-:Y:S01]  /*2700*/  IMAD.IADD R0, R244.reuse, 0x1, -R4 ;  /* 0x00000001f4007824 */ /* 0x040fe200078e0a04 */
[----:B------:R-:W-:Y:S02]  /*2710*/  ISETP.GE.AND P3, PT, R244, UR5, PT ;  /* 0x00000005f4007c0c */ /* 0x000fe4000bf66270 */
[----:B------:R-:W-:Y:S01]  /*2720*/  LOP3.LUT R3, R5, R3, RZ, 0x3c, !PT ;  /* 0x0000000305037212 */ /* 0x000fe200078e3cff */
[----:B------:R-:W-:Y:S01]  /*2730*/  IMAD R0, R251, 0x8, R0 ;  /* 0x00000008fb007824 */ /* 0x000fe200078e0200 */
[----:B------:R-:W-:-:S02]  /*2740*/  PLOP3.LUT P0, PT, PT, PT, UP0, 0x80, 0x0 ;  /* 0x000000000000781c */ /* 0x000fc40003f0f008 */
[----:B------:R-:W-:Y:S01]  /*2750*/  ISETP.GE.AND P2, PT, R16, UR5, PT ;  /* 0x0000000510007c0c */ /* 0x000fe2000bf46270 */
[----:B------:R-:W-:-:S04]  /*2760*/  IMAD.U32 R3, R0, 0x20, R3 ;  /* 0x0000002000037824 */ /* 0x000fc800078e0003 */
[C---:B------:R-:W-:Y:S01]  /*2770*/  VIADD R4, R3.reuse, 0x1000 ;  /* 0x0000100003047836 */ /* 0x040fe20000000000 */
[----:B------:R-:W-:-:S04]  /*2780*/  LEA R0, R3, UR4, 0x1 ;  /* 0x0000000403007c11 */ /* 0x000fc8000f8e08ff */
[----:B------:R-:W-:Y:S01]  /*2790*/  SEL R3, R4, R3, !P0 ;  /* 0x0000000304037207 */ /* 0x000fe20004000000 */
[----:B------:R1:W-:Y:S03]  /*27a0*/  @P3 STS [R0+0x4000], RZ ;  /* 0x004000ff00003388 */ /* 0x0003e60000000800 */
[----:B------:R-:W-:Y:S01]  /*27b0*/  LEA R192, R3, UR4, 0x1 ;  /* 0x0000000403c07c11 */ /* 0x000fe2000f8e08ff */
        /* <DEDUP_REMOVED lines=13> */
.L_x_606:
[----:B------:R-:W-:Y:S05]  /*2890*/  BSYNC B0 ;  /* 0x0000000000007941 */ /* 0x000fea0003800000 */
.L_x_605:
        /* <DEDUP_REMOVED lines=13> */
.L_x_608:
[----:B------:R-:W-:Y:S05]  /*2970*/  BSYNC B0 ;  /* 0x0000000000007941 */ /* 0x000fea0003800000 */
.L_x_607:
        /* <DEDUP_REMOVED lines=17> */
.L_x_610:
[----:B------:R-:W-:Y:S05]  /*2a90*/  BSYNC B0 ;  /* 0x0000000000007941 */ /* 0x000fea0003800000 */
.L_x_609:
        /* <DEDUP_REMOVED lines=14> */
[----:B-1----:R-:W-:-:S03]  /*2b80*/  IMAD.U32 R5, RZ, RZ, UR33 ;  /* 0x00000021ff057e24 */ /* 0x002fc6000f8e00ff */
[----:B------:R-:W-:-:S04]  /*2b90*/  LEA R4, P1, R3, R204, 0x7 ;  /* 0x000000cc03047211 */ /* 0x000fc800078238ff */
[----:B------:R-:W-:-:S05]  /*2ba0*/  LEA.HI.X R5, R3, R205, R5, 0x7, P1 ;  /* 0x000000cd03057211 */ /* 0x000fca00008f3c05 */
[----:B------:R-:W-:Y:S01]  /*2bb0*/  @!PT LDS RZ, [RZ] ;  /* 0x00000000fffff984 */ /* 0x000fe20000000800 */
[----:B------:R-:W-:Y:S01]  /*2bc0*/  @!PT LDS RZ, [RZ] ;  /* 0x00000000fffff984 */ /* 0x000fe20000000800 */
[----:B------:R-:W-:Y:S01]  /*2bd0*/  @!PT LDS RZ, [RZ] ;  /* 0x00000000fffff984 */ /* 0x000fe20000000800 */
[----:B------:R1:W-:Y:S04]  /*2be0*/  LDGSTS.E.BYPASS.LTC128B.128 [R192+0x1000], desc[UR10][R4.64] ;  /* 0x0100000004c07fae */ /* 0x0003e8000b901d4a */
.L_x_612:
[----:B------:R-:W-:Y:S05]  /*2bf0*/  BSYNC B0 ;  /* 0x0000000000007941 */ /* 0x000fea0003800000 */
.L_x_611:
[----:B------:R-:W-:Y:S01]  /*2c00*/  UIMAD UR7, UR30, UR16, URZ ;  /* 0x000000101e0772a4 */ /* 0x000fe2000f8e023f */
[----:B-1----:R-:W-:Y:S01]  /*2c10*/  IMAD.WIDE.U32 R4, R6, UR24, R206 ;  /* 0x0000001806047c25 */ /* 0x002fe2000f8e00ce */
[C---:B------:R-:W-:Y:S01]  /*2c20*/  IADD3 R6, R241.reuse, 0x40, RZ ;  /* 0x00000040f1067810 */ /* 0x040fe20007ffe0ff */
[----:B------:R-:W-:Y:S01]  /*2c30*/  BSSY B0, `(.L_x_613) ;  /* 0x000002a000007945 */ /* 0x000fe20003800000 */
[----:B------:R-:W-:Y:S01]  /*2c40*/  UIMAD UR18, UR24, UR17, UR7 ;  /* 0x00000011181272a4 */ /* 0x000fe2000f8e0207 */
[C---:B------:R-:W-:Y:S01]  /*2c50*/  VIADD R7, R241.reuse, 0x8 ;  /* 0x00000008f1077836 */ /* 0x040fe20000000000 */
[----:B------:R-:W-:Y:S01]  /*2c60*/  UIMAD UR7, UR31, -0x80, UR9 ;  /* 0xffffff801f0778a4 */ /* 0x000fe2000f8e0209 */
[----:B------:R-:W-:Y:S01]  /*2c70*/  IADD3 R4, P1, R4, UR20, RZ ;  /* 0x0000001404047c10 */ /* 0x000fe2000ff3e0ff */
[----:B------:R-:W-:Y:S01]  /*2c80*/  VIADD R12, R241, 0x48 ;  /* 0x00000048f10c7836 */ /* 0x000fe20000000000 */
[----:B------:R-:W-:Y:S01]  /*2c90*/  ISETP.GE.AND P5, PT, R6, UR5, PT ;  /* 0x0000000506007c0c */ /* 0x000fe2000bfa6270 */
[----:B------:R-:W-:Y:S01]  /*2ca0*/  IMAD.U32 R3, RZ, RZ, UR18 ;  /* 0x00000012ff037e24 */ /* 0x000fe2000f8e00ff */
[----:B------:R-:W-:Y:S01]  /*2cb0*/  ULDC.64 UR18, c[0x0][0x260] ;  /* 0x0000980000127ab9 */ /* 0x000fe20000000a00 */
[----:B------:R-:W-:-:S02]  /*2cc0*/  ISETP.GE.AND P3, PT, R244, UR7, PT ;  /* 0x00000007f4007c0c */ /* 0x000fc4000bf66270 */
[----:B------:R-:W-:Y:S02]  /*2cd0*/  ISETP.GE.AND P6, PT, R7, UR5, PT ;  /* 0x0000000507007c0c */ /* 0x000fe4000bfc6270 */
[----:B------:R-:W-:Y:S01]  /*2ce0*/  IADD3.X R5, R5, UR22, R3, P1, !PT ;  /* 0x0000001605057c10 */ /* 0x000fe20008ffe403 */
[----:B------:R-:W-:Y:S01]  /*2cf0*/  IMAD R3, R14, UR18, RZ ;  /* 0x000000120e037c24 */ /* 0x000fe2000f8e02ff */
[----:B------:R-:W-:Y:S02]  /*2d00*/  ISETP.GE.AND P1, PT, R241, UR5, PT ;  /* 0x00000005f1007c0c */ /* 0x000fe4000bf26270 */
[----:B------:R-:W-:Y:S01]  /*2d10*/  ISETP.GE.AND P4, PT, R12, UR5, PT ;  /* 0x000000050c007c0c */ /* 0x000fe2000bf86270 */
[C---:B------:R-:W-:Y:S01]  /*2d20*/  IMAD R3, R10.reuse, UR19, R3 ;  /* 0x000000130a037c24 */ /* 0x040fe2000f8e0203 */
[----:B------:R-:W-:Y:S01]  /*2d30*/  P2R R15, PR, RZ, 0x2 ;  /* 0x00000002ff0f7803 */ /* 0x000fe20000000000 */
[----:B------:R-:W-:Y:S02]  /*2d40*/  IMAD.WIDE.U32 R4, R10, UR18, R4 ;  /* 0x000000120a047c25 */ /* 0x000fe4000f8e0004 */
[----:B------:R1:W-:Y:S03]  /*2d50*/  @P3 STS [R0+0x6000], RZ ;  /* 0x006000ff00003388 */ /* 0x0003e60000000800 */
[----:B------:R-:W-:Y:S01]  /*2d60*/  IADD3 R11, R5, R3, RZ ;  /* 0x00000003050b7210 */ /* 0x000fe20007ffe0ff */
        /* <DEDUP_REMOVED lines=22> */
.L_x_614:
[----:B------:R-:W-:Y:S05]  /*2ed0*/  BSYNC B0 ;  /* 0x0000000000007941 */ /* 0x000fea0003800000 */
.L_x_613:
        /* <DEDUP_REMOVED lines=23> */
.L_x_616:
[----:B------:R-:W-:Y:S05]  /*3050*/  BSYNC B0 ;  /* 0x0000000000007941 */ /* 0x000fea0003800000 */
.L_x_615:
        /* <DEDUP_REMOVED lines=36> */
.L_x_618:
[----:B------:R-:W-:Y:S05]  /*32a0*/  BSYNC B0 ;  /* 0x0000000000007941 */ /* 0x000fea0003800000 */
.L_x_617:
        /* <DEDUP_REMOVED lines=22> */
.L_x_620:
[----:B------:R-:W-:Y:S05]  /*3410*/  BSYNC B0 ;  /* 0x0000000000007941 */ /* 0x000fea0003800000 */
.L_x_619:
[----:B------:R-:W-:Y:S01]  /*3420*/  ULDC.64 UR16, c[0x0][0x3c8] ;  /* 0x0000f20000107ab9 */ /* 0x000fe20000000a00 */
[----:B------:R-:W-:Y:S01]  /*3430*/  USHF.R.S32.HI UR7, URZ, 0x1f, UR55 ;  /* 0x0000001f3f077899 */ /* 0x000fe20008011437 */
[----:B------:R-:W2:Y:S01]  /*3440*/  LDC.64 R10, c[0x0][0x3b8] ;  /* 0x0000ee00ff0a7b82 */ /* 0x000ea20000000a00 */
[----:B------:R-:W-:Y:S01]  /*3450*/  UISETP.NE.U32.AND UP1, UPT, UR16, URZ, UPT ;  /* 0x0000003f1000728c */ /* 0x000fe2000bf25070 */
[----:B-1----:R-:W-:Y:S01]  /*3460*/  IMAD.MOV.U32 R8, RZ, RZ, 0x4 ;  /* 0x00000004ff087424 */ /* 0x002fe200078e00ff */
[----:B------:R-:W-:Y:S01]  /*3470*/  ISETP.NE.AND P2, PT, R15, RZ, PT ;  /* 0x000000ff0f00720c */ /* 0x000fe20003f45270 */
[----:B------:R-:W-:Y:S01]  /*3480*/  IMAD.MOV.U32 R246, RZ, RZ, 0x7f800000 ;  /* 0x7f800000fff67424 */ /* 0x000fe200078e00ff */
[----:B------:R-:W-:Y:S01]  /*3490*/  UISETP.NE.AND.EX UP1, UPT, UR17, URZ, UPT, UP1 ;  /* 0x0000003f1100728c */ /* 0x000fe2000bf25310 */
[----:B------:R-:W1:Y:S01]  /*34a0*/  S2R R14, SR_TID.X ;  /* 0x00000000000e7919 */ /* 0x000e620000002100 */
[----:B------:R-:W-:Y:S01]  /*34b0*/  IMAD.MOV.U32 R247, RZ, RZ, 0x7f800000 ;  /* 0x7f800000fff77424 */ /* 0x000fe200078e00ff */
[----:B------:R-:W-:Y:S01]  /*34c0*/  ULDC UR52, c[0x0][0x2d0] ;  /* 0x0000b40000347ab9 */ /* 0x000fe20000000800 */
[----:B------:R-:W0:Y:S02]  /*34d0*/  LDGDEPBAR ;  /* 0x00000000000079af */ /* 0x000e240000000000 */
[----:B------:R-:W-:-:S05]  /*34e0*/  PLOP3.LUT P1, PT, PT, PT, UP1, 0x80, 0x0 ;  /* 0x000000000000781c */ /* 0x000fca0003f2f018 */
[----:B------:R-:W-:Y:S01]  /*34f0*/  @UP1 ULDC.64 UR18, c[0x0][0x3d0] ;  /* 0x0000f40000121ab9 */ /* 0x000fe20000000a00 */
[----:B------:R-:W-:Y:S01]  /*3500*/  @UP1 UMOV UR14, UR55 ;  /* 0x00000037000e1c82 */ /* 0x000fe20008000000 */
[----:B------:R-:W-:Y:S01]  /*3510*/  @UP1 UIMAD UR5, UR56, UR18, URZ ;  /* 0x00000012380512a4 */ /* 0x000fe2000f8e023f */
[----:B------:R-:W-:Y:S02]  /*3520*/  @UP1 UMOV UR15, UR7 ;  /* 0x00000007000f1c82 */ /* 0x000fe40008000000 */
[----:B------:R-:W-:Y:S02]  /*3530*/  @UP1 UIMAD.WIDE.U32 UR14, UR54, UR18, UR14 ;  /* 0x00000012360e12a5 */ /* 0x000fe4000f8e000e */
[----:B------:R-:W-:Y:S01]  /*3540*/  @UP1 UIMAD UR5, UR54, UR19, UR5 ;  /* 0x00000013360512a4 */ /* 0x000fe2000f8e0205 */
[----:B--2---:R-:W2:Y:S01]  /*3550*/  LDG.E.64 R6, desc[UR10][R10.64+0x8] ;  /* 0x0000080a0a067981 */ /* 0x004ea2000c1e1b00 */
[----:B------:R-:W-:Y:S02]  /*3560*/  @UP1 ULEA UR16, UP0, UR14, UR16, 0x2 ;  /* 0x000000100e101291 */ /* 0x000fe4000f80103f */
[----:B------:R-:W-:-:S04]  /*3570*/  @UP1 UIADD3 UR5, UR15, UR5, URZ ;  /* 0x000000050f051290 */ /* 0x000fc8000fffe03f */
[----:B------:R-:W-:Y:S01]  /*3580*/  @UP1 ULEA.HI.X UR17, UR14, UR17, UR5, 0x2, UP0 ;  /* 0x000000110e111291 */ /* 0x000fe200080f1405 */
[----:B------:R-:W-:Y:S02]  /*3590*/  IMAD.U32 R4, RZ, RZ, UR16 ;  /* 0x00000010ff047e24 */ /* 0x000fe4000f8e00ff */
[----:B------:R-:W-:Y:S01]  /*35a0*/  @!P4 IMAD.WIDE R8, R12, R8, UR12 ;  /* 0x0000000c0c08ce25 */ /* 0x000fe2000f8e0208 */
[----:B------:R-:W-:-:S03]  /*35b0*/  @UP1 ULDC UR5, c[0x0][0x2e8] ;  /* 0x0000ba0000051ab9 */ /* 0x000fc60000000800 */
[----:B------:R-:W-:Y:S01]  /*35c0*/  IMAD.U32 R5, RZ, RZ, UR17 ;  /* 0x00000011ff057e24 */ /* 0x000fe2000f8e00ff */
[----:B------:R-:W5:Y:S04]  /*35d0*/  @!P4 LDG.E R246, desc[UR10][R8.64] ;  /* 0x0000000a08f6c981 */ /* 0x000f68000c1e1900 */
[----:B------:R1:W2:Y:S04]  /*35e0*/  @P1 LDG.E R3, desc[UR10][R4.64] ;  /* 0x0000000a04031981 */ /* 0x0002a8000c1e1900 */
[----:B------:R-:W2:Y:S01]  /*35f0*/  LDG.E.64 R10, desc[UR10][R10.64] ;  /* 0x0000000a0a0a7981 */ /* 0x000ea2000c1e1b00 */
[----:B---34-:R-:W2:Y:S01]  /*3600*/  @P1 MUFU.RCP R0, UR5 ;  /* 0x0000000500001d08 */ /* 0x018ea20008001000 */
[----:B------:R-:W-:-:S04]  /*3610*/  UIMAD UR5, UR54, UR59, UR55 ;  /* 0x0000003b360572a4 */ /* 0x000fc8000f8e0237 */
[----:B------:R-:W-:-:S04]  /*3620*/  USHF.L.U32 UR5, UR5, 0x5, URZ ;  /* 0x0000000505057899 */ /* 0x000fc8000800063f */
[----:B------:R-:W-:Y:S01]  /*3630*/  USHF.R.S32.HI UR14, URZ, 0x1f, UR5 ;  /* 0x0000001f3f0e7899 */ /* 0x000fe20008011405 */
[----:B-1----:R-:W-:-:S04]  /*3640*/  IMAD.MOV.U32 R4, RZ, RZ, 0x4 ;  /* 0x00000004ff047424 */ /* 0x002fc800078e00ff */
[----:B------:R-:W-:-:S05]  /*3650*/  IMAD.WIDE R4, R241, R4, UR12 ;  /* 0x0000000cf1047e25 */ /* 0x000fca000f8e0204 */
[----:B------:R-:W5:Y:S01]  /*3660*/  @!P2 LDG.E R247, desc[UR10][R4.64] ;  /* 0x0000000a04f7a981 */ /* 0x000f62000c1e1900 */
[----:B------:R-:W-:Y:S02]  /*3670*/  IMAD.MOV.U32 R248, RZ, RZ, 0x7f800000 ;  /* 0x7f800000fff87424 */ /* 0x000fe400078e00ff */
[----:B------:R-:W-:-:S04]  /*3680*/  IMAD.MOV.U32 R245, RZ, RZ, 0x7f800000 ;  /* 0x7f800000fff57424 */ /* 0x000fc800078e00ff */
[----:B------:R-:W5:Y:S04]  /*3690*/  @!P6 LDG.E R248, desc[UR10][R4.64+0x20] ;  /* 0x0000200a04f8e981 */ /* 0x000f68000c1e1900 */
[----:B------:R1:W5:Y:S01]  /*36a0*/  @!P5 LDG.E R245, desc[UR10][R4.64+0x100] ;  /* 0x0001000a04f5d981 */ /* 0x000362000c1e1900 */
[----:B------:R-:W-:Y:S01]  /*36b0*/  IMAD.SHL.U32 R126, R133, 0x2, RZ ;  /* 0x00000002857e7824 */ /* 0x000fe200078e00ff */
        /* <DEDUP_REMOVED lines=15> */
[----:B-1----:R-:W-:Y:S01]  /*37b0*/  VIADD R4, R133, 0x1000 ;  /* 0x0000100085047836 */ /* 0x002fe20000000000 */
[----:B------:R-:W-:-:S04]  /*37c0*/  CS2R R68, SRZ ;  /* 0x0000000000447805 */ /* 0x000fc8000001ff00 */
[----:B------:R-:W-:Y:S01]  /*37d0*/  SEL R4, R4, R133, !P0 ;  /* 0x0000008504047207 */ /* 0x000fe20004000000 */
[----:B------:R-:W-:Y:S01]  /*37e0*/  IMAD.MOV.U32 R240, RZ, RZ, R192 ;  /* 0x000000fffff07224 */ /* 0x000fe200078e00c0 */
[----:B------:R-:W-:Y:S02]  /*37f0*/  USHF.L.U32 UR48, UR6, 0x3, URZ ;  /* 0x0000000306307899 */ /* 0x000fe4000800063f */
[----:B------:R-:W-:Y:S01]  /*3800*/  LEA R122, R4, UR4, 0x1 ;  /* 0x00000004047a7c11 */ /* 0x000fe2000f8e08ff */
[----:B------:R-:W-:Y:S02]  /*3810*/  USHF.L.U32 UR47, UR6, 0x4, URZ ;  /* 0x00000004062f7899 */ /* 0x000fe4000800063f */
[----:B------:R-:W-:Y:S02]  /*3820*/  UIMAD UR46, UR6, 0x18, URZ ;  /* 0x00000018062e78a4 */ /* 0x000fe4000f8e023f */
[----:B------:R-:W-:Y:S02]  /*3830*/  USHF.L.U32 UR45, UR6, 0x5, URZ ;  /* 0x00000005062d7899 */ /* 0x000fe4000800063f */
[----:B------:R-:W-:-:S02]  /*3840*/  UIMAD UR44, UR6, 0x28, URZ ;  /* 0x00000028062c78a4 */ /* 0x000fc4000f8e023f */
[----:B------:R-:W-:Y:S02]  /*3850*/  UIMAD UR43, UR6, 0x30, URZ ;  /* 0x00000030062b78a4 */ /* 0x000fe4000f8e023f */
[----:B------:R-:W-:Y:S02]  /*3860*/  UIMAD UR42, UR6, 0x38, URZ ;  /* 0x00000038062a78a4 */ /* 0x000fe4000f8e023f */
[----:B------:R-:W-:Y:S02]  /*3870*/  USHF.L.U32 UR41, UR6, 0x6, URZ ;  /* 0x0000000606297899 */ /* 0x000fe4000800063f */
[----:B------:R-:W-:Y:S02]  /*3880*/  UIMAD UR40, UR6, 0x48, URZ ;  /* 0x00000048062878a4 */ /* 0x000fe4000f8e023f */
[----:B------:R-:W-:Y:S02]  /*3890*/  UIMAD UR39, UR6, 0x50, URZ ;  /* 0x00000050062778a4 */ /* 0x000fe4000f8e023f */
[----:B------:R-:W-:-:S02]  /*38a0*/  UIMAD UR38, UR6, 0x58, URZ ;  /* 0x00000058062678a4 */ /* 0x000fc4000f8e023f */
[----:B------:R-:W-:Y:S02]  /*38b0*/  UIMAD UR37, UR6, 0x60, URZ ;  /* 0x00000060062578a4 */ /* 0x000fe4000f8e023f */
[----:B------:R-:W-:Y:S02]  /*38c0*/  UIMAD UR36, UR6, 0x68, URZ ;  /* 0x00000068062478a4 */ /* 0x000fe4000f8e023f */
[----:B------:R-:W-:Y:S02]  /*38d0*/  UIMAD UR35, UR6, 0x70, URZ ;  /* 0x00000070062378a4 */ /* 0x000fe4000f8e023f */
[----:B------:R-:W-:Y:S02]  /*38e0*/  UIMAD UR33, UR6, 0x78, URZ ;  /* 0x00000078062178a4 */ /* 0x000fe4000f8e023f */
[----:B------:R-:W-:Y:S01]  /*38f0*/  UIADD3 UR34, -UR34, URZ, URZ ;  /* 0x0000003f22227290 */ /* 0x000fe2000fffe13f */
[----:B------:R-:W-:Y:S01]  /*3900*/  ULDC UR6, c[0x0][0x2ec] ;  /* 0x0000bb0000067ab9 */ /* 0x000fe20000000800 */
[----:B--2---:R-:W-:-:S05]  /*3910*/  @P1 FMUL.FTZ R0, R3, R0 ;  /* 0x0000000003001220 */ /* 0x004fca0000410000 */
[----:B------:R-:W-:Y:S02]  /*3920*/  @P1 R2UR UR25, R0 ;  /* 0x00000000001912ca */ /* 0x000fe400000e0000 */
[--C-:B------:R-:W-:Y:S02]  /*3930*/  SHF.R.S32.HI R0, RZ, 0x1f, R13.reuse ;  /* 0x0000001fff007819 */ /* 0x100fe4000001140d */
[----:B------:R-:W-:-:S04]  /*3940*/  IADD3 R242, P2, P1, R6, UR5, R13 ;  /* 0x0000000506f27c10 */ /* 0x000fc8000f95e00d */
[----:B------:R-:W-:Y:S01]  /*3950*/  IADD3.X R6, R7, UR14, R0, P2, P1 ;  /* 0x0000000e07067c10 */ /* 0x000fe200097e2400 */
[----:B------:R-:W-:-:S05]  /*3960*/  IMAD.SHL.U32 R0, R14, 0x2, RZ ;  /* 0x000000020e007824 */ /* 0x000fca00078e00ff */
[----:B------:R-:W-:Y:S02]  /*3970*/  LOP3.LUT R0, R0, 0x6, RZ, 0xc0, !PT ;  /* 0x0000000600007812 */ /* 0x000fe400078ec0ff */
[----:B------:R-:W-:-:S03]  /*3980*/  R2UR UR7, R10 ;  /* 0x000000000a0772ca */ /* 0x000fc600000e0000 */
[----:B------:R-:W-:Y:S01]  /*3990*/  IMAD R0, R250, 0x40, R0 ;  /* 0x00000040fa007824 */ /* 0x000fe200078e0200 */
[----:B------:R-:W-:Y:S01]  /*39a0*/  R2UR UR32, R11 ;  /* 0x000000000b2072ca */ /* 0x000fe200000e0000 */
[----:B------:R-:W-:Y:S02]  /*39b0*/  VIADD R3, R128, 0x1000 ;  /* 0x0000100080037836 */ /* 0x000fe40000000000 */
[----:B------:R-:W-:Y:S01]  /*39c0*/  VIADD R0, R0, UR24 ;  /* 0x0000001800007c36 */ /* 0x000fe20008000000 */
[----:B------:R-:W-:Y:S02]  /*39d0*/  UMOV UR5, URZ ;  /* 0x0000003f00057c82 */ /* 0x000fe40008000000 */
[----:B------:R-:W-:Y:S01]  /*39e0*/  SEL R3, R3, R128, !P0 ;  /* 0x0000008003037207 */ /* 0x000fe20004000000 */
        /* <DEDUP_REMOVED lines=16> */
[----:B------:R-:W-:Y:S01]  /*3af0*/  @UP1 UMOV UR5, UR25 ;  /* 0x0000001900051c82 */ /* 0x000fe20008000000 */
[----:B------:R-:W-:Y:S01]  /*3b00*/  LEA R3, R3, UR4, 0x1 ;  /* 0x0000000403037c11 */ /* 0x000fe2000f8e08ff */
[----:B------:R-:W-:Y:S01]  /*3b10*/  FMUL.FTZ R224, R224, UR5 ;  /* 0x00000005e0e07c20 */ /* 0x000fe20008410000 */
[----:B------:R-:W-:Y:S01]  /*3b20*/  I2FP.F32.S32 R238, R223 ;  /* 0x000000df00ee7245 */ /* 0x000fe20000201400 */
[----:B------:R-:W-:Y:S01]  /*3b30*/  IMAD.WIDE.U32 R242, R242, -0x2daee0ad, RZ ;  /* 0xd2511f53f2f27825 */ /* 0x000fe200078e00ff */
        /* <DEDUP_REMOVED lines=13> */
[----:B------:R-:W-:Y:S01]  /*3c10*/  I2FP.F32.S32 R225, R215 ;  /* 0x000000d700e17245 */ /* 0x000fe20000201400 */
[----:B------:R-:W-:Y:S01]  /*3c20*/  UIADD3 UR24, UR7, -0x61c88647, URZ ;  /* 0x9e3779b907187890 */ /* 0x000fe2000fffe03f */
[----:B------:R-:W-:Y:S01]  /*3c30*/  LOP3.LUT R249, R6, UR7, RZ, 0x3c, !PT ;  /* 0x0000000706f97c12 */ /* 0x000fe2000f8e3cff */
[----:B------:R-:W-:-:S02]  /*3c40*/  UIADD3 UR23, UR7, 0x3c6ef372, URZ ;  /* 0x3c6ef37207177890 */ /* 0x000fc4000fffe03f */
[----:B------:R-:W-:Y:S02]  /*3c50*/  UIADD3 UR21, UR7, -0x255992d5, URZ ;  /* 0xdaa66d2b07157890 */ /* 0x000fe4000fffe03f */
[----:B------:R-:W-:Y:S02]  /*3c60*/  UIADD3 UR19, UR7, 0x78dde6e4, URZ ;  /* 0x78dde6e407137890 */ /* 0x000fe4000fffe03f */
[----:B------:R-:W-:Y:S02]  /*3c70*/  UIADD3 UR17, UR7, 0x1715609d, URZ ;  /* 0x1715609d07117890 */ /* 0x000fe4000fffe03f */
[----:B------:R-:W-:Y:S02]  /*3c80*/  UIADD3 UR15, UR7, -0x4ab325aa, URZ ;  /* 0xb54cda56070f7890 */ /* 0x000fe4000fffe03f */
[----:B------:R-:W-:Y:S02]  /*3c90*/  UIADD3 UR51, UR32, -0x4498517b, URZ ;  /* 0xbb67ae8520337890 */ /* 0x000fe4000fffe03f */
[----:B------:R-:W-:-:S02]  /*3ca0*/  UIADD3 UR22, UR32, 0x76cf5d0a, URZ ;  /* 0x76cf5d0a20167890 */ /* 0x000fc4000fffe03f */
[----:B------:R-:W-:Y:S02]  /*3cb0*/  UIADD3 UR20, UR32, 0x32370b8f, URZ ;  /* 0x32370b8f20147890 */ /* 0x000fe4000fffe03f */
[----:B------:R-:W-:Y:S02]  /*3cc0*/  UIADD3 UR18, UR32, -0x126145ec, URZ ;  /* 0xed9eba1420127890 */ /* 0x000fe4000fffe03f */
[----:B------:R-:W-:Y:S02]  /*3cd0*/  UIADD3 UR16, UR32, -0x56f99767, URZ ;  /* 0xa906689920107890 */ /* 0x000fe4000fffe03f */
[----:B------:R-:W-:Y:S01]  /*3ce0*/  UIADD3 UR14, UR32, 0x646e171e, URZ ;  /* 0x646e171e200e7890 */ /* 0x000fe2000fffe03f */
[----:B------:R-:W-:-:S11]  /*3cf0*/  ULDC.U8 UR7, c[0x0][0x388] ;  /* 0x0000e20000077ab9 */ /* 0x000fd60000000000 */
.L_x_623:
[----:B------:R-:W-:Y:S01]  /*3d00*/  LOP3.LUT R142, R242, UR51, RZ, 0x3c, !PT ;  /* 0x00000033f28e7c12 */ /* 0x000fe2000f8e3cff */
[----:B------:R-:W0:Y:S01]  /*3d10*/  LDGDEPBAR ;  /* 0x00000000000079af */ /* 0x000e220000000000 */
[----:B-----5:R-:W-:Y:S01]  /*3d20*/  FSETP.NEU.FTZ.AND P2, PT, R248, -INF , PT ;  /* 0xff800000f800780b */ /* 0x020fe20003f5d000 */
[----:B------:R-:W-:Y:S01]  /*3d30*/  IMAD.IADD R112, R127, 0x1, R122 ;  /* 0x000000017f707824 */ /* 0x000fe200078e027a */
[----:B------:R-:W-:Y:S01]  /*3d40*/  FSETP.NEU.FTZ.AND P6, PT, R247, -INF , PT ;  /* 0xff800000f700780b */ /* 0x000fe20003fdd000 */
[----:B------:R-:W-:Y:S01]  /*3d50*/  IMAD.U32 R0, RZ, RZ, UR31 ;  /* 0x0000001fff007e24 */ /* 0x000fe2000f8e00ff */
[----:B------:R-:W-:Y:S01]  /*3d60*/  USHF.L.U32 UR25, UR31, 0x7, URZ ;  /* 0x000000071f197899 */ /* 0x000fe2000800063f */
[----:B------:R-:W-:Y:S01]  /*3d70*/  IMAD.U32 R136, RZ, RZ, UR8 ;  /* 0x00000008ff887e24 */ /* 0x000fe2000f8e00ff */
[----:B------:R-:W-:Y:S01]  /*3d80*/  USHF.L.U32 UR26, UR8, 0x7, URZ ;  /* 0x00000007081a7899 */ /* 0x000fe2000800063f */
[----:B------:R-:W-:Y:S01]  /*3d90*/  IMAD R0, R0, 0x2, R250 ;  /* 0x0000000200007824 */ /* 0x000fe200078e02fa */
[----:B------:R-:W-:Y:S01]  /*3da0*/  UIADD3 UR30, UR29, 0x80, UR25 ;  /* 0x000000801d1e7890 */ /* 0x000fe2000fffe019 */
[----:B------:R-:W-:Y:S01]  /*3db0*/  IMAD R136, R136, 0x8, R252 ;  /* 0x0000000888887824 */ /* 0x000fe200078e02fc */
[----:B------:R-:W1:Y:S01]  /*3dc0*/  S2R R145, SR_TID.X ;  /* 0x0000000000917919 */ /* 0x000e620000002100 */
[----:B------:R-:W-:Y:S01]  /*3dd0*/  IMAD.SHL.U32 R0, R0, 0x2, RZ ;  /* 0x0000000200007824 */ /* 0x000fe200078e00ff */
[----:B------:R-:W-:Y:S01]  /*3de0*/  UIADD3 UR30, UR30, -UR9, URZ ;  /* 0x800000091e1e7290 */ /* 0x000fe2000fffe03f */
[C---:B------:R-:W-:Y:S01]  /*3df0*/  VIADD R134, R136.reuse, 0x4 ;  /* 0x0000000488867836 */ /* 0x040fe20000000000 */
[----:B------:R-:W-:Y:S01]  /*3e00*/  UISETP.GT.AND UP3, UPT, UR8, UR49, UPT ;  /* 0x000000310800728c */ /* 0x000fe2000bf64270 */
[----:B------:R-:W-:Y:S01]  /*3e10*/  IMAD.WIDE.U32 R136, R136, -0x326172a9, RZ ;  /* 0xcd9e8d5788887825 */ /* 0x000fe200078e00ff */
[----:B------:R-:W-:Y:S02]  /*3e20*/  UISETP.GE.AND UP0, UPT, UR26, UR30, UPT ;  /* 0x0000001e1a00728c */ /* 0x000fe4000bf06270 */
[----:B------:R-:W-:Y:S01]  /*3e30*/  UIADD3 UR30, UR25, 0x80, URZ ;  /* 0x00000080191e7890 */ /* 0x000fe2000fffe03f */
[----:B------:R-:W-:Y:S01]  /*3e40*/  IMAD.WIDE.U32 R134, R134, -0x326172a9, RZ ;  /* 0xcd9e8d5786867825 */ /* 0x000fe200078e00ff */
[-C--:B------:R-:W-:Y:S02]  /*3e50*/  LOP3.LUT R140, R137, R249.reuse, RZ, 0x3c, !PT ;  /* 0x000000f9898c7212 */ /* 0x080fe400078e3cff */
[----:B------:R-:W-:Y:S01]  /*3e60*/  UISETP.LT.AND UP0, UPT, UR30, UR9, UP0 ;  /* 0x000000091e00728c */ /* 0x000fe20008701270 */
[----:B------:R-:W-:Y:S01]  /*3e70*/  IMAD.MOV.U32 R156, RZ, RZ, 0x40 ;  /* 0x00000040ff9c7424 */ /* 0x000fe200078e00ff */
[----:B------:R-:W-:Y:S01]  /*3e80*/  LOP3.LUT R138, R135, R249, RZ, 0x3c, !PT ;  /* 0x000000f9878a7212 */ /* 0x000fe200078e3cff */
[----:B------:R-:W-:Y:S03]  /*3e90*/  IMAD.WIDE.U32 R140, R140, -0x2daee0ad, RZ ;  /* 0xd2511f538c8c7825 */ /* 0x000fe600078e00ff */
[----:B------:R-:W-:Y:S01]  /*3ea0*/  PLOP3.LUT P5, PT, PT, PT, UP0, 0x80, 0x0 ;  /* 0x000000000000781c */ /* 0x000fe20003faf008 */
[----:B------:R-:W-:Y:S04]  /*3eb0*/  IMAD.WIDE.U32 R138, R138, -0x2daee0ad, RZ ;  /* 0xd2511f538a8a7825 */ /* 0x000fe800078e00ff */
[----:B------:R-:W-:Y:S02]  /*3ec0*/  IMAD.MOV.U32 R157, RZ, RZ, 0x8 ;  /* 0x00000008ff9d7424 */ /* 0x000fe400078e00ff */
[----:B------:R-:W-:Y:S01]  /*3ed0*/  IMAD.MOV.U32 R155, RZ, RZ, 0x48 ;  /* 0x00000048ff9b7424 */ /* 0x000fe200078e00ff */
[----:B------:R-:W-:Y:S04]  /*3ee0*/  DEPBAR.LE SB0, 0x0 ;  /* 0x000080000000791a */ /* 0x000fe80000000000 */
[----:B------:R-:W-:Y:S06]  /*3ef0*/  BAR.SYNC.DEFER_BLOCKING 0x0 ;  /* 0x0000000000007b1d */ /* 0x000fec0000010000 */
[----:B------:R-:W-:Y:S08]  /*3f00*/  LDSM.16.M88.4 R64, [R122] ;  /* 0x000000007a40783b */ /* 0x000ff00000000200 */
[----:B------:R-:W2:Y:S08]  /*3f10*/  LDSM.16.M88.4 R16, [R120+UR4+0x6000] ;  /* 0x006000047810783b */ /* 0x000eb00008000200 */
[----:B------:R-:W3:Y:S08]  /*3f20*/  LDSM.16.M88.4 R60, [R122+0x1000] ;  /* 0x001000007a3c783b */ /* 0x000ef00000000200 */
[----:B------:R-:W4:Y:S08]  /*3f30*/  LDSM.16.M88.4 R32, [R120+UR4+0x6400] ;  /* 0x006400047820783b */ /* 0x000f300008000200 */
[----:B------:R-:W1:Y:S08]  /*3f40*/  LDSM.16.M88.4 R48, [R120+UR4+0x6800] ;  /* 0x006800047830783b */ /* 0x000e700008000200 */
[----:B------:R-:W1:Y:S01]  /*3f50*/  LDSM.16.M88.4 R100, [R120+UR4+0x6c00] ;  /* 0x006c00047864783b */ /* 0x000e620008000200 */
[-C--:B--2---:R-:W-:Y:S07]  /*3f60*/  HMMA.16816.F32.BF16 R4, R64, R16.reuse, RZ ;  /* 0x000000104004723c */ /* 0x084fee00000418ff */
[----:B------:R-:W-:Y:S01]  /*3f70*/  LDSM.16.M88.4 R104, [R112] ;  /* 0x000000007068783b */ /* 0x000fe20000000200 */
[C---:B---3--:R-:W-:Y:S07]  /*3f80*/  HMMA.16816.F32.BF16 R8, R60.reuse, R16, RZ ;  /* 0x000000103c08723c */ /* 0x048fee00000418ff */
[----:B------:R-:W2:Y:S01]  /*3f90*/  LDSM.16.M88.4 R108, [R121] ;  /* 0x00000000796c783b */ /* 0x000ea20000000200 */
[-C--:B------:R-:W-:Y:S07]  /*3fa0*/  HMMA.16816.F32.BF16 R12, R60, R18.reuse, RZ ;  /* 0x000000123c0c723c */ /* 0x080fee00000418ff */
[----:B------:R-:W3:Y:S01]  /*3fb0*/  LDSM.16.M88.4 R112, [R112+0x1000] ;  /* 0x001000007070783b */ /* 0x000ee20000000200 */
[C---:B------:R-:W-:Y:S07]  /*3fc0*/  HMMA.16816.F32.BF16 R16, R64.reuse, R18, RZ ;  /* 0x000000124010723c */ /* 0x040fee00000418ff */
[----:B------:R-:W3:Y:S01]  /*3fd0*/  LDSM.16.M88.4 R116, [R121+0x400] ;  /* 0x000400007974783b */ /* 0x000ee20000000200 */
        /* <DEDUP_REMOVED lines=11> */
[----:B------:R-:W-:Y:S01]  /*4090*/  VIADD R100, R0, 0x1 ;  /* 0x0000000100647836 */ /* 0x000fe20000000000 */
[C---:B------:R-:W-:Y:S04]  /*40a0*/  LOP3.LUT R0, R243.reuse, UR32, R0, 0x96, !PT ;  /* 0x00000020f3007c12 */ /* 0x040fe8000f8e9600 */
[----:B------:R-:W-:Y:S01]  /*40b0*/  LOP3.LUT R100, R243, UR32, R100, 0x96, !PT ;  /* 0x00000020f3647c12 */ /* 0x000fe2000f8e9664 */
[----:B------:R-:W-:Y:S04]  /*40c0*/  HMMA.16816.F32.BF16 R64, R64, R102, RZ ;  /* 0x000000664040723c */ /* 0x000fe800000418ff */
[----:B------:R-:W-:Y:S02]  /*40d0*/  IMAD.WIDE.U32 R100, R100, -0x326172a9, RZ ;  /* 0xcd9e8d5764647825 */ /* 0x000fe400078e00ff */
[-C--:B--2---:R-:W-:Y:S05]  /*40e0*/  HMMA.16816.F32.BF16 R4, R104, R108.reuse, R4 ;  /* 0x0000006c6804723c */ /* 0x084fea0000041804 */
[--C-:B------:R-:W-:Y:S01]  /*40f0*/  LOP3.LUT R144, R101, UR24, R136.reuse, 0x96, !PT ;  /* 0x0000001865907c12 */ /* 0x100fe2000f8e9688 */
[----:B------:R-:W-:Y:S01]  /*4100*/  IMAD.WIDE.U32 R102, R0, -0x326172a9, RZ ;  /* 0xcd9e8d5700667825 */ /* 0x000fe200078e00ff */
[C---:B---3--:R-:W-:Y:S04]  /*4110*/  HMMA.16816.F32.BF16 R8, R112.reuse, R108, R8 ;  /* 0x0000006c7008723c */ /* 0x048fe80000041808 */
[C---:B------:R-:W-:Y:S01]  /*4120*/  LOP3.LUT R146, R103.reuse, UR24, R136, 0x96, !PT ;  /* 0x0000001867927c12 */ /* 0x040fe2000f8e9688 */
[----:B------:R-:W-:Y:S01]  /*4130*/  IMAD.U32 R0, RZ, RZ, UR29 ;  /* 0x0000001dff007e24 */ /* 0x000fe2000f8e00ff */
[C---:B------:R-:W-:Y:S01]  /*4140*/  LOP3.LUT R136, R142.reuse, R141, RZ, 0x3c, !PT ;  /* 0x0000008d8e887212 */ /* 0x040fe200078e3cff */
[-C--:B------:R-:W-:Y:S01]  /*4150*/  HMMA.16816.F32.BF16 R12, R112, R110.reuse, R12 ;  /* 0x0000006e700c723c */ /* 0x080fe2000004180c */
[----:B------:R-:W-:Y:S03]  /*4160*/  IMAD.U32 R109, RZ, RZ, UR26 ;  /* 0x0000001aff6d7e24 */ /* 0x000fe6000f8e00ff */
[----:B------:R-:W-:Y:S01]  /*4170*/  LOP3.LUT R142, R142, R139, RZ, 0x3c, !PT ;  /* 0x0000008b8e8e7212 */ /* 0x000fe200078e3cff */
[----:B------:R-:W-:Y:S01]  /*4180*/  IMAD.WIDE.U32 R136, R136, -0x326172a9, RZ ;  /* 0xcd9e8d5788887825 */ /* 0x000fe200078e00ff */
[--C-:B------:R-:W-:Y:S01]  /*4190*/  LOP3.LUT R108, R103, UR24, R134.reuse, 0x96, !PT ;  /* 0x00000018676c7c12 */ /* 0x100fe2000f8e9686 */
[C---:B------:R-:W-:Y:S04]  /*41a0*/  HMMA.16816.F32.BF16 R16, R104.reuse, R110, R16 ;  /* 0x0000006e6810723c */ /* 0x040fe80000041810 */
[----:B------:R-:W-:Y:S01]  /*41b0*/  LOP3.LUT R134, R101, UR24, R134, 0x96, !PT ;  /* 0x0000001865867c12 */ /* 0x000fe2000f8e9686 */
[----:B------:R-:W-:Y:S01]  /*41c0*/  IMAD.WIDE.U32 R142, R142, -0x326172a9, RZ ;  /* 0xcd9e8d578e8e7825 */ /* 0x000fe200078e00ff */
[--C-:B------:R-:W-:Y:S01]  /*41d0*/  LOP3.LUT R139, R137, UR23, R102.reuse, 0x96, !PT ;  /* 0x00000017898b7c12 */ /* 0x100fe2000f8e9666 */
[-C--:B------:R-:W-:Y:S04]  /*41e0*/  HMMA.16816.F32.BF16 R20, R104, R116.reuse, R20 ;  /* 0x000000746814723c */ /* 0x080fe80000041814 */
[----:B------:R-:W-:Y:S01]  /*41f0*/  LOP3.LUT R153, R143, UR23, R102, 0x96, !PT ;  /* 0x000000178f997c12 */ /* 0x000fe2000f8e9666 */
[----:B------:R-:W-:Y:S01]  /*4200*/  IMAD.WIDE.U32 R150, R108, -0x2daee0ad, RZ ;  /* 0xd2511f536c967825 */ /* 0x000fe200078e00ff */
[--C-:B------:R-:W-:Y:S01]  /*4210*/  LOP3.LUT R141, R137, UR23, R100.reuse, 0x96, !PT ;  /* 0x00000017898d7c12 */ /* 0x100fe2000f8e9664 */
[C---:B------:R-:W-:Y:S04]  /*4220*/  HMMA.16816.F32.BF16 R24, R112.reuse, R116, R24 ;  /* 0x000000747018723c */ /* 0x040fe80000041818 */
[----:B------:R-:W-:Y:S01]  /*4230*/  LOP3.LUT R154, R143, UR23, R100, 0x96, !PT ;  /* 0x000000178f9a7c12 */ /* 0x000fe2000f8e9664 */
[----:B------:R-:W-:Y:S01]  /*4240*/  IMAD.WIDE.U32 R148, R134, -0x2daee0ad, RZ ;  /* 0xd2511f5386947825 */ /* 0x000fe200078e00ff */
[----:B------:R-:W-:Y:S01]  /*4250*/  @!P5 IADD3 R0, -R0, 0x1, R241 ;  /* 0x000000010000d810 */ /* 0x000fe20007ffe1f1 */
[----:B------:R-:W1:Y:S01]  /*4260*/  LDSM.16.M88.4 R100, [R121+0x800] ;  /* 0x000800007964783b */ /* 0x000e620000000200 */
[-C--:B------:R-:W-:Y:S03]  /*4270*/  HMMA.16816.F32.BF16 R28, R112, R118.reuse, R28 ;  /* 0x00000076701c723c */ /* 0x080fe6000004181c */
[----:B------:R-:W-:Y:S01]  /*4280*/  @!P5 IADD3 R109, R109, UR9, R0 ;  /* 0x000000096d6ddc10 */ /* 0x000fe2000fffe000 */
[----:B------:R-:W-:Y:S02]  /*4290*/  @!P5 IMAD.SHL.U32 R0, R145, 0x2, RZ ;  /* 0x000000029100d824 */ /* 0x000fe400078e00ff */
[----:B------:R-:W-:Y:S01]  /*42a0*/  FADD.FTZ R134, R224, R6 ;  /* 0x00000006e0867221 */ /* 0x000fe20000010000 */
[C---:B------:R-:W-:Y:S04]  /*42b0*/  HMMA.16816.F32.BF16 R32, R104.reuse, R118, R32 ;  /* 0x000000766820723c */ /* 0x040fe80000041820 */
[----:B------:R-:W-:Y:S01]  /*42c0*/  @!P5 LOP3.LUT R0, R0, 0x6, RZ, 0xc0, !PT ;  /* 0x000000060000d812 */ /* 0x000fe200078ec0ff */
[----:B------:R-:W-:Y:S01]  /*42d0*/  IMAD.WIDE.U32 R144, R144, -0x2daee0ad, RZ ;  /* 0xd2511f5390907825 */ /* 0x000fe200078e00ff */
[C---:B------:R-:W-:Y:S02]  /*42e0*/  @!P5 VIMNMX R111, R109.reuse, UR9, PT ;  /* 0x000000096d6fdc48 */ /* 0x040fe4000bfe0100 */
[C---:B------:R-:W-:Y:S03]  /*42f0*/  @!P5 VIADDMNMX R110, R109.reuse, R157, UR9, PT ;  /* 0x000000096d6ede46 */ /* 0x040fe6000b80019d */
[----:B------:R-:W-:Y:S01]  /*4300*/  @!P5 IMAD R0, R250, 0x40, R0 ;  /* 0x00000040fa00d824 */ /* 0x000fe200078e0200 */
[C---:B------:R-:W-:Y:S01]  /*4310*/  @!P5 VIADDMNMX R108, R109.reuse, R156, UR9, PT ;  /* 0x000000096d6cde46 */ /* 0x040fe2000b80019c */
[----:B------:R-:W-:Y:S01]  /*4320*/  FMUL.FTZ R6, R248, 1.4426950216293334961 ;  /* 0x3fb8aa3bf8067820 */ /* 0x000fe20000410000 */
[----:B------:R-:W-:Y:S01]  /*4330*/  @!P5 VIADDMNMX R109, R109, R155, UR9, PT ;  /* 0x000000096d6dde46 */ /* 0x000fe2000b80019b */
[----:B------:R-:W-:Y:S01]  /*4340*/  @!P5 VIADD R0, R0, UR25 ;  /* 0x000000190000dc36 */ /* 0x000fe20008000000 */
[----:B------:R-:W-:Y:S01]  /*4350*/  LOP3.LUT R152, R145, UR22, R140, 0x96, !PT ;  /* 0x0000001691987c12 */ /* 0x000fe2000f8e968c */
[----:B------:R-:W-:Y:S01]  /*4360*/  IMAD.WIDE.U32 R146, R146, -0x2daee0ad, RZ ;  /* 0xd2511f5392927825 */ /* 0x000fe200078e00ff */
[----:B------:R-:W-:Y:S02]  /*4370*/  FSEL R6, R6, RZ, P2 ;  /* 0x000000ff06067208 */ /* 0x000fe40001000000 */
[----:B------:R-:W-:Y:S01]  /*4380*/  @!P5 ISETP.GE.AND P4, PT, R0, R111, PT ;  /* 0x0000006f0000d20c */ /* 0x000fe20003f86270 */
[----:B------:R-:W-:Y:S01]  /*4390*/  FADD.FTZ R116, R224, R8 ;  /* 0x00000008e0747221 */ /* 0x000fe20000010000 */
[C---:B------:R-:W-:Y:S01]  /*43a0*/  @!P5 ISETP.GE.AND P1, PT, R0.reuse, R110, PT ;  /* 0x0000006e0000d20c */ /* 0x040fe20003f26270 */
[----:B------:R-:W-:Y:S01]  /*43b0*/  FMUL.FTZ R8, R247, 1.4426950216293334961 ;  /* 0x3fb8aa3bf7087820 */ /* 0x000fe20000410000 */
[-C--:B------:R-:W-:Y:S01]  /*43c0*/  @!P5 ISETP.GE.AND P3, PT, R0, R108.reuse, PT ;  /* 0x0000006c0000d20c */ /* 0x080fe20003f66270 */
[----:B------:R-:W-:Y:S01]  /*43d0*/  FFMA.FTZ R32, R230, UR5, R32 ;  /* 0x00000005e6207c23 */ /* 0x000fe20008010020 */
[----:B------:R-:W-:Y:S01]  /*43e0*/  @!P5 ISETP.GE.AND P0, PT, R0, R109, PT ;  /* 0x0000006d0000d20c */ /* 0x000fe20003f06270 */
[C---:B------:R-:W-:Y:S01]  /*43f0*/  FMUL.FTZ R0, R246.reuse, 1.4426950216293334961 ;  /* 0x3fb8aa3bf6007820 */ /* 0x040fe20000410000 */
[----:B------:R-:W-:Y:S01]  /*4400*/  FSETP.NEU.FTZ.AND P2, PT, R246, -INF , PT ;  /* 0xff800000f600780b */ /* 0x000fe20003f5d000 */
[----:B------:R-:W-:Y:S01]  /*4410*/  FFMA.FTZ R33, R231, UR5, R33 ;  /* 0x00000005e7217c23 */ /* 0x000fe20008010021 */
[----:B------:R-:W-:Y:S01]  /*4420*/  FSEL R8, R8, RZ, P6 ;  /* 0x000000ff08087208 */ /* 0x000fe20003000000 */
[----:B------:R-:W-:Y:S01]  /*4430*/  FFMA.FTZ R34, R230, UR5, R34 ;  /* 0x00000005e6227c23 */ /* 0x000fe20008010022 */
[----:B------:R-:W-:Y:S01]  /*4440*/  FSEL R0, R0, RZ, P2 ;  /* 0x000000ff00007208 */ /* 0x000fe20001000000 */
[-C--:B-1----:R-:W-:Y:S03]  /*4450*/  HMMA.16816.F32.BF16 R36, R104, R100.reuse, R36 ;  /* 0x000000646824723c */ /* 0x082fe60000041824 */
[----:B------:R-:W-:Y:S01]  /*4460*/  @!P5 ISETP.GE.AND P2, PT, R215, R111, PT ;  /* 0x0000006fd700d20c */ /* 0x000fe20003f46270 */
[----:B------:R-:W-:Y:S01]  /*4470*/  FFMA.FTZ R5, R225, UR5, R5 ;  /* 0x00000005e1057c23 */ /* 0x000fe20008010005 */
[----:B------:R-:W-:Y:S01]  /*4480*/  @!P5 FSEL R134, R134, -INF , !P1 ;  /* 0xff8000008686d808 */ /* 0x000fe20004800000 */
[C---:B------:R-:W-:Y:S04]  /*4490*/  HMMA.16816.F32.BF16 R40, R112.reuse, R100, R40 ;  /* 0x000000647028723c */ /* 0x040fe80000041828 */
[----:B------:R-:W-:Y:S01]  /*44a0*/  FSETP.NEU.FTZ.AND P6, PT, R245, -INF , PT ;  /* 0xff800000f500780b */ /* 0x000fe20003fdd000 */
[----:B------:R-:W-:Y:S01]  /*44b0*/  FFMA.FTZ R35, R231, UR5, R35 ;  /* 0x00000005e7237c23 */ /* 0x000fe20008010023 */
[----:B------:R-:W-:Y:S01]  /*44c0*/  @!P5 FSEL R5, R5, -INF , !P2 ;  /* 0xff8000000505d808 */ /* 0x000fe20005000000 */
[-C--:B------:R-:W-:Y:S03]  /*44d0*/  HMMA.16816.F32.BF16 R44, R112, R102.reuse, R44 ;  /* 0x00000066702c723c */ /* 0x080fe6000004182c */
[-C--:B------:R-:W-:Y:S01]  /*44e0*/  @!P5 ISETP.GE.AND P2, PT, R215, R109.reuse, PT ;  /* 0x0000006dd700d20c */ /* 0x080fe20003f46270 */
[----:B------:R-:W-:Y:S01]  /*44f0*/  FFMA.FTZ R5, R5, UR6, -R8 ;  /* 0x0000000605057c23 */ /* 0x000fe20008010808 */
[----:B------:R-:W-:Y:S01]  /*4500*/  @!P5 FSEL R116, R116, -INF , !P3 ;  /* 0xff8000007474d808 */ /* 0x000fe20005800000 */
[C---:B------:R-:W-:Y:S01]  /*4510*/  HMMA.16816.F32.BF16 R48, R104.reuse, R102, R48 ;  /* 0x000000666830723c */ /* 0x040fe20000041830 */
[----:B------:R-:W1:Y:S01]  /*4520*/  LDSM.16.M88.4 R100, [R121+0xc00] ;  /* 0x000c00007964783b */ /* 0x000e620000000200 */
[----:B------:R2:W-:Y:S02]  /*4530*/  MUFU.EX2 R177, R5 ;  /* 0x0000000500b17308 */ /* 0x0005e40000000800 */
[-C--:B------:R-:W-:Y:S01]  /*4540*/  @!P5 ISETP.GE.AND P3, PT, R214, R109.reuse, PT ;  /* 0x0000006dd600d20c */ /* 0x080fe20003f66270 */
[----:B------:R-:W-:Y:S01]  /*4550*/  FADD.FTZ R117, R224, R4 ;  /* 0x00000004e0757221 */ /* 0x000fe20000010000 */
[-C--:B------:R-:W-:Y:S01]  /*4560*/  @!P5 ISETP.GE.AND P1, PT, R214, R108.reuse, PT ;  /* 0x0000006cd600d20c */ /* 0x080fe20003f26270 */
[----:B------:R-:W-:Y:S01]  /*4570*/  FMUL.FTZ R4, R245, 1.4426950216293334961 ;  /* 0x3fb8aa3bf5047820 */ /* 0x000fe20000410000 */
[----:B------:R-:W-:Y:S03]  /*4580*/  LOP3.LUT R143, R147, UR22, R140, 0x96, !PT ;  /* 0x00000016938f7c12 */ /* 0x000fe6000f8e968c */
[----:B------:R-:W-:Y:S01]  /*4590*/  @!P5 FSEL R117, R117, -INF , !P4 ;  /* 0xff8000007575d808 */ /* 0x000fe20006000000 */
[----:B------:R-:W-:Y:S01]  /*45a0*/  FFMA.FTZ R9, R225, UR5, R9 ;  /* 0x00000005e1097c23 */ /* 0x000fe20008010009 */
[----:B------:R-:W-:Y:S01]  /*45b0*/  @!P5 ISETP.GE.AND P4, PT, R215, R108, PT ;  /* 0x0000006cd700d20c */ /* 0x000fe20003f86270 */
[----:B------:R-:W-:Y:S01]  /*45c0*/  IMAD.WIDE.U32 R140, R141, -0x2daee0ad, RZ ;  /* 0xd2511f538d8c7825 */ /* 0x000fe200078e00ff */
[----:B------:R-:W-:Y:S02]  /*45d0*/  FSEL R4, R4, RZ, P6 ;  /* 0x000000ff04047208 */ /* 0x000fe40003000000 */
[----:B------:R-:W-:Y:S01]  /*45e0*/  @!P5 FSEL R9, R9, -INF , !P4 ;  /* 0xff8000000909d808 */ /* 0x000fe20006000000 */
[----:B------:R-:W-:Y:S01]  /*45f0*/  FFMA.FTZ R14, R226, UR5, R14 ;  /* 0x00000005e20e7c23 */ /* 0x000fe2000801000e */
[----:B------:R-:W-:Y:S01]  /*4600*/  @!P5 ISETP.GE.AND P4, PT, R213, R109, PT ;  /* 0x0000006dd500d20c */ /* 0x000fe20003f86270 */
[----:B------:R-:W-:Y:S01]  /*4610*/  FFMA.FTZ R15, R227, UR5, R15 ;  /* 0x00000005e30f7c23 */ /* 0x000fe2000801000f */
[-C--:B------:R-:W-:Y:S01]  /*4620*/  @!P5 ISETP.GE.AND P6, PT, R215, R110.reuse, PT ;  /* 0x0000006ed700d20c */ /* 0x080fe20003fc6270 */
[----:B--2---:R-:W-:Y:S01]  /*4630*/  FFMA.FTZ R5, R134, UR6, -R6 ;  /* 0x0000000686057c23 */ /* 0x004fe20008010806 */
[----:B------:R-:W-:Y:S01]  /*4640*/  @!P5 FSEL R14, R14, -INF , !P3 ;  /* 0xff8000000e0ed808 */ /* 0x000fe20005800000 */
[----:B------:R-:W-:Y:S01]  /*4650*/  FFMA.FTZ R117, R117, UR6, -R8 ;  /* 0x0000000675757c23 */ /* 0x000fe20008010808 */
[----:B------:R-:W-:Y:S01]  /*4660*/  @!P5 FSEL R15, R15, -INF , !P4 ;  /* 0xff8000000f0fd808 */ /* 0x000fe20006000000 */
[----:B------:R-:W-:Y:S01]  /*4670*/  FFMA.FTZ R20, R228, UR5, R20 ;  /* 0x00000005e4147c23 */ /* 0x000fe20008010014 */
[-C--:B------:R-:W-:Y:S01]  /*4680*/  @!P5 ISETP.GE.AND P3, PT, R212, R111.reuse, PT ;  /* 0x0000006fd400d20c */ /* 0x080fe20003f66270 */
[----:B------:R-:W-:Y:S01]  /*4690*/  FFMA.FTZ R21, R229, UR5, R21 ;  /* 0x00000005e5157c23 */ /* 0x000fe20008010015 */
[----:B------:R-:W-:Y:S01]  /*46a0*/  @!P5 ISETP.GE.AND P4, PT, R211, R111, PT ;  /* 0x0000006fd300d20c */ /* 0x000fe20003f86270 */
[----:B------:R2:W-:Y:S01]  /*46b0*/  MUFU.EX2 R183, R5 ;  /* 0x0000000500b77308 */ /* 0x0005e20000000800 */
[----:B------:R-:W-:Y:S01]  /*46c0*/  @!P5 FSEL R20, R20, -INF , !P3 ;  /* 0xff8000001414d808 */ /* 0x000fe20005800000 */
[----:B------:R-:W-:Y:S01]  /*46d0*/  FFMA.FTZ R9, R9, UR6, -R4 ;  /* 0x0000000609097c23 */ /* 0x000fe20008010804 */
[----:B------:R-:W-:Y:S01]  /*46e0*/  @!P5 FSEL R21, R21, -INF , !P4 ;  /* 0xff8000001515d808 */ /* 0x000fe20006000000 */
[----:B------:R-:W-:Y:S01]  /*46f0*/  FFMA.FTZ R26, R228, UR5, R26 ;  /* 0x00000005e41a7c23 */ /* 0x000fe2000801001a */
[-C--:B------:R-:W-:Y:S01]  /*4700*/  @!P5 ISETP.GE.AND P3, PT, R212, R109.reuse, PT ;  /* 0x0000006dd400d20c */ /* 0x080fe20003f66270 */
[----:B------:R-:W-:Y:S01]  /*4710*/  FFMA.FTZ R27, R229, UR5, R27 ;  /* 0x00000005e51b7c23 */ /* 0x000fe2000801001b */
[----:B------:R-:W-:Y:S01]  /*4720*/  @!P5 ISETP.GE.AND P4, PT, R211, R109, PT ;  /* 0x0000006dd300d20c */ /* 0x000fe20003f86270 */
[--C-:B------:R-:W-:Y:S01]  /*4730*/  FFMA.FTZ R14, R14, UR6, -R0.reuse ;  /* 0x000000060e0e7c23 */ /* 0x100fe20008010800 */
[----:B------:R-:W-:Y:S01]  /*4740*/  @!P5 FSEL R26, R26, -INF , !P3 ;  /* 0xff8000001a1ad808 */ /* 0x000fe20005800000 */
[----:B------:R-:W-:Y:S01]  /*4750*/  FFMA.FTZ R15, R15, UR6, -R0 ;  /* 0x000000060f0f7c23 */ /* 0x000fe20008010800 */
[----:B------:R-:W-:Y:S01]  /*4760*/  @!P5 FSEL R27, R27, -INF , !P4 ;  /* 0xff8000001b1bd808 */ /* 0x000fe20006000000 */
[-C--:B-1----:R-:W-:Y:S01]  /*4770*/  HMMA.16816.F32.BF16 R52, R104, R100.reuse, R52 ;  /* 0x000000646834723c */ /* 0x082fe20000041834 */
[----:B------:R-:W-:Y:S02]  /*4780*/  MUFU.EX2 R179, R117 ;  /* 0x0000007500b37308 */ /* 0x000fe40000000800 */
[-C--:B------:R-:W-:Y:S01]  /*4790*/  @!P5 ISETP.GE.AND P3, PT, R210, R111.reuse, PT ;  /* 0x0000006fd200d20c */ /* 0x080fe20003f66270 */
[----:B------:R-:W-:Y:S01]  /*47a0*/  FFMA.FTZ R20, R20, UR6, -R8 ;  /* 0x0000000614147c23 */ /* 0x000fe20008010808 */
[-C--:B------:R-:W-:Y:S01]  /*47b0*/  @!P5 ISETP.GE.AND P4, PT, R209, R111.reuse, PT ;  /* 0x0000006fd100d20c */ /* 0x080fe20003f86270 */
[----:B------:R-:W-:Y:S01]  /*47c0*/  FFMA.FTZ R7, R225, UR5, R7 ;  /* 0x00000005e1077c23 */ /* 0x000fe20008010007 */
[----:B------:R-:W-:Y:S01]  /*47d0*/  @!P5 FSEL R32, R32, -INF , !P3 ;  /* 0xff8000002020d808 */ /* 0x000fe20005800000 */
[----:B--2---:R-:W-:Y:S01]  /*47e0*/  FFMA.FTZ R5, R116, UR6, -R4 ;  /* 0x0000000674057c23 */ /* 0x004fe20008010804 */
[-C--:B------:R-:W-:Y:S01]  /*47f0*/  @!P5 ISETP.GE.AND P3, PT, R208, R110.reuse, PT ;  /* 0x0000006ed000d20c */ /* 0x080fe20003f66270 */
[C---:B------:R-:W-:Y:S01]  /*4800*/  HMMA.16816.F32.BF16 R56, R112.reuse, R100, R56 ;  /* 0x000000647038723c */ /* 0x040fe20000041838 */
[----:B------:R-:W-:Y:S03]  /*4810*/  MUFU.EX2 R187, R9 ;  /* 0x0000000900bb7308 */ /* 0x000fe60000000800 */
[----:B------:R-:W-:Y:S01]  /*4820*/  @!P5 FSEL R33, R33, -INF , !P4 ;  /* 0xff8000002121d808 */ /* 0x000fe20006000000 */
[----:B------:R-:W-:Y:S01]  /*4830*/  FADD.FTZ R10, R224, R10 ;  /* 0x0000000ae00a7221 */ /* 0x000fe20000010000 */
[----:B------:R-:W-:Y:S01]  /*4840*/  @!P5 FSEL R7, R7, -INF , !P6 ;  /* 0xff8000000707d808 */ /* 0x000fe20007000000 */
[----:B------:R-:W-:Y:S01]  /*4850*/  FFMA.FTZ R11, R225, UR5, R11 ;  /* 0x00000005e10b7c23 */ /* 0x000fe2000801000b */
[----:B------:R-:W-:Y:S01]  /*4860*/  @!P5 ISETP.GE.AND P4, PT, R201, R110, PT ;  /* 0x0000006ec900d20c */ /* 0x000fe20003f86270 */
[-C--:B------:R-:W-:Y:S02]  /*4870*/  HMMA.16816.F32.BF16 R60, R112, R102.reuse, R60 ;  /* 0x00000066703c723c */ /* 0x080fe4000004183c */
[----:B------:R1:W-:Y:S01]  /*4880*/  MUFU.EX2 R186, R5 ;  /* 0x0000000500ba7308 */ /* 0x0003e20000000800 */
[-C--:B------:R-:W-:Y:S01]  /*4890*/  @!P5 ISETP.GE.AND P6, PT, R213, R108.reuse, PT ;  /* 0x0000006cd500d20c */ /* 0x080fe20003fc6270 */
[----:B------:R-:W-:Y:S01]  /*48a0*/  FFMA.FTZ R38, R232, UR5, R38 ;  /* 0x00000005e8267c23 */ /* 0x000fe20008010026 */
[----:B------:R-:W-:Y:S01]  /*48b0*/  @!P5 FSEL R10, R10, -INF , !P0 ;  /* 0xff8000000a0ad808 */ /* 0x000fe20004000000 */
[----:B------:R-:W-:Y:S01]  /*48c0*/  FFMA.FTZ R39, R233, UR5, R39 ;  /* 0x00000005e9277c23 */ /* 0x000fe20008010027 */
[----:B------:R-:W-:Y:S01]  /*48d0*/  @!P5 FSEL R11, R11, -INF , !P2 ;  /* 0xff8000000b0bd808 */ /* 0x000fe20005000000 */
[----:B------:R-:W-:Y:S01]  /*48e0*/  FFMA.FTZ R12, R226, UR5, R12 ;  /* 0x00000005e20c7c23 */ /* 0x000fe2000801000c */
[-C--:B------:R-:W-:Y:S01]  /*48f0*/  @!P5 ISETP.GE.AND P0, PT, R214, R111.reuse, PT ;  /* 0x0000006fd600d20c */ /* 0x080fe20003f06270 */
[----:B------:R-:W-:Y:S02]  /*4900*/  HMMA.16816.F32.BF16 R64, R104, R102, R64 ;  /* 0x000000666840723c */ /* 0x000fe40000041840 */
[----:B------:R-:W-:Y:S02]  /*4910*/  MUFU.EX2 R189, R14 ;  /* 0x0000000e00bd7308 */ /* 0x000fe40000000800 */
[----:B------:R-:W-:Y:S01]  /*4920*/  @!P5 FSEL R38, R38, -INF , !P3 ;  /* 0xff8000002626d808 */ /* 0x000fe20005800000 */
[----:B------:R-:W-:Y:S01]  /*4930*/  FFMA.FTZ R13, R227, UR5, R13 ;  /* 0x00000005e30d7c23 */ /* 0x000fe2000801000d */
[----:B------:R-:W-:Y:S01]  /*4940*/  @!P5 FSEL R39, R39, -INF , !P4 ;  /* 0xff8000002727d808 */ /* 0x000fe20006000000 */
[----:B------:R-:W-:Y:S01]  /*4950*/  FFMA.FTZ R16, R226, UR5, R16 ;  /* 0x00000005e2107c23 */ /* 0x000fe20008010010 */
[----:B------:R-:W-:Y:S04]  /*4960*/  @!P5 ISETP.GE.AND P2, PT, R213, R111, PT ;  /* 0x0000006fd500d20c */ /* 0x000fe80003f46270 */
[----:B------:R-:W-:Y:S01]  /*4970*/  MUFU.EX2 R188, R15 ;  /* 0x0000000f00bc7308 */ /* 0x000fe20000000800 */
[-C--:B------:R-:W-:Y:S01]  /*4980*/  @!P5 ISETP.GE.AND P3, PT, R219, R108.reuse, PT ;  /* 0x0000006cdb00d20c */ /* 0x080fe20003f66270 */
[----:B------:R-:W-:Y:S01]  /*4990*/  FFMA.FTZ R17, R227, UR5, R17 ;  /* 0x00000005e3117c23 */ /* 0x000fe20008010011 */
[----:B------:R-:W-:Y:S01]  /*49a0*/  @!P5 FSEL R12, R12, -INF , !P1 ;  /* 0xff8000000c0cd808 */ /* 0x000fe20004800000 */
[----:B------:R-:W-:Y:S01]  /*49b0*/  FFMA.FTZ R44, R234, UR5, R44 ;  /* 0x00000005ea2c7c23 */ /* 0x000fe2000801002c */
[----:B------:R-:W-:Y:S01]  /*49c0*/  @!P5 FSEL R13, R13, -INF , !P6 ;  /* 0xff8000000d0dd808 */ /* 0x000fe20007000000 */
[----:B------:R-:W-:Y:S01]  /*49d0*/  FFMA.FTZ R45, R235, UR5, R45 ;  /* 0x00000005eb2d7c23 */ /* 0x000fe2000801002d */
[----:B------:R-:W-:Y:S01]  /*49e0*/  @!P5 ISETP.GE.AND P4, PT, R218, R108, PT ;  /* 0x0000006cda00d20c */ /* 0x000fe20003f86270 */
[----:B------:R-:W-:Y:S01]  /*49f0*/  FFMA.FTZ R18, R226, UR5, R18 ;  /* 0x00000005e2127c23 */ /* 0x000fe20008010012 */
[-C--:B------:R-:W-:Y:S01]  /*4a00*/  @!P5 ISETP.GE.AND P1, PT, R214, R110.reuse, PT ;  /* 0x0000006ed600d20c */ /* 0x080fe20003f26270 */
[----:B------:R-:W-:Y:S01]  /*4a10*/  FFMA.FTZ R19, R227, UR5, R19 ;  /* 0x00000005e3137c23 */ /* 0x000fe20008010013 */
[-C--:B------:R-:W-:Y:S01]  /*4a20*/  @!P5 ISETP.GE.AND P6, PT, R213, R110.reuse, PT ;  /* 0x0000006ed500d20c */ /* 0x080fe20003fc6270 */
[--C-:B------:R-:W-:Y:S01]  /*4a30*/  FFMA.FTZ R32, R32, UR6, -R8.reuse ;  /* 0x0000000620207c23 */ /* 0x100fe20008010808 */
[----:B------:R-:W-:Y:S01]  /*4a40*/  @!P5 FSEL R16, R16, -INF , !P0 ;  /* 0xff8000001010d808 */ /* 0x000fe20004000000 */
[----:B------:R-:W-:Y:S01]  /*4a50*/  FFMA.FTZ R33, R33, UR6, -R8 ;  /* 0x0000000621217c23 */ /* 0x000fe20008010808 */
[----:B------:R-:W-:Y:S01]  /*4a60*/  @!P5 FSEL R17, R17, -INF , !P2 ;  /* 0xff8000001111d808 */ /* 0x000fe20005000000 */
[----:B------:R-:W-:Y:S01]  /*4a70*/  FFMA.FTZ R11, R11, UR6, -R0 ;  /* 0x000000060b0b7c23 */ /* 0x000fe20008010800 */
[----:B------:R-:W-:Y:S01]  /*4a80*/  @!P5 FSEL R44, R44, -INF , !P3 ;  /* 0xff8000002c2cd808 */ /* 0x000fe20005800000 */
[----:B------:R-:W-:Y:S01]  /*4a90*/  FFMA.FTZ R12, R12, UR6, -R4 ;  /* 0x000000060c0c7c23 */ /* 0x000fe20008010804 */
[----:B------:R-:W-:Y:S01]  /*4aa0*/  @!P5 FSEL R45, R45, -INF , !P4 ;  /* 0xff8000002d2dd808 */ /* 0x000fe20006000000 */
[----:B------:R-:W-:Y:S01]  /*4ab0*/  FFMA.FTZ R22, R228, UR5, R22 ;  /* 0x00000005e4167c23 */ /* 0x000fe20008010016 */
[-C--:B------:R-:W-:Y:S01]  /*4ac0*/  @!P5 ISETP.GE.AND P0, PT, R212, R110.reuse, PT ;  /* 0x0000006ed400d20c */ /* 0x080fe20003f06270 */
[----:B------:R-:W-:Y:S01]  /*4ad0*/  FFMA.FTZ R23, R229, UR5, R23 ;  /* 0x00000005e5177c23 */ /* 0x000fe20008010017 */
[----:B------:R-:W-:Y:S01]  /*4ae0*/  @!P5 ISETP.GE.AND P2, PT, R211, R110, PT ;  /* 0x0000006ed300d20c */ /* 0x000fe20003f46270 */
[----:B------:R-:W-:Y:S01]  /*4af0*/  FFMA.FTZ R46, R234, UR5, R46 ;  /* 0x00000005ea2e7c23 */ /* 0x000fe2000801002e */
[----:B------:R-:W-:Y:S01]  /*4b00*/  @!P5 FSEL R18, R18, -INF , !P1 ;  /* 0xff8000001212d808 */ /* 0x000fe20004800000 */
[----:B------:R-:W-:Y:S01]  /*4b10*/  FFMA.FTZ R47, R235, UR5, R47 ;  /* 0x00000005eb2f7c23 */ /* 0x000fe2000801002f */
[----:B------:R-:W-:Y:S01]  /*4b20*/  @!P5 FSEL R19, R19, -INF , !P6 ;  /* 0xff8000001313d808 */ /* 0x000fe20007000000 */
[----:B------:R-:W-:Y:S01]  /*4b30*/  FFMA.FTZ R13, R13, UR6, -R4 ;  /* 0x000000060d0d7c23 */ /* 0x000fe20008010804 */
[-C--:B------:R-:W-:Y:S01]  /*4b40*/  @!P5 ISETP.GE.AND P3, PT, R219, R109.reuse, PT ;  /* 0x0000006ddb00d20c */ /* 0x080fe20003f66270 */
[----:B------:R-:W-:Y:S01]  /*4b50*/  FFMA.FTZ R7, R7, UR6, -R6 ;  /* 0x0000000607077c23 */ /* 0x000fe20008010806 */
[----:B------:R-:W-:Y:S01]  /*4b60*/  @!P5 ISETP.GE.AND P4, PT, R218, R109, PT ;  /* 0x0000006dda00d20c */ /* 0x000fe20003f86270 */
[----:B------:R-:W-:Y:S01]  /*4b70*/  FFMA.FTZ R24, R228, UR5, R24 ;  /* 0x00000005e4187c23 */ /* 0x000fe20008010018 */
[-C--:B------:R-:W-:Y:S01]  /*4b80*/  @!P5 ISETP.GE.AND P1, PT, R212, R108.reuse, PT ;  /* 0x0000006cd400d20c */ /* 0x080fe20003f26270 */
[----:B------:R-:W-:Y:S01]  /*4b90*/  FFMA.FTZ R25, R229, UR5, R25 ;  /* 0x00000005e5197c23 */ /* 0x000fe20008010019 */
[-C--:B------:R-:W-:Y:S01]  /*4ba0*/  @!P5 ISETP.GE.AND P6, PT, R211, R108.reuse, PT ;  /* 0x0000006cd300d20c */ /* 0x080fe20003fc6270 */
[----:B-1----:R-:W-:Y:S01]  /*4bb0*/  FFMA.FTZ R5, R10, UR6, -R0 ;  /* 0x000000060a057c23 */ /* 0x002fe20008010800 */
[----:B------:R-:W-:Y:S01]  /*4bc0*/  @!P5 FSEL R22, R22, -INF , !P0 ;  /* 0xff8000001616d808 */ /* 0x000fe20004000000 */
[----:B------:R-:W-:Y:S01]  /*4bd0*/  FFMA.FTZ R61, R239, UR5, R61 ;  /* 0x00000005ef3d7c23 */ /* 0x000fe2000801003d */
[----:B------:R-:W-:Y:S01]  /*4be0*/  @!P5 FSEL R23, R23, -INF , !P2 ;  /* 0xff8000001717d808 */ /* 0x000fe20005000000 */
[----:B------:R-:W-:Y:S01]  /*4bf0*/  IMAD.WIDE.U32 R100, R143, -0x326172a9, RZ ;  /* 0xcd9e8d578f647825 */ /* 0x000fe200078e00ff */
[----:B------:R-:W-:Y:S01]  /*4c00*/  @!P5 FSEL R46, R46, -INF , !P3 ;  /* 0xff8000002e2ed808 */ /* 0x000fe20005800000 */
[----:B------:R1:W-:Y:S01]  /*4c10*/  MUFU.EX2 R190, R11 ;  /* 0x0000000b00be7308 */ /* 0x0003e20000000800 */
        /* <DEDUP_REMOVED lines=9> */
[--C-:B------:R-:W-:Y:S01]  /*4cb0*/  FFMA.FTZ R16, R16, UR6, -R8.reuse ;  /* 0x0000000610107c23 */ /* 0x100fe20008010808 */
[-C--:B------:R-:W-:Y:S01]  /*4cc0*/  @!P5 ISETP.GE.AND P3, PT, R219, R111.reuse, PT ;  /* 0x0000006fdb00d20c */ /* 0x080fe20003f66270 */
[----:B------:R-:W-:Y:S01]  /*4cd0*/  FFMA.FTZ R17, R17, UR6, -R8 ;  /* 0x0000000611117c23 */ /* 0x000fe20008010808 */
[----:B------:R-:W-:Y:S01]  /*4ce0*/  @!P5 ISETP.GE.AND P4, PT, R218, R111, PT ;  /* 0x0000006fda00d20c */ /* 0x000fe20003f86270 */
[----:B------:R-:W-:Y:S01]  /*4cf0*/  FFMA.FTZ R30, R230, UR5, R30 ;  /* 0x00000005e61e7c23 */ /* 0x000fe2000801001e */
[-C--:B------:R-:W-:Y:S01]  /*4d00*/  @!P5 ISETP.GE.AND P1, PT, R210, R109.reuse, PT ;  /* 0x0000006dd200d20c */ /* 0x080fe20003f26270 */
[----:B------:R-:W-:Y:S01]  /*4d10*/  FFMA.FTZ R31, R231, UR5, R31 ;  /* 0x00000005e71f7c23 */ /* 0x000fe2000801001f */
[----:B------:R-:W-:Y:S01]  /*4d20*/  @!P5 ISETP.GE.AND P6, PT, R209, R109, PT ;  /* 0x0000006dd100d20c */ /* 0x000fe20003fc6270 */
[----:B------:R-:W-:Y:S01]  /*4d30*/  IMAD.WIDE.U32 R114, R154, -0x2daee0ad, RZ ;  /* 0xd2511f539a727825 */ /* 0x000fe200078e00ff */
[----:B------:R-:W-:Y:S01]  /*4d40*/  @!P5 FSEL R28, R28, -INF , !P0 ;  /* 0xff8000001c1cd808 */ /* 0x000fe20004000000 */
[----:B------:R-:W-:Y:S01]  /*4d50*/  MUFU.EX2 R185, R12 ;  /* 0x0000000c00b97308 */ /* 0x000fe20000000800 */
        /* <DEDUP_REMOVED lines=14> */
[-C--:B------:R-:W-:Y:S01]  /*4e40*/  @!P5 ISETP.GE.AND P3, PT, R219, R110.reuse, PT ;  /* 0x0000006edb00d20c */ /* 0x080fe20003f66270 */
[----:B------:R-:W-:Y:S01]  /*4e50*/  FFMA.FTZ R65, R239, UR5, R65 ;  /* 0x00000005ef417c23 */ /* 0x000fe20008010041 */
[----:B------:R-:W-:Y:S01]  /*4e60*/  @!P5 ISETP.GE.AND P4, PT, R218, R110, PT ;  /* 0x0000006eda00d20c */ /* 0x000fe20003f86270 */
[----:B------:R-:W-:Y:S01]  /*4e70*/  FFMA.FTZ R36, R232, UR5, R36 ;  /* 0x00000005e8247c23 */ /* 0x000fe20008010024 */
[-C--:B------:R-:W-:Y:S01]  /*4e80*/  @!P5 ISETP.GE.AND P1, PT, R208, R111.reuse, PT ;  /* 0x0000006fd000d20c */ /* 0x080fe20003f26270 */
[----:B------:R-:W-:Y:S01]  /*4e90*/  FFMA.FTZ R37, R233, UR5, R37 ;  /* 0x00000005e9257c23 */ /* 0x000fe20008010025 */
[-C--:B------:R-:W-:Y:S01]  /*4ea0*/  @!P5 ISETP.GE.AND P6, PT, R201, R111.reuse, PT ;  /* 0x0000006fc900d20c */ /* 0x080fe20003fc6270 */
[C---:B------:R-:W-:Y:S01]  /*4eb0*/  FFMA.FTZ R63, R239.reuse, UR5, R63 ;  /* 0x00000005ef3f7c23 */ /* 0x040fe2000801003f */
[----:B------:R-:W-:Y:S01]  /*4ec0*/  @!P5 FSEL R34, R34, -INF , !P0 ;  /* 0xff8000002222d808 */ /* 0x000fe20004000000 */
[----:B------:R-:W-:Y:S01]  /*4ed0*/  FFMA.FTZ R67, R239, UR5, R67 ;  /* 0x00000005ef437c23 */ /* 0x000fe20008010043 */
[----:B------:R-:W-:Y:S01]  /*4ee0*/  @!P5 FSEL R35, R35, -INF , !P2 ;  /* 0xff8000002323d808 */ /* 0x000fe20005000000 */
[----:B------:R-:W-:Y:S01]  /*4ef0*/  FFMA.FTZ R24, R24, UR6, -R4 ;  /* 0x0000000618187c23 */ /* 0x000fe20008010804 */
[----:B------:R-:W-:Y:S01]  /*4f00*/  @!P5 FSEL R50, R50, -INF , !P3 ;  /* 0xff8000003232d808 */ /* 0x000fe20005800000 */
[----:B------:R-:W-:Y:S01]  /*4f10*/  FFMA.FTZ R34, R34, UR6, -R6 ;  /* 0x0000000622227c23 */ /* 0x000fe20008010806 */
[----:B------:R-:W-:Y:S01]  /*4f20*/  @!P5 FSEL R51, R51, -INF , !P4 ;  /* 0xff8000003333d808 */ /* 0x000fe20006000000 */
[----:B------:R2:W-:Y:S01]  /*4f30*/  MUFU.EX2 R184, R13 ;  /* 0x0000000d00b87308 */ /* 0x0005e20000000800 */
[-C--:B------:R-:W-:Y:S01]  /*4f40*/  @!P5 ISETP.GE.AND P0, PT, R208, R108.reuse, PT ;  /* 0x0000006cd000d20c */ /* 0x080fe20003f06270 */
[----:B------:R-:W-:Y:S01]  /*4f50*/  FFMA.FTZ R40, R232, UR5, R40 ;  /* 0x00000005e8287c23 */ /* 0x000fe20008010028 */
[-C--:B------:R-:W-:Y:S01]  /*4f60*/  @!P5 ISETP.GE.AND P2, PT, R201, R108.reuse, PT ;  /* 0x0000006cc900d20c */ /* 0x080fe20003f46270 */
[----:B------:R-:W-:Y:S01]  /*4f70*/  FFMA.FTZ R41, R233, UR5, R41 ;  /* 0x00000005e9297c23 */ /* 0x000fe20008010029 */
[----:B------:R-:W-:Y:S01]  /*4f80*/  @!P5 FSEL R36, R36, -INF , !P1 ;  /* 0xff8000002424d808 */ /* 0x000fe20004800000 */
[----:B------:R-:W-:Y:S01]  /*4f90*/  FFMA.FTZ R52, R236, UR5, R52 ;  /* 0x00000005ec347c23 */ /* 0x000fe20008010034 */
[----:B------:R-:W-:Y:S01]  /*4fa0*/  @!P5 FSEL R37, R37, -INF , !P6 ;  /* 0xff8000002525d808 */ /* 0x000fe20007000000 */
[----:B------:R-:W-:Y:S01]  /*4fb0*/  FFMA.FTZ R53, R237, UR5, R53 ;  /* 0x00000005ed357c23 */ /* 0x000fe20008010035 */
[-C--:B------:R-:W-:Y:S01]  /*4fc0*/  @!P5 ISETP.GE.AND P3, PT, R221, R111.reuse, PT ;  /* 0x0000006fdd00d20c */ /* 0x080fe20003f66270 */
[----:B------:R-:W-:Y:S01]  /*4fd0*/  MUFU.EX2 R154, R34 ;  /* 0x00000022009a7308 */ /* 0x000fe20000000800 */
[----:B------:R-:W-:Y:S01]  /*4fe0*/  @!P5 ISETP.GE.AND P4, PT, R220, R111, PT ;  /* 0x0000006fdc00d20c */ /* 0x000fe20003f86270 */
[----:B------:R-:W-:Y:S01]  /*4ff0*/  FFMA.FTZ R42, R232, UR5, R42 ;  /* 0x00000005e82a7c23 */ /* 0x000fe2000801002a */
[-C--:B------:R-:W-:Y:S01]  /*5000*/  @!P5 ISETP.GE.AND P1, PT, R208, R109.reuse, PT ;  /* 0x0000006dd000d20c */ /* 0x080fe20003f26270 */
[----:B------:R-:W-:Y:S01]  /*5010*/  FFMA.FTZ R43, R233, UR5, R43 ;  /* 0x00000005e92b7c23 */ /* 0x000fe2000801002b */
[-C--:B------:R-:W-:Y:S01]  /*5020*/  @!P5 ISETP.GE.AND P6, PT, R201, R109.reuse, PT ;  /* 0x0000006dc900d20c */ /* 0x080fe20003fc6270 */
[----:B------:R-:W-:Y:S01]  /*5030*/  FFMA.FTZ R35, R35, UR6, -R6 ;  /* 0x0000000623237c23 */ /* 0x000fe20008010806 */
[----:B------:R-:W-:Y:S01]  /*5040*/  LOP3.LUT R145, R151, UR22, R138, 0x96, !PT ;  /* 0x0000001697917c12 */ /* 0x000fe2000f8e968a */
[----:B------:R-:W-:Y:S01]  /*5050*/  FFMA.FTZ R50, R50, UR6, -R6 ;  /* 0x0000000632327c23 */ /* 0x000fe20008010806 */
[----:B------:R-:W-:Y:S01]  /*5060*/  LOP3.LUT R147, R149, UR22, R138, 0x96, !PT ;  /* 0x0000001695937c12 */ /* 0x000fe2000f8e968a */
[----:B------:R-:W-:Y:S01]  /*5070*/  IMAD.WIDE.U32 R138, R139, -0x2daee0ad, RZ ;  /* 0xd2511f538b8a7825 */ /* 0x000fe200078e00ff */
[----:B------:R-:W-:Y:S01]  /*5080*/  @!P5 FSEL R40, R40, -INF , !P0 ;  /* 0xff8000002828d808 */ /* 0x000fe20004000000 */
[----:B------:R-:W-:Y:S01]  /*5090*/  MUFU.EX2 R143, R50 ;  /* 0x00000032008f7308 */ /* 0x000fe20000000800 */
[----:B------:R-:W-:Y:S01]  /*50a0*/  @!P5 FSEL R41, R41, -INF , !P2 ;  /* 0xff8000002929d808 */ /* 0x000fe20005000000 */
[----:B------:R-:W-:Y:S01]  /*50b0*/  FFMA.FTZ R51, R51, UR6, -R6 ;  /* 0x0000000633337c23 */ /* 0x000fe20008010806 */
[----:B------:R-:W-:Y:S01]  /*50c0*/  @!P5 FSEL R52, R52, -INF , !P3 ;  /* 0xff8000003434d808 */ /* 0x000fe20005800000 */
[----:B-1----:R-:W-:Y:S01]  /*50d0*/  IMAD.WIDE.U32 R10, R145, -0x326172a9, RZ ;  /* 0xcd9e8d57910a7825 */ /* 0x002fe200078e00ff */
[----:B------:R-:W-:Y:S02]  /*50e0*/  @!P5 FSEL R53, R53, -INF , !P4 ;  /* 0xff8000003535d808 */ /* 0x000fe40006000000 */
[-C--:B------:R-:W-:Y:S03]  /*50f0*/  @!P5 ISETP.GE.AND P0, PT, R221, R108.reuse, PT ;  /* 0x0000006cdd00d20c */ /* 0x080fe60003f06270 */
[----:B------:R1:W-:Y:S01]  /*5100*/  MUFU.EX2 R182, R7 ;  /* 0x0000000700b67308 */ /* 0x0003e20000000800 */
[----:B------:R-:W-:Y:S01]  /*5110*/  @!P5 ISETP.GE.AND P2, PT, R220, R108, PT ;  /* 0x0000006cdc00d20c */ /* 0x000fe20003f46270 */
[----:B------:R-:W-:Y:S01]  /*5120*/  FFMA.FTZ R54, R236, UR5, R54 ;  /* 0x00000005ec367c23 */ /* 0x000fe20008010036 */
[----:B------:R-:W-:Y:S01]  /*5130*/  @!P5 FSEL R42, R42, -INF , !P1 ;  /* 0xff8000002a2ad808 */ /* 0x000fe20004800000 */
[----:B------:R-:W-:Y:S01]  /*5140*/  FFMA.FTZ R55, R237, UR5, R55 ;  /* 0x00000005ed377c23 */ /* 0x000fe20008010037 */
[----:B------:R-:W-:Y:S01]  /*5150*/  @!P5 FSEL R43, R43, -INF , !P6 ;  /* 0xff8000002b2bd808 */ /* 0x000fe20007000000 */
[----:B------:R-:W-:Y:S01]  /*5160*/  FFMA.FTZ R56, R236, UR5, R56 ;  /* 0x00000005ec387c23 */ /* 0x000fe20008010038 */
[-C--:B------:R-:W-:Y:S01]  /*5170*/  @!P5 ISETP.GE.AND P3, PT, R221, R110.reuse, PT ;  /* 0x0000006edd00d20c */ /* 0x080fe20003f66270 */
[----:B------:R-:W-:Y:S01]  /*5180*/  FFMA.FTZ R57, R237, UR5, R57 ;  /* 0x00000005ed397c23 */ /* 0x000fe20008010039 */
[----:B------:R-:W-:Y:S01]  /*5190*/  @!P5 ISETP.GE.AND P4, PT, R220, R110, PT ;  /* 0x0000006edc00d20c */ /* 0x000fe20003f86270 */
[----:B------:R3:W-:Y:S01]  /*51a0*/  MUFU.EX2 R191, R5 ;  /* 0x0000000500bf7308 */ /* 0x0007e20000000800 */
[-C--:B------:R-:W-:Y:S01]  /*51b0*/  @!P5 ISETP.GE.AND P1, PT, R223, R108.reuse, PT ;  /* 0x0000006cdf00d20c */ /* 0x080fe20003f26270 */
[----:B------:R-:W-:Y:S01]  /*51c0*/  FFMA.FTZ R60, R238, UR5, R60 ;  /* 0x00000005ee3c7c23 */ /* 0x000fe2000801003c */
[----:B------:R-:W-:Y:S01]  /*51d0*/  @!P5 ISETP.GE.AND P6, PT, R222, R108, PT ;  /* 0x0000006cde00d20c */ /* 0x000fe20003fc6270 */
[----:B--2---:R-:W-:Y:S01]  /*51e0*/  IMAD.WIDE.U32 R12, R152, -0x326172a9, RZ ;  /* 0xcd9e8d57980c7825 */ /* 0x004fe200078e00ff */
[----:B------:R-:W-:Y:S02]  /*51f0*/  LOP3.LUT R135, R139, UR20, R146, 0x96, !PT ;  /* 0x000000148b877c12 */ /* 0x000fe4000f8e9692 */
        /* <DEDUP_REMOVED lines=8> */
[----:B------:R-:W-:Y:S01]  /*5280*/  MUFU.EX2 R152, R35 ;  /* 0x0000002300987308 */ /* 0x000fe20000000800 */
[-C--:B------:R-:W-:Y:S01]  /*5290*/  @!P5 ISETP.GE.AND P4, PT, R220, R109.reuse, PT ;  /* 0x0000006ddc00d20c */ /* 0x080fe20003f86270 */
[----:B------:R-:W-:Y:S01]  /*52a0*/  FFMA.FTZ R27, R27, UR6, -R0 ;  /* 0x000000061b1b7c23 */ /* 0x000fe20008010800 */
[-C--:B------:R-:W-:Y:S01]  /*52b0*/  @!P5 ISETP.GE.AND P0, PT, R223, R109.reuse, PT ;  /* 0x0000006ddf00d20c */ /* 0x080fe20003f06270 */
[--C-:B------:R-:W-:Y:S01]  /*52c0*/  FFMA.FTZ R28, R28, UR6, -R4.reuse ;  /* 0x000000061c1c7c23 */ /* 0x100fe20008010804 */
[----:B------:R-:W-:Y:S01]  /*52d0*/  @!P5 ISETP.GE.AND P2, PT, R222, R109, PT ;  /* 0x0000006dde00d20c */ /* 0x000fe20003f46270 */
[--C-:B------:R-:W-:Y:S01]  /*52e0*/  FFMA.FTZ R25, R25, UR6, -R4.reuse ;  /* 0x0000000619197c23 */ /* 0x100fe20008010804 */
[----:B------:R-:W-:Y:S01]  /*52f0*/  @!P5 FSEL R60, R60, -INF , !P1 ;  /* 0xff8000003c3cd808 */ /* 0x000fe20004800000 */
[----:B------:R-:W-:Y:S01]  /*5300*/  FFMA.FTZ R29, R29, UR6, -R4 ;  /* 0x000000061d1d7c23 */ /* 0x000fe20008010804 */
[----:B------:R-:W-:Y:S01]  /*5310*/  @!P5 FSEL R61, R61, -INF , !P6 ;  /* 0xff8000003d3dd808 */ /* 0x000fe20007000000 */
[----:B------:R-:W-:Y:S01]  /*5320*/  FFMA.FTZ R58, R236, UR5, R58 ;  /* 0x00000005ec3a7c23 */ /* 0x000fe2000801003a */
[-C--:B------:R-:W-:Y:S01]  /*5330*/  @!P5 ISETP.GE.AND P1, PT, R223, R110.reuse, PT ;  /* 0x0000006edf00d20c */ /* 0x080fe20003f26270 */
[----:B------:R-:W-:Y:S01]  /*5340*/  FFMA.FTZ R59, R237, UR5, R59 ;  /* 0x00000005ed3b7c23 */ /* 0x000fe2000801003b */
[----:B------:R-:W-:Y:S01]  /*5350*/  @!P5 ISETP.GE.AND P6, PT, R222, R110, PT ;  /* 0x0000006ede00d20c */ /* 0x000fe20003fc6270 */
[----:B------:R-:W-:Y:S01]  /*5360*/  IMAD.WIDE.U32 R108, R153, -0x2daee0ad, RZ ;  /* 0xd2511f53996c7825 */ /* 0x000fe200078e00ff */
[----:B------:R-:W-:Y:S01]  /*5370*/  LOP3.LUT R110, R101, UR21, R136, 0x96, !PT ;  /* 0x00000015656e7c12 */ /* 0x000fe2000f8e9688 */
[----:B------:R-:W2:Y:S01]  /*5380*/  MUFU.EX2 R167, R16 ;  /* 0x0000001000a77308 */ /* 0x000ea20000000800 */
[----:B------:R-:W-:Y:S01]  /*5390*/  LOP3.LUT R118, R11, UR21, R142, 0x96, !PT ;  /* 0x000000150b767c12 */ /* 0x000fe2000f8e968e */
[----:B------:R-:W-:Y:S01]  /*53a0*/  FFMA.FTZ R60, R60, UR6, -R4 ;  /* 0x000000063c3c7c23 */ /* 0x000fe20008010804 */
[----:B------:R-:W-:Y:S01]  /*53b0*/  @!P5 FSEL R58, R58, -INF , !P3 ;  /* 0xff8000003a3ad808 */ /* 0x000fe20005800000 */
[--C-:B------:R-:W-:Y:S01]  /*53c0*/  FFMA.FTZ R30, R30, UR6, -R0.reuse ;  /* 0x000000061e1e7c23 */ /* 0x100fe20008010800 */
[----:B------:R-:W-:Y:S01]  /*53d0*/  @!P5 FSEL R59, R59, -INF , !P4 ;  /* 0xff8000003b3bd808 */ /* 0x000fe20006000000 */
[----:B------:R-:W-:Y:S01]  /*53e0*/  FFMA.FTZ R31, R31, UR6, -R0 ;  /* 0x000000061f1f7c23 */ /* 0x000fe20008010800 */
[-C--:B------:R-:W-:Y:S03]  /*53f0*/  @!P5 ISETP.GE.AND P3, PT, R223, R111.reuse, PT ;  /* 0x0000006fdf00d20c */ /* 0x080fe60003f66270 */
[----:B------:R4:W-:Y:S01]  /*5400*/  MUFU.EX2 R162, R17 ;  /* 0x0000001100a27308 */ /* 0x0009e20000000800 */
[----:B------:R-:W-:Y:S01]  /*5410*/  @!P5 ISETP.GE.AND P4, PT, R222, R111, PT ;  /* 0x0000006fde00d20c */ /* 0x000fe20003f86270 */
[----:B------:R-:W-:Y:S01]  /*5420*/  IMAD.WIDE.U32 R110, R110, -0x2daee0ad, RZ ;  /* 0xd2511f536e6e7825 */ /* 0x000fe200078e00ff */
[----:B------:R-:W-:Y:S02]  /*5430*/  LOP3.LUT R116, R109, UR20, R150, 0x96, !PT ;  /* 0x000000146d747c12 */ /* 0x000fe4000f8e9696 */
[----:B------:R-:W-:Y:S01]  /*5440*/  LOP3.LUT R137, R141, UR20, R144, 0x96, !PT ;  /* 0x000000148d897c12 */ /* 0x000fe2000f8e9690 */
[----:B------:R-:W-:Y:S01]  /*5450*/  FFMA.FTZ R36, R36, UR6, -R8 ;  /* 0x0000000624247c23 */ /* 0x000fe20008010808 */
[----:B------:R-:W-:Y:S01]  /*5460*/  LOP3.LUT R139, R135, UR19, R100, 0x96, !PT ;  /* 0x00000013878b7c12 */ /* 0x000fe2000f8e9664 */
[----:B------:R-:W-:Y:S01]  /*5470*/  IMAD.WIDE.U32 R112, R147, -0x326172a9, RZ ;  /* 0xcd9e8d5793707825 */ /* 0x000fe200078e00ff */
[----:B-1----:R-:W-:Y:S01]  /*5480*/  LOP3.LUT R7, R13, UR21, R136, 0x96, !PT ;  /* 0x000000150d077c12 */ /* 0x002fe2000f8e9688 */
[----:B------:R-:W-:Y:S01]  /*5490*/  MUFU.EX2 R135, R48 ;  /* 0x0000003000877308 */ /* 0x000fe20000000800 */
[----:B---3--:R-:W-:Y:S01]  /*54a0*/  LOP3.LUT R5, R111, UR18, R138, 0x96, !PT ;  /* 0x000000126f057c12 */ /* 0x008fe2000f8e968a */
[----:B------:R-:W-:Y:S01]  /*54b0*/  IMAD.WIDE.U32 R118, R118, -0x2daee0ad, RZ ;  /* 0xd2511f5376767825 */ /* 0x000fe200078e00ff */
[----:B------:R-:W-:Y:S02]  /*54c0*/  LOP3.LUT R9, R115, UR20, R148, 0x96, !PT ;  /* 0x0000001473097c12 */ /* 0x000fe4000f8e9694 */
[----:B------:R-:W-:Y:S01]  /*54d0*/  LOP3.LUT R101, R113, UR21, R142, 0x96, !PT ;  /* 0x0000001571657c12 */ /* 0x000fe2000f8e968e */
[----:B------:R-:W-:Y:S01]  /*54e0*/  IMAD.WIDE.U32 R116, R116, -0x326172a9, RZ ;  /* 0xcd9e8d5774747825 */ /* 0x000fe200078e00ff */
[----:B------:R-:W-:Y:S03]  /*54f0*/  LOP3.LUT R111, R119, UR18, R108, 0x96, !PT ;  /* 0x00000012776f7c12 */ /* 0x000fe6000f8e966c */
[----:B------:R1:W-:Y:S01]  /*5500*/  MUFU.EX2 R175, R18 ;  /* 0x0000001200af7308 */ /* 0x0003e20000000800 */
[----:B------:R-:W-:Y:S01]  /*5510*/  @!P5 FSEL R65, R65, -INF , !P4 ;  /* 0xff8000004141d808 */ /* 0x000fe20006000000 */
[----:B------:R-:W-:Y:S01]  /*5520*/  IMAD.WIDE.U32 R136, R137, -0x326172a9, RZ ;  /* 0xcd9e8d5789887825 */ /* 0x000fe200078e00ff */
[----:B------:R-:W-:Y:S02]  /*5530*/  LOP3.LUT R108, R117, UR19, R10, 0x96, !PT ;  /* 0x00000013756c7c12 */ /* 0x000fe4000f8e960a */
[----:B------:R-:W-:Y:S01]  /*5540*/  @!P5 FSEL R63, R63, -INF , !P2 ;  /* 0xff8000003f3fd808 */ /* 0x000fe20005000000 */
[----:B------:R-:W-:Y:S01]  /*5550*/  IMAD.WIDE.U32 R138, R139, -0x2daee0ad, RZ ;  /* 0xd2511f538b8a7825 */ /* 0x000fe200078e00ff */
[----:B------:R-:W-:Y:S03]  /*5560*/  LOP3.LUT R13, R137, UR19, R12, 0x96, !PT ;  /* 0x00000013890d7c12 */ /* 0x000fe6000f8e960c */
[----:B------:R-:W-:Y:S01]  /*5570*/  MUFU.EX2 R142, R51 ;  /* 0x00000033008e7308 */ /* 0x000fe20000000800 */
[----:B------:R-:W-:Y:S01]  /*5580*/  @!P5 FSEL R67, R67, -INF , !P6 ;  /* 0xff8000004343d808 */ /* 0x000fe20007000000 */
[----:B------:R-:W-:Y:S01]  /*5590*/  IMAD.WIDE.U32 R10, R7, -0x2daee0ad, RZ ;  /* 0xd2511f53070a7825 */ /* 0x000fe200078e00ff */
[----:B------:R-:W-:Y:S03]  /*55a0*/  LOP3.LUT R12, R139, UR16, R110, 0x96, !PT ;  /* 0x000000108b0c7c12 */ /* 0x000fe6000f8e966e */
[----:B------:R-:W-:Y:S01]  /*55b0*/  FFMA.FTZ R37, R37, UR6, -R8 ;  /* 0x0000000625257c23 */ /* 0x000fe20008010808 */
[----:B------:R-:W-:Y:S01]  /*55c0*/  IMAD.WIDE.U32 R14, R9, -0x326172a9, RZ ;  /* 0xcd9e8d57090e7825 */ /* 0x000fe200078e00ff */
[----:B------:R-:W-:Y:S02]  /*55d0*/  LOP3.LUT R7, R11, UR18, R140, 0x96, !PT ;  /* 0x000000120b077c12 */ /* 0x000fe4000f8e968c */
[----:B------:R-:W-:Y:S01]  /*55e0*/  MUFU.EX2 R144, R33 ;  /* 0x0000002100907308 */ /* 0x000fe20000000800 */
[----:B------:R-:W-:Y:S01]  /*55f0*/  FFMA.FTZ R38, R38, UR6, -R6 ;  /* 0x0000000626267c23 */ /* 0x000fe20008010806 */
[----:B------:R-:W-:Y:S01]  /*5600*/  IMAD.WIDE.U32 R110, R111, -0x326172a9, RZ ;  /* 0xcd9e8d576f6e7825 */ /* 0x000fe200078e00ff */
[----:B------:R-:W-:Y:S03]  /*5610*/  LOP3.LUT R113, R15, UR19, R112, 0x96, !PT ;  /* 0x000000130f717c12 */ /* 0x000fe6000f8e9670 */
[----:B------:R-:W-:Y:S01]  /*5620*/  FFMA.FTZ R41, R41, UR6, -R4 ;  /* 0x0000000629297c23 */ /* 0x000fe20008010804 */
[----:B------:R-:W-:Y:S01]  /*5630*/  IMAD.WIDE.U32 R100, R101, -0x2daee0ad, RZ ;  /* 0xd2511f5365647825 */ /* 0x000fe200078e00ff */
[----:B------:R-:W-:Y:S02]  /*5640*/  LOP3.LUT R11, R111, UR17, R116, 0x96, !PT ;  /* 0x000000116f0b7c12 */ /* 0x000fe4000f8e9674 */
[----:B------:R-:W-:Y:S01]  /*5650*/  MUFU.EX2 R161, R20 ;  /* 0x0000001400a17308 */ /* 0x000fe20000000800 */
[----:B------:R-:W-:Y:S01]  /*5660*/  FFMA.FTZ R42, R42, UR6, -R0 ;  /* 0x000000062a2a7c23 */ /* 0x000fe20008010800 */
[----:B----4-:R-:W-:Y:S01]  /*5670*/  IMAD.WIDE.U32 R16, R5, -0x326172a9, RZ ;  /* 0xcd9e8d5705107825 */ /* 0x010fe200078e00ff */
        /* <DEDUP_REMOVED lines=8> */
[----:B------:R-:W-:Y:S01]  /*5700*/  FFMA.FTZ R62, R238, UR5, R62 ;  /* 0x00000005ee3e7c23 */ /* 0x000fe2000801003e */
[----:B------:R-:W-:Y:S01]  /*5710*/  IMAD.WIDE.U32 R12, R12, -0x326172a9, RZ ;  /* 0xcd9e8d570c0c7825 */ /* 0x000fe200078e00ff */
[----:B------:R-:W-:Y:S02]  /*5720*/  LOP3.LUT R118, R109, UR16, R118, 0x96, !PT ;  /* 0x000000106d767c12 */ /* 0x000fe4000f8e9676 */
[----:B------:R-:W3:Y:S01]  /*5730*/  MUFU.EX2 R172, R5 ;  /* 0x0000000500ac7308 */ /* 0x000ee20000000800 */
[----:B------:R-:W-:Y:S01]  /*5740*/  FFMA.FTZ R40, R40, UR6, -R4 ;  /* 0x0000000628287c23 */ /* 0x000fe20008010804 */
[----:B------:R-:W-:Y:S01]  /*5750*/  @!P5 FSEL R62, R62, -INF , !P0 ;  /* 0xff8000003e3ed808 */ /* 0x000fe20004000000 */
[----:B------:R-:W-:Y:S01]  /*5760*/  IMAD.WIDE.U32 R114, R113, -0x2daee0ad, RZ ;  /* 0xd2511f5371727825 */ /* 0x000fe200078e00ff */
[C---:B------:R-:W-:Y:S02]  /*5770*/  LOP3.LUT R9, R12.reuse, 0xff, RZ, 0xc0, !PT ;  /* 0x000000ff0c097812 */ /* 0x040fe400078ec0ff */
[----:B------:R-:W-:Y:S01]  /*5780*/  LOP3.LUT R109, R12, 0xffff, RZ, 0xc0, !PT ;  /* 0x0000ffff0c6d7812 */ /* 0x000fe200078ec0ff */
[----:B-1----:R-:W-:Y:S01]  /*5790*/  IMAD.WIDE.U32 R18, R7, -0x326172a9, RZ ;  /* 0xcd9e8d5707127825 */ /* 0x002fe200078e00ff */
[----:B------:R-:W-:Y:S02]  /*57a0*/  LOP3.LUT R7, R13, UR15, R16, 0x96, !PT ;  /* 0x0000000f0d077c12 */ /* 0x000fe4000f8e9610 */
[----:B------:R1:W-:Y:S01]  /*57b0*/  MUFU.EX2 R166, R23 ;  /* 0x0000001700a67308 */ /* 0x0003e20000000800 */
[----:B------:R-:W-:Y:S01]  /*57c0*/  LOP3.LUT R115, R115, UR16, R100, 0x96, !PT ;  /* 0x0000001073737c12 */ /* 0x000fe2000f8e9664 */
[----:B------:R-:W-:Y:S01]  /*57d0*/  IMAD.WIDE.U32 R10, R11, -0x2daee0ad, RZ ;  /* 0xd2511f530b0a7825 */ /* 0x000fe200078e00ff */
[----:B------:R-:W-:Y:S02]  /*57e0*/  LOP3.LUT R136, R19, UR17, R136, 0x96, !PT ;  /* 0x0000001113887c12 */ /* 0x000fe4000f8e9688 */
[----:B------:R-:W-:Y:S01]  /*57f0*/  SHF.R.U32.HI R19, RZ, 0x18, R12 ;  /* 0x00000018ff137819 */ /* 0x000fe2000001160c */
[----:B------:R-:W-:Y:S01]  /*5800*/  IMAD.WIDE.U32 R112, R112, -0x326172a9, RZ ;  /* 0xcd9e8d5770707825 */ /* 0x000fe200078e00ff */
[----:B------:R-:W-:Y:S03]  /*5810*/  LOP3.LUT R17, R11, UR14, R108, 0x96, !PT ;  /* 0x0000000e0b117c12 */ /* 0x000fe6000f8e966c */
[----:B------:R-:W-:Y:S01]  /*5820*/  MUFU.EX2 R134, R49 ;  /* 0x0000003100867308 */ /* 0x000fe20000000800 */
[----:B------:R-:W-:Y:S01]  /*5830*/  SHF.R.U32.HI R111, RZ, 0x10, R12 ;  /* 0x00000010ff6f7819 */ /* 0x000fe2000001160c */
[----:B------:R-:W-:Y:S01]  /*5840*/  FFMA.FTZ R62, R62, UR6, -R0 ;  /* 0x000000063e3e7c23 */ /* 0x000fe20008010800 */
[----:B------:R-:W-:Y:S01]  /*5850*/  LOP3.LUT R117, R113, UR17, R14, 0x96, !PT ;  /* 0x0000001171757c12 */ /* 0x000fe2000f8e960e */
[----:B------:R-:W-:Y:S01]  /*5860*/  FFMA.FTZ R64, R238, UR5, R64 ;  /* 0x00000005ee407c23 */ /* 0x000fe20008010040 */
[C---:B------:R-:W-:Y:S01]  /*5870*/  LOP3.LUT R113, R10.reuse, 0xffff, RZ, 0xc0, !PT ;  /* 0x0000ffff0a717812 */ /* 0x040fe200078ec0ff */
[----:B------:R-:W-:Y:S01]  /*5880*/  IMAD.WIDE.U32 R14, R15, -0x2daee0ad, RZ ;  /* 0xd2511f530f0e7825 */ /* 0x000fe200078e00ff */
[----:B------:R-:W-:Y:S03]  /*5890*/  LOP3.LUT R100, R10, 0xff, RZ, 0xc0, !PT ;  /* 0x000000ff0a647812 */ /* 0x000fe600078ec0ff */
[----:B------:R-:W-:Y:S01]  /*58a0*/  MUFU.EX2 R150, R62 ;  /* 0x0000003e00967308 */ /* 0x000fe20000000800 */
[--C-:B------:R-:W-:Y:S01]  /*58b0*/  SHF.R.U32.HI R108, RZ, 0x18, R10.reuse ;  /* 0x00000018ff6c7819 */ /* 0x100fe2000001160a */
[----:B------:R-:W-:Y:S01]  /*58c0*/  IMAD.WIDE.U32 R12, R101, -0x326172a9, RZ ;  /* 0xcd9e8d57650c7825 */ /* 0x000fe200078e00ff */
[----:B------:R-:W-:Y:S02]  /*58d0*/  SHF.R.U32.HI R116, RZ, 0x10, R10 ;  /* 0x00000010ff747819 */ /* 0x000fe4000001160a */
[----:B------:R-:W-:Y:S01]  /*58e0*/  ISETP.LE.U32.AND P0, PT, R9, UR7, PT ;  /* 0x0000000709007c0c */ /* 0x000fe2000bf03070 */
[----:B------:R-:W-:Y:S01]  /*58f0*/  IMAD.WIDE.U32 R10, R118, -0x326172a9, RZ ;  /* 0xcd9e8d57760a7825 */ /* 0x000fe200078e00ff */
[----:B-1----:R-:W-:Y:S03]  /*5900*/  LOP3.LUT R23, R12, 0xff, RZ, 0xc0, !PT ;  /* 0x000000ff0c177812 */ /* 0x002fe600078ec0ff */
[----:B------:R-:W1:Y:S01]  /*5910*/  MUFU.EX2 R173, R24 ;  /* 0x0000001800ad7308 */ /* 0x000e620000000800 */
[----:B------:R-:W-:Y:S01]  /*5920*/  LOP3.LUT R9, R7, 0xff, RZ, 0xc0, !PT ;  /* 0x000000ff07097812 */ /* 0x000fe200078ec0ff */
[--C-:B------:R-:W-:Y:S01]  /*5930*/  FFMA.FTZ R46, R46, UR6, -R0.reuse ;  /* 0x000000062e2e7c23 */ /* 0x100fe20008010800 */
[----:B------:R-:W-:Y:S01]  /*5940*/  @!P5 FSEL R64, R64, -INF , !P3 ;  /* 0xff8000004040d808 */ /* 0x000fe20005800000 */
[--C-:B------:R-:W-:Y:S01]  /*5950*/  FFMA.FTZ R43, R43, UR6, -R0.reuse ;  /* 0x000000062b2b7c23 */ /* 0x100fe20008010800 */
[----:B------:R-:W-:Y:S01]  /*5960*/  LOP3.LUT R20, R14, 0xff, RZ, 0xc0, !PT ;  /* 0x000000ff0e147812 */ /* 0x000fe200078ec0ff */
[----:B------:R-:W-:Y:S01]  /*5970*/  FFMA.FTZ R47, R47, UR6, -R0 ;  /* 0x000000062f2f7c23 */ /* 0x000fe20008010800 */
[----:B------:R-:W-:Y:S01]  /*5980*/  SHF.R.U32.HI R21, RZ, 0x18, R14 ;  /* 0x00000018ff157819 */ /* 0x000fe2000001160e */
[----:B------:R-:W-:Y:S01]  /*5990*/  FFMA.FTZ R64, R64, UR6, -R8 ;  /* 0x0000000640407c23 */ /* 0x000fe20008010808 */
[----:B------:R-:W-:Y:S01]  /*59a0*/  LOP3.LUT R102, R14, 0xffff, RZ, 0xc0, !PT ;  /* 0x0000ffff0e667812 */ /* 0x000fe200078ec0ff */
[----:B--2---:R-:W-:Y:S01]  /*59b0*/  @!P0 FADD.FTZ R167, -R167, -RZ ;  /* 0x800000ffa7a78221 */ /* 0x004fe20000010100 */
[----:B------:R-:W-:Y:S01]  /*59c0*/  SHF.R.U32.HI R103, RZ, 0x10, R14 ;  /* 0x00000010ff677819 */ /* 0x000fe2000001160e */
[----:B------:R-:W-:Y:S01]  /*59d0*/  FFMA.FTZ R26, R26, UR6, -R0 ;  /* 0x000000061a1a7c23 */ /* 0x000fe20008010800 */
[----:B------:R-:W-:Y:S01]  /*59e0*/  ISETP.LE.U32.AND P3, PT, R9, UR7, PT ;  /* 0x0000000709007c0c */ /* 0x000fe2000bf63070 */
[----:B------:R-:W-:Y:S01]  /*59f0*/  FFMA.FTZ R52, R52, UR6, -R8 ;  /* 0x0000000634347c23 */ /* 0x000fe20008010808 */
[----:B------:R-:W-:Y:S01]  /*5a00*/  LOP3.LUT R16, R15, UR14, R138, 0x96, !PT ;  /* 0x0000000e0f107c12 */ /* 0x000fe2000f8e968a */
[----:B------:R-:W-:Y:S01]  /*5a10*/  FFMA.FTZ R53, R53, UR6, -R8 ;  /* 0x0000000635357c23 */ /* 0x000fe20008010808 */
[----:B------:R-:W-:Y:S01]  /*5a20*/  LOP3.LUT R14, R13, UR15, R18, 0x96, !PT ;  /* 0x0000000f0d0e7c12 */ /* 0x000fe2000f8e9612 */
[----:B------:R-:W-:Y:S01]  /*5a30*/  FFMA.FTZ R8, R65, UR6, -R8 ;  /* 0x0000000641087c23 */ /* 0x000fe20008010808 */
[--C-:B------:R-:W-:Y:S01]  /*5a40*/  SHF.R.U32.HI R101, RZ, 0x18, R12.reuse ;  /* 0x00000018ff657819 */ /* 0x100fe2000001160c */
[----:B------:R-:W-:Y:S01]  /*5a50*/  MUFU.EX2 R119, R52 ;  /* 0x0000003400777308 */ /* 0x000fe20000000800 */
[----:B------:R-:W-:Y:S01]  /*5a60*/  SHF.R.U32.HI R104, RZ, 0x10, R12 ;  /* 0x00000010ff687819 */ /* 0x000fe2000001160c */
[----:B------:R-:W-:Y:S01]  /*5a70*/  FFMA.FTZ R55, R55, UR6, -R6 ;  /* 0x0000000637377c23 */ /* 0x000fe20008010806 */
[----:B------:R-:W-:Y:S01]  /*5a80*/  LOP3.LUT R105, R12, 0xffff, RZ, 0xc0, !PT ;  /* 0x0000ffff0c697812 */ /* 0x000fe200078ec0ff */
[----:B------:R-:W-:Y:S01]  /*5a90*/  FFMA.FTZ R57, R57, UR6, -R4 ;  /* 0x0000000639397c23 */ /* 0x000fe20008010804 */
[----:B------:R-:W-:Y:S01]  /*5aa0*/  LOP3.LUT R5, R11, UR15, R110, 0x96, !PT ;  /* 0x0000000f0b057c12 */ /* 0x000fe2000f8e966e */
[----:B------:R-:W-:Y:S01]  /*5ab0*/  @!P3 FADD.FTZ R179, -R179, -RZ ;  /* 0x800000ffb3b3b221 */ /* 0x000fe20000010100 */
[--C-:B------:R-:W-:Y:S03]  /*5ac0*/  SHF.R.U32.HI R9, RZ, 0x18, R7.reuse ;  /* 0x00000018ff097819 */ /* 0x100fe60000011607 */
[----:B------:R-:W-:Y:S01]  /*5ad0*/  MUFU.EX2 R118, R53 ;  /* 0x0000003500767308 */ /* 0x000fe20000000800 */
[----:B------:R-:W-:Y:S01]  /*5ae0*/  LOP3.LUT R11, R10, 0xffff, RZ, 0xc0, !PT ;  /* 0x0000ffff0a0b7812 */ /* 0x000fe200078ec0ff */
[----:B------:R-:W-:Y:S01]  /*5af0*/  FFMA.FTZ R58, R58, UR6, -R0 ;  /* 0x000000063a3a7c23 */ /* 0x000fe20008010800 */
[----:B------:R-:W-:Y:S01]  /*5b00*/  LOP3.LUT R15, R10, 0xff, RZ, 0xc0, !PT ;  /* 0x000000ff0a0f7812 */ /* 0x000fe200078ec0ff */
[----:B------:R-:W-:Y:S01]  /*5b10*/  FFMA.FTZ R44, R44, UR6, -R4 ;  /* 0x000000062c2c7c23 */ /* 0x000fe20008010804 */
[----:B------:R-:W-:Y:S01]  /*5b20*/  SHF.R.U32.HI R13, RZ, 0x10, R10 ;  /* 0x00000010ff0d7819 */ /* 0x000fe2000001160a */
[----:B------:R-:W-:Y:S01]  /*5b30*/  FFMA.FTZ R45, R45, UR6, -R4 ;  /* 0x000000062d2d7c23 */ /* 0x000fe20008010804 */
[----:B------:R-:W-:Y:S03]  /*5b40*/  SHF.R.U32.HI R12, RZ, 0x18, R10 ;  /* 0x00000018ff0c7819 */ /* 0x000fe6000001160a */
[----:B------:R-:W-:Y:S01]  /*5b50*/  MUFU.EX2 R147, R57 ;  /* 0x0000003900937308 */ /* 0x000fe20000000800 */
[----:B------:R-:W-:Y:S01]  /*5b60*/  LOP3.LUT R10, R7, 0xffff, RZ, 0xc0, !PT ;  /* 0x0000ffff070a7812 */ /* 0x000fe200078ec0ff */
[--C-:B------:R-:W-:Y:S01]  /*5b70*/  FFMA.FTZ R56, R56, UR6, -R4.reuse ;  /* 0x0000000638387c23 */ /* 0x100fe20008010804 */
[----:B------:R-:W-:Y:S01]  /*5b80*/  ISETP.LE.U32.AND P4, PT, R9, UR7, PT ;  /* 0x0000000709007c0c */ /* 0x000fe2000bf83070 */
[----:B------:R-:W-:Y:S01]  /*5b90*/  FFMA.FTZ R4, R61, UR6, -R4 ;  /* 0x000000063d047c23 */ /* 0x000fe20008010804 */
[----:B------:R-:W-:Y:S01]  /*5ba0*/  SHF.R.U32.HI R9, RZ, 0x10, R7 ;  /* 0x00000010ff097819 */ /* 0x000fe20000011607 */
[----:B------:R-:W-:Y:S01]  /*5bb0*/  FFMA.FTZ R54, R54, UR6, -R6 ;  /* 0x0000000636367c23 */ /* 0x000fe20008010806 */
[----:B------:R-:W-:Y:S01]  /*5bc0*/  SHF.R.U32.HI R7, RZ, 0x8, R10 ;  /* 0x00000008ff077819 */ /* 0x000fe2000001160a */
[----:B------:R-:W-:Y:S01]  /*5bd0*/  FFMA.FTZ R66, R238, UR5, R66 ;  /* 0x00000005ee427c23 */ /* 0x000fe20008010042 */
[----:B------:R-:W-:Y:S01]  /*5be0*/  LOP3.LUT R9, R9, 0xff, RZ, 0xc0, !PT ;  /* 0x000000ff09097812 */ /* 0x000fe200078ec0ff */
[----:B------:R-:W-:Y:S01]  /*5bf0*/  MUFU.EX2 R156, R58 ;  /* 0x0000003a009c7308 */ /* 0x000fe20000000800 */
[----:B------:R-:W-:Y:S01]  /*5c00*/  LOP3.LUT R7, R7, 0xffff, RZ, 0xc0, !PT ;  /* 0x0000ffff07077812 */ /* 0x000fe200078ec0ff */
[--C-:B------:R-:W-:Y:S01]  /*5c10*/  FFMA.FTZ R59, R59, UR6, -R0.reuse ;  /* 0x000000063b3b7c23 */ /* 0x100fe20008010800 */
[----:B------:R-:W-:Y:S01]  /*5c20*/  @!P5 FSEL R66, R66, -INF , !P1 ;  /* 0xff8000004242d808 */ /* 0x000fe20004800000 */
[----:B------:R-:W-:Y:S01]  /*5c30*/  FFMA.FTZ R0, R63, UR6, -R0 ;  /* 0x000000063f007c23 */ /* 0x000fe20008010800 */
[----:B------:R-:W-:Y:S01]  /*5c40*/  ISETP.LE.U32.AND P5, PT, R7, UR7, PT ;  /* 0x0000000707007c0c */ /* 0x000fe2000bfa3070 */
[----:B------:R-:W-:Y:S01]  /*5c50*/  @!P4 FADD.FTZ R182, -R182, -RZ ;  /* 0x800000ffb6b6c221 */ /* 0x000fe20000010100 */
[----:B------:R-:W-:Y:S01]  /*5c60*/  LOP3.LUT R7, R5, 0xffff, RZ, 0xc0, !PT ;  /* 0x0000ffff05077812 */ /* 0x000fe200078ec0ff */
[--C-:B------:R-:W-:Y:S01]  /*5c70*/  FFMA.FTZ R66, R66, UR6, -R6.reuse ;  /* 0x0000000642427c23 */ /* 0x100fe20008010806 */
[----:B------:R-:W-:Y:S01]  /*5c80*/  ISETP.LE.U32.AND P1, PT, R9, UR7, PT ;  /* 0x0000000709007c0c */ /* 0x000fe2000bf23070 */
[----:B------:R-:W-:Y:S01]  /*5c90*/  FFMA.FTZ R6, R67, UR6, -R6 ;  /* 0x0000000643067c23 */ /* 0x000fe20008010806 */
[----:B------:R-:W-:Y:S01]  /*5ca0*/  SHF.R.U32.HI R7, RZ, 0x8, R7 ;  /* 0x00000008ff077819 */ /* 0x000fe20000011607 */
[----:B------:R-:W-:Y:S01]  /*5cb0*/  MUFU.EX2 R146, R0 ;  /* 0x0000000000927308 */ /* 0x000fe20000000800 */
[----:B------:R-:W-:Y:S02]  /*5cc0*/  LOP3.LUT R10, R5, 0xff, RZ, 0xc0, !PT ;  /* 0x000000ff050a7812 */ /* 0x000fe400078ec0ff */
[----:B------:R-:W-:Y:S02]  /*5cd0*/  LOP3.LUT R7, R7, 0xffff, RZ, 0xc0, !PT ;  /* 0x0000ffff07077812 */ /* 0x000fe400078ec0ff */
[--C-:B------:R-:W-:Y:S01]  /*5ce0*/  SHF.R.U32.HI R9, RZ, 0x10, R5.reuse ;  /* 0x00000010ff097819 */ /* 0x100fe20000011605 */
[----:B------:R-:W-:Y:S01]  /*5cf0*/  @!P5 FADD.FTZ R177, -R177, -RZ ;  /* 0x800000ffb1b1d221 */ /* 0x000fe20000010100 */
[----:B------:R-:W-:Y:S03]  /*5d00*/  ISETP.LE.U32.AND P5, PT, R7, UR7, PT ;  /* 0x0000000707007c0c */ /* 0x000fe6000bfa3070 */
[----:B------:R-:W-:Y:S01]  /*5d10*/  MUFU.EX2 R138, R4 ;  /* 0x00000004008a7308 */ /* 0x000fe20000000800 */
[----:B------:R-:W-:Y:S01]  /*5d20*/  ISETP.LE.U32.AND P6, PT, R10, UR7, PT ;  /* 0x000000070a007c0c */ /* 0x000fe2000bfc3070 */
[----:B------:R-:W-:Y:S01]  /*5d30*/  @!P1 FADD.FTZ R183, -R183, -RZ ;  /* 0x800000ffb7b79221 */ /* 0x000fe20000010100 */
[----:B------:R-:W-:Y:S02]  /*5d40*/  SHF.R.U32.HI R7, RZ, 0x18, R5 ;  /* 0x00000018ff077819 */ /* 0x000fe40000011605 */
[----:B------:R-:W-:Y:S02]  /*5d50*/  LOP3.LUT R9, R9, 0xff, RZ, 0xc0, !PT ;  /* 0x000000ff09097812 */ /* 0x000fe400078ec0ff */
[----:B------:R-:W-:Y:S03]  /*5d60*/  ISETP.LE.U32.AND P1, PT, R7, UR7, PT ;  /* 0x0000000707007c0c */ /* 0x000fe6000bf23070 */
[----:B------:R-:W-:Y:S01]  /*5d70*/  MUFU.EX2 R137, R54 ;  /* 0x0000003600897308 */ /* 0x000fe20000000800 */
[----:B------:R-:W-:Y:S02]  /*5d80*/  ISETP.LE.U32.AND P3, PT, R9, UR7, PT ;  /* 0x0000000709007c0c */ /* 0x000fe4000bf63070 */
[----:B------:R-:W-:Y:S01]  /*5d90*/  SHF.R.U32.HI R5, RZ, 0x8, R11 ;  /* 0x00000008ff057819 */ /* 0x000fe2000001160b */
[----:B------:R-:W-:Y:S01]  /*5da0*/  @!P5 FADD.FTZ R187, -R187, -RZ ;  /* 0x800000ffbbbbd221 */ /* 0x000fe20000010100 */
[----:B------:R-:W-:Y:S01]  /*5db0*/  LOP3.LUT R7, R111, 0xff, RZ, 0xc0, !PT ;  /* 0x000000ff6f077812 */ /* 0x000fe200078ec0ff */
[----:B------:R-:W-:Y:S01]  /*5dc0*/  @!P6 FADD.FTZ R186, -R186, -RZ ;  /* 0x800000ffbabae221 */ /* 0x000fe20000010100 */
[----:B------:R-:W-:Y:S01]  /*5dd0*/  LOP3.LUT R5, R5, 0xffff, RZ, 0xc0, !PT ;  /* 0x0000ffff05057812 */ /* 0x000fe200078ec0ff */
[----:B------:R-:W-:Y:S01]  /*5de0*/  IMAD.WIDE.U32 R10, R115, -0x326172a9, RZ ;  /* 0xcd9e8d57730a7825 */ /* 0x000fe200078e00ff */
[----:B------:R-:W-:Y:S01]  /*5df0*/  ISETP.LE.U32.AND P2, PT, R19, UR7, PT ;  /* 0x0000000713007c0c */ /* 0x000fe2000bf43070 */
[----:B------:R-:W-:Y:S01]  /*5e00*/  MUFU.EX2 R115, R66 ;  /* 0x0000004200737308 */ /* 0x000fe20000000800 */
[----:B------:R-:W-:Y:S01]  /*5e10*/  ISETP.LE.U32.AND P6, PT, R5, UR7, PT ;  /* 0x0000000705007c0c */ /* 0x000fe2000bfc3070 */
[----:B------:R-:W-:Y:S01]  /*5e20*/  @!P1 FADD.FTZ R190, -R190, -RZ ;  /* 0x800000ffbebe9221 */ /* 0x000fe20000010100 */
[----:B------:R-:W-:Y:S01]  /*5e30*/  LOP3.LUT R5, R13, 0xff, RZ, 0xc0, !PT ;  /* 0x000000ff0d057812 */ /* 0x000fe200078ec0ff */
[----:B------:R-:W-:Y:S01]  /*5e40*/  @!P3 FADD.FTZ R191, -R191, -RZ ;  /* 0x800000ffbfbfb221 */ /* 0x000fe20000010100 */
[----:B------:R-:W-:Y:S01]  /*5e50*/  ISETP.LE.U32.AND P1, PT, R12, UR7, PT ;  /* 0x000000070c007c0c */ /* 0x000fe2000bf23070 */
[----:B------:R-:W-:Y:S01]  /*5e60*/  IMAD.WIDE.U32 R12, R136, -0x2daee0ad, RZ ;  /* 0xd2511f53880c7825 */ /* 0x000fe200078e00ff */
[----:B------:R-:W-:Y:S03]  /*5e70*/  ISETP.LE.U32.AND P3, PT, R5, UR7, PT ;  /* 0x0000000705007c0c */ /* 0x000fe6000bf63070 */
[----:B------:R-:W-:Y:S01]  /*5e80*/  MUFU.EX2 R136, R55 ;  /* 0x0000003700887308 */ /* 0x000fe20000000800 */
[----:B------:R-:W-:Y:S02]  /*5e90*/  SHF.R.U32.HI R5, RZ, 0x8, R109 ;  /* 0x00000008ff057819 */ /* 0x000fe4000001166d */
[----:B------:R-:W-:Y:S01]  /*5ea0*/  ISETP.LE.U32.AND P4, PT, R15, UR7, PT ;  /* 0x000000070f007c0c */ /* 0x000fe2000bf83070 */
[----:B---3--:R-:W-:Y:S01]  /*5eb0*/  @!P2 FADD.FTZ R172, -R172, -RZ ;  /* 0x800000ffacaca221 */ /* 0x008fe20000010100 */
[----:B------:R-:W-:Y:S01]  /*5ec0*/  SHF.R.U32.HI R15, RZ, 0x8, R113 ;  /* 0x00000008ff0f7819 */ /* 0x000fe20000011671 */
[----:B------:R-:W-:Y:S01]  /*5ed0*/  IMAD.U32 R113, RZ, RZ, UR27 ;  /* 0x0000001bff717e24 */ /* 0x000fe2000f8e00ff */
[----:B------:R-:W-:Y:S03]  /*5ee0*/  LOP3.LUT R5, R5, 0xffff, RZ, 0xc0, !PT ;  /* 0x0000ffff05057812 */ /* 0x000fe600078ec0ff */
[----:B------:R-:W2:Y:S01]  /*5ef0*/  MUFU.EX2 R165, R22 ;  /* 0x0000001600a57308 */ /* 0x000ea20000000800 */
[----:B------:R-:W-:Y:S01]  /*5f00*/  ISETP.LE.U32.AND P5, PT, R100, UR7, PT ;  /* 0x0000000764007c0c */ /* 0x000fe2000bfa3070 */
[----:B------:R-:W-:Y:S01]  /*5f10*/  @!P1 FADD.FTZ R188, -R188, -RZ ;  /* 0x800000ffbcbc9221 */ /* 0x000fe20000010100 */
[----:B------:R-:W-:Y:S01]  /*5f20*/  ISETP.LE.U32.AND P1, PT, R7, UR7, PT ;  /* 0x0000000707007c0c */ /* 0x000fe2000bf23070 */
[----:B------:R-:W-:Y:S01]  /*5f30*/  @!P3 FADD.FTZ R189, -R189, -RZ ;  /* 0x800000ffbdbdb221 */ /* 0x000fe20000010100 */
[----:B------:R-:W-:Y:S01]  /*5f40*/  ISETP.LE.U32.AND P3, PT, R5, UR7, PT ;  /* 0x0000000705007c0c */ /* 0x000fe2000bf63070 */
[----:B------:R-:W-:Y:S01]  /*5f50*/  @!P6 FADD.FTZ R184, -R184, -RZ ;  /* 0x800000ffb8b8e221 */ /* 0x000fe20000010100 */
[C---:B------:R-:W-:Y:S01]  /*5f60*/  LOP3.LUT R5, R16.reuse, 0xffff, RZ, 0xc0, !PT ;  /* 0x0000ffff10057812 */ /* 0x040fe200078ec0ff */
[----:B------:R-:W-:Y:S01]  /*5f70*/  @!P4 FADD.FTZ R185, -R185, -RZ ;  /* 0x800000ffb9b9c221 */ /* 0x000fe20000010100 */
[----:B------:R-:W-:Y:S01]  /*5f80*/  LOP3.LUT R7, R16, 0xff, RZ, 0xc0, !PT ;  /* 0x000000ff10077812 */ /* 0x000fe200078ec0ff */
[----:B------:R-:W-:Y:S01]  /*5f90*/  MUFU.EX2 R148, R56 ;  /* 0x0000003800947308 */ /* 0x000fe20000000800 */
[----:B------:R-:W-:Y:S02]  /*5fa0*/  SHF.R.U32.HI R5, RZ, 0x8, R5 ;  /* 0x00000008ff057819 */ /* 0x000fe40000011605 */
[----:B------:R-:W-:Y:S02]  /*5fb0*/  LOP3.LUT R15, R15, 0xffff, RZ, 0xc0, !PT ;  /* 0x0000ffff0f0f7812 */ /* 0x000fe400078ec0ff */
[----:B------:R-:W-:Y:S01]  /*5fc0*/  LOP3.LUT R5, R5, 0xffff, RZ, 0xc0, !PT ;  /* 0x0000ffff05057812 */ /* 0x000fe200078ec0ff */
[----:B------:R-:W-:Y:S01]  /*5fd0*/  @!P1 FADD.FTZ R175, -R175, -RZ ;  /* 0x800000ffafaf9221 */ /* 0x000fe20000010100 */
[----:B------:R-:W-:Y:S01]  /*5fe0*/  ISETP.LE.U32.AND P6, PT, R20, UR7, PT ;  /* 0x0000000714007c0c */ /* 0x000fe2000bfc3070 */
[----:B------:R-:W-:Y:S01]  /*5ff0*/  @!P3 FADD.FTZ R162, -R162, -RZ ;  /* 0x800000ffa2a2b221 */ /* 0x000fe20000010100 */
[----:B------:R-:W-:Y:S01]  /*6000*/  ISETP.LE.U32.AND P1, PT, R5, UR7, PT ;  /* 0x0000000705007c0c */ /* 0x000fe2000bf23070 */
[----:B------:R-:W-:Y:S01]  /*6010*/  MUFU.EX2 R153, R59 ;  /* 0x0000003b00997308 */ /* 0x000fe20000000800 */
[----:B------:R-:W-:Y:S02]  /*6020*/  ISETP.LE.U32.AND P3, PT, R7, UR7, PT ;  /* 0x0000000707007c0c */ /* 0x000fe4000bf63070 */
[----:B------:R-:W-:Y:S02]  /*6030*/  LOP3.LUT R7, R17, 0xff, RZ, 0xc0, !PT ;  /* 0x000000ff11077812 */ /* 0x000fe400078ec0ff */
[--C-:B------:R-:W-:Y:S02]  /*6040*/  SHF.R.U32.HI R5, RZ, 0x10, R16.reuse ;  /* 0x00000010ff057819 */ /* 0x100fe40000011610 */
[----:B------:R-:W-:Y:S03]  /*6050*/  SHF.R.U32.HI R16, RZ, 0x18, R16 ;  /* 0x00000018ff107819 */ /* 0x000fe60000011610 */
[----:B------:R-:W3:Y:S01]  /*6060*/  MUFU.EX2 R180, R27 ;  /* 0x0000001b00b47308 */ /* 0x000ee20000000800 */
[----:B------:R-:W-:Y:S01]  /*6070*/  LOP3.LUT R5, R5, 0xff, RZ, 0xc0, !PT ;  /* 0x000000ff05057812 */ /* 0x000fe200078ec0ff */
[----:B------:R-:W-:Y:S01]  /*6080*/  @!P6 FADD.FTZ R145, -R145, -RZ ;  /* 0x800000ff9191e221 */ /* 0x000fe20000010100 */
[----:B------:R-:W-:Y:S01]  /*6090*/  LOP3.LUT R9, R11, UR15, R112, 0x96, !PT ;  /* 0x0000000f0b097c12 */ /* 0x000fe2000f8e9670 */
[----:B------:R-:W-:Y:S01]  /*60a0*/  @!P1 FADD.FTZ R160, -R160, -RZ ;  /* 0x800000ffa0a09221 */ /* 0x000fe20000010100 */
[----:B------:R-:W-:Y:S01]  /*60b0*/  ISETP.LE.U32.AND P1, PT, R7, UR7, PT ;  /* 0x0000000707007c0c */ /* 0x000fe2000bf23070 */
[----:B------:R-:W-:Y:S01]  /*60c0*/  @!P3 FADD.FTZ R161, -R161, -RZ ;  /* 0x800000ffa1a1b221 */ /* 0x000fe20000010100 */
[----:B------:R-:W-:Y:S01]  /*60d0*/  ISETP.LE.U32.AND P2, PT, R5, UR7, PT ;  /* 0x0000000705007c0c */ /* 0x000fe2000bf43070 */
[----:B------:R-:W-:Y:S01]  /*60e0*/  IMAD.U32 R112, RZ, RZ, UR28 ;  /* 0x0000001cff707e24 */ /* 0x000fe2000f8e00ff */
[----:B------:R-:W-:Y:S01]  /*60f0*/  LOP3.LUT R5, R17, 0xffff, RZ, 0xc0, !PT ;  /* 0x0000ffff11057812 */ /* 0x000fe200078ec0ff */
[----:B------:R-:W-:Y:S01]  /*6100*/  MUFU.EX2 R174, R25 ;  /* 0x0000001900ae7308 */ /* 0x000fe20000000800 */
[--C-:B------:R-:W-:Y:S02]  /*6110*/  SHF.R.U32.HI R7, RZ, 0x10, R17.reuse ;  /* 0x00000010ff077819 */ /* 0x100fe40000011611 */
[----:B------:R-:W-:Y:S02]  /*6120*/  SHF.R.U32.HI R17, RZ, 0x18, R17 ;  /* 0x00000018ff117819 */ /* 0x000fe40000011611 */
[----:B------:R-:W-:Y:S02]  /*6130*/  SHF.R.U32.HI R5, RZ, 0x8, R5 ;  /* 0x00000008ff057819 */ /* 0x000fe40000011605 */
[----:B------:R-:W-:Y:S01]  /*6140*/  ISETP.LE.U32.AND P3, PT, R16, UR7, PT ;  /* 0x0000000710007c0c */ /* 0x000fe2000bf63070 */
[----:B-1----:R-:W-:Y:S01]  /*6150*/  @!P1 FADD.FTZ R173, -R173, -RZ ;  /* 0x800000ffadad9221 */ /* 0x002fe20000010100 */
[----:B------:R-:W-:Y:S01]  /*6160*/  ISETP.LE.U32.AND P1, PT, R17, UR7, PT ;  /* 0x0000000711007c0c */ /* 0x000fe2000bf23070 */
[----:B------:R-:W1:Y:S01]  /*6170*/  MUFU.EX2 R171, R28 ;  /* 0x0000001c00ab7308 */ /* 0x000e620000000800 */
[----:B------:R-:W-:Y:S01]  /*6180*/  LOP3.LUT R5, R5, 0xffff, RZ, 0xc0, !PT ;  /* 0x0000ffff05057812 */ /* 0x000fe200078ec0ff */
[----:B--2---:R-:W-:Y:S01]  /*6190*/  @!P2 FADD.FTZ R165, -R165, -RZ ;  /* 0x800000ffa5a5a221 */ /* 0x004fe20000010100 */
[C---:B------:R-:W-:Y:S02]  /*61a0*/  LOP3.LUT R18, R10.reuse, 0xff, RZ, 0xc0, !PT ;  /* 0x000000ff0a127812 */ /* 0x040fe400078ec0ff */
[----:B------:R-:W-:Y:S02]  /*61b0*/  ISETP.LE.U32.AND P2, PT, R5, UR7, PT ;  /* 0x0000000705007c0c */ /* 0x000fe4000bf43070 */
[----:B------:R-:W-:Y:S03]  /*61c0*/  LOP3.LUT R19, R10, 0xffff, RZ, 0xc0, !PT ;  /* 0x0000ffff0a137812 */ /* 0x000fe600078ec0ff */
[----:B------:R-:W2:Y:S01]  /*61d0*/  MUFU.EX2 R170, R29 ;  /* 0x0000001d00aa7308 */ /* 0x000ea20000000800 */
[--C-:B------:R-:W-:Y:S01]  /*61e0*/  SHF.R.U32.HI R22, RZ, 0x18, R10.reuse ;  /* 0x00000018ff167819 */ /* 0x100fe2000001160a */
[----:B------:R-:W-:Y:S01]  /*61f0*/  @!P3 FADD.FTZ R166, -R166, -RZ ;  /* 0x800000ffa6a6b221 */ /* 0x000fe20000010100 */
[----:B------:R-:W-:Y:S01]  /*6200*/  SHF.R.U32.HI R20, RZ, 0x10, R10 ;  /* 0x00000010ff147819 */ /* 0x000fe2000001160a */
[----:B---3--:R-:W-:Y:S01]  /*6210*/  @!P1 FADD.FTZ R180, -R180, -RZ ;  /* 0x800000ffb4b49221 */ /* 0x008fe20000010100 */
[----:B------:R-:W-:Y:S01]  /*6220*/  ISETP.LE.U32.AND P1, PT, R15, UR7, PT ;  /* 0x000000070f007c0c */ /* 0x000fe2000bf23070 */
[----:B------:R-:W-:Y:S01]  /*6230*/  IMAD.WIDE.U32 R10, R117, -0x2daee0ad, RZ ;  /* 0xd2511f53750a7825 */ /* 0x000fe200078e00ff */
[----:B------:R-:W-:Y:S03]  /*6240*/  LOP3.LUT R15, R116, 0xff, RZ, 0xc0, !PT ;  /* 0x000000ff740f7812 */ /* 0x000fe600078ec0ff */
[----:B------:R-:W3:Y:S01]  /*6250*/  MUFU.EX2 R178, R30 ;  /* 0x0000001e00b27308 */ /* 0x000ee20000000800 */
[----:B------:R-:W-:Y:S01]  /*6260*/  ISETP.LE.U32.AND P0, PT, R21, UR7, PT ;  /* 0x0000000715007c0c */ /* 0x000fe2000bf03070 */
[----:B-1----:R-:W-:Y:S01]  /*6270*/  @!P5 FADD.FTZ R171, -R171, -RZ ;  /* 0x800000ffababd221 */ /* 0x002fe20000010100 */
[----:B------:R-:W-:Y:S01]  /*6280*/  ISETP.LE.U32.AND P5, PT, R15, UR7, PT ;  /* 0x000000070f007c0c */ /* 0x000fe2000bfa3070 */
[----:B------:R-:W-:Y:S01]  /*6290*/  @!P2 FADD.FTZ R174, -R174, -RZ ;  /* 0x800000ffaeaea221 */ /* 0x000fe20000010100 */
[----:B------:R-:W-:Y:S02]  /*62a0*/  LOP3.LUT R5, R7, 0xff, RZ, 0xc0, !PT ;  /* 0x000000ff07057812 */ /* 0x000fe400078ec0ff */
[----:B------:R-:W-:Y:S03]  /*62b0*/  LOP3.LUT R24, R10, 0xffff, RZ, 0xc0, !PT ;  /* 0x0000ffff0a187812 */ /* 0x000fe600078ec0ff */
[----:B------:R-:W1:Y:S01]  /*62c0*/  MUFU.EX2 R176, R31 ;  /* 0x0000001f00b07308 */ /* 0x000e620000000800 */
[----:B------:R-:W-:Y:S01]  /*62d0*/  ISETP.LE.U32.AND P4, PT, R108, UR7, PT ;  /* 0x000000076c007c0c */ /* 0x000fe2000bf83070 */
[----:B--2---:R-:W-:Y:S01]  /*62e0*/  @!P1 FADD.FTZ R170, -R170, -RZ ;  /* 0x800000ffaaaa9221 */ /* 0x004fe20000010100 */
[----:B------:R-:W-:Y:S02]  /*62f0*/  ISETP.LE.U32.AND P2, PT, R23, UR7, PT ;  /* 0x0000000717007c0c */ /* 0x000fe4000bf43070 */
[----:B------:R-:W-:Y:S01]  /*6300*/  LOP3.LUT R16, R12, 0xff, RZ, 0xc0, !PT ;  /* 0x000000ff0c107812 */ /* 0x000fe200078ec0ff */
[----:B------:R-:W-:Y:S01]  /*6310*/  @!P0 FADD.FTZ R152, -R152, -RZ ;  /* 0x800000ff98988221 */ /* 0x000fe20000010100 */
[----:B------:R-:W-:Y:S03]  /*6320*/  LOP3.LUT R15, R10, 0xff, RZ, 0xc0, !PT ;  /* 0x000000ff0a0f7812 */ /* 0x000fe600078ec0ff */
[----:B------:R-:W-:Y:S01]  /*6330*/  MUFU.EX2 R117, R64 ;  /* 0x0000004000757308 */ /* 0x000fe20000000800 */
[----:B------:R-:W-:Y:S01]  /*6340*/  SHF.R.U32.HI R17, RZ, 0x18, R12 ;  /* 0x00000018ff117819 */ /* 0x000fe2000001160c */
[----:B---3--:R-:W-:Y:S01]  /*6350*/  @!P5 FADD.FTZ R178, -R178, -RZ ;  /* 0x800000ffb2b2d221 */ /* 0x008fe20000010100 */
[----:B------:R-:W-:Y:S02]  /*6360*/  SHF.R.U32.HI R23, RZ, 0x18, R10 ;  /* 0x00000018ff177819 */ /* 0x000fe4000001160a */
[----:B------:R-:W-:Y:S02]  /*6370*/  LOP3.LUT R21, R12, 0xffff, RZ, 0xc0, !PT ;  /* 0x0000ffff0c157812 */ /* 0x000fe400078ec0ff */
[----:B------:R-:W-:Y:S01]  /*6380*/  SHF.R.U32.HI R25, RZ, 0x10, R12 ;  /* 0x00000010ff197819 */ /* 0x000fe2000001160c */
[----:B------:R-:W-:Y:S01]  /*6390*/  @!P2 FADD.FTZ R135, -R135, -RZ ;  /* 0x800000ff8787a221 */ /* 0x000fe20000010100 */
[----:B------:R-:W-:Y:S01]  /*63a0*/  SHF.R.U32.HI R12, RZ, 0x8, R102 ;  /* 0x00000008ff0c7819 */ /* 0x000fe20000011666 */
[----:B-1----:R-:W-:Y:S01]  /*63b0*/  @!P4 FADD.FTZ R176, -R176, -RZ ;  /* 0x800000ffb0b0c221 */ /* 0x002fe20000010100 */
[----:B------:R-:W-:Y:S01]  /*63c0*/  ISETP.LE.U32.AND P3, PT, R5, UR7, PT ;  /* 0x0000000705007c0c */ /* 0x000fe2000bf63070 */
[----:B------:R-:W-:Y:S01]  /*63d0*/  MUFU.EX2 R158, R41 ;  /* 0x00000029009e7308 */ /* 0x000fe20000000800 */
[----:B------:R-:W-:Y:S02]  /*63e0*/  LOP3.LUT R5, R11, UR14, R114, 0x96, !PT ;  /* 0x0000000e0b057c12 */ /* 0x000fe4000f8e9672 */
[----:B------:R-:W-:Y:S02]  /*63f0*/  LOP3.LUT R11, R12, 0xffff, RZ, 0xc0, !PT ;  /* 0x0000ffff0c0b7812 */ /* 0x000fe400078ec0ff */
[C---:B------:R-:W-:Y:S02]  /*6400*/  LOP3.LUT R12, R14.reuse, 0xffff, RZ, 0xc0, !PT ;  /* 0x0000ffff0e0c7812 */ /* 0x040fe400078ec0ff */
[----:B------:R-:W-:Y:S03]  /*6410*/  LOP3.LUT R7, R13, UR14, R140, 0x96, !PT ;  /* 0x0000000e0d077c12 */ /* 0x000fe6000f8e968c */
[----:B------:R-:W-:Y:S01]  /*6420*/  MUFU.EX2 R114, R6 ;  /* 0x0000000600727308 */ /* 0x000fe20000000800 */
[----:B------:R-:W-:Y:S02]  /*6430*/  SHF.R.U32.HI R13, RZ, 0x10, R10 ;  /* 0x00000010ff0d7819 */ /* 0x000fe4000001160a */
[----:B------:R-:W-:Y:S02]  /*6440*/  ISETP.LE.U32.AND P1, PT, R11, UR7, PT ;  /* 0x000000070b007c0c */ /* 0x000fe4000bf23070 */
[----:B------:R-:W-:Y:S02]  /*6450*/  LOP3.LUT R10, R14, 0xff, RZ, 0xc0, !PT ;  /* 0x000000ff0e0a7812 */ /* 0x000fe400078ec0ff */
[----:B------:R-:W-:Y:S03]  /*6460*/  LOP3.LUT R11, R103, 0xff, RZ, 0xc0, !PT ;  /* 0x000000ff670b7812 */ /* 0x000fe600078ec0ff */
[----:B------:R-:W-:Y:S01]  /*6470*/  MUFU.EX2 R140, R60 ;  /* 0x0000003c008c7308 */ /* 0x000fe20000000800 */
[----:B------:R-:W-:Y:S02]  /*6480*/  ISETP.LE.U32.AND P4, PT, R10, UR7, PT ;  /* 0x000000070a007c0c */ /* 0x000fe4000bf83070 */
[----:B------:R-:W-:Y:S02]  /*6490*/  ISETP.LE.U32.AND P5, PT, R11, UR7, PT ;  /* 0x000000070b007c0c */ /* 0x000fe4000bfa3070 */
[--C-:B------:R-:W-:Y:S02]  /*64a0*/  SHF.R.U32.HI R10, RZ, 0x18, R14.reuse ;  /* 0x00000018ff0a7819 */ /* 0x100fe4000001160e */
[----:B------:R-:W-:Y:S01]  /*64b0*/  SHF.R.U32.HI R11, RZ, 0x10, R14 ;  /* 0x00000010ff0b7819 */ /* 0x000fe2000001160e */
[----:B------:R-:W-:Y:S01]  /*64c0*/  @!P1 FADD.FTZ R144, -R144, -RZ ;  /* 0x800000ff90909221 */ /* 0x000fe20000010100 */
[----:B------:R-:W-:Y:S01]  /*64d0*/  ISETP.LE.U32.AND P6, PT, R10, UR7, PT ;  /* 0x000000070a007c0c */ /* 0x000fe2000bfc3070 */
[----:B------:R-:W-:Y:S01]  /*64e0*/  MUFU.EX2 R169, R42 ;  /* 0x0000002a00a97308 */ /* 0x000fe20000000800 */
[----:B------:R-:W-:Y:S02]  /*64f0*/  SHF.R.U32.HI R10, RZ, 0x8, R12 ;  /* 0x00000008ff0a7819 */ /* 0x000fe4000001160c */
[----:B------:R-:W-:Y:S02]  /*6500*/  LOP3.LUT R11, R11, 0xff, RZ, 0xc0, !PT ;  /* 0x000000ff0b0b7812 */ /* 0x000fe400078ec0ff */
[----:B------:R-:W-:Y:S01]  /*6510*/  LOP3.LUT R10, R10, 0xffff, RZ, 0xc0, !PT ;  /* 0x0000ffff0a0a7812 */ /* 0x000fe200078ec0ff */
[----:B------:R-:W-:Y:S01]  /*6520*/  @!P5 FADD.FTZ R154, -R154, -RZ ;  /* 0x800000ff9a9ad221 */ /* 0x000fe20000010100 */
[----:B------:R-:W-:Y:S03]  /*6530*/  ISETP.LE.U32.AND P0, PT, R11, UR7, PT ;  /* 0x000000070b007c0c */ /* 0x000fe6000bf03070 */
[----:B------:R-:W1:Y:S01]  /*6540*/  MUFU.EX2 R141, R36 ;  /* 0x00000024008d7308 */ /* 0x000e620000000800 */
[----:B------:R-:W-:Y:S02]  /*6550*/  ISETP.LE.U32.AND P5, PT, R10, UR7, PT ;  /* 0x000000070a007c0c */ /* 0x000fe4000bfa3070 */
[C---:B------:R-:W-:Y:S02]  /*6560*/  LOP3.LUT R10, R9.reuse, 0xffff, RZ, 0xc0, !PT ;  /* 0x0000ffff090a7812 */ /* 0x040fe400078ec0ff */
[----:B------:R-:W-:Y:S02]  /*6570*/  LOP3.LUT R11, R9, 0xff, RZ, 0xc0, !PT ;  /* 0x000000ff090b7812 */ /* 0x000fe400078ec0ff */
[----:B------:R-:W-:Y:S03]  /*6580*/  SHF.R.U32.HI R10, RZ, 0x8, R10 ;  /* 0x00000008ff0a7819 */ /* 0x000fe6000001160a */
[----:B------:R-:W2:Y:S01]  /*6590*/  MUFU.EX2 R139, R37 ;  /* 0x00000025008b7308 */ /* 0x000ea20000000800 */
[--C-:B------:R-:W-:Y:S02]  /*65a0*/  SHF.R.U32.HI R12, RZ, 0x10, R9.reuse ;  /* 0x00000010ff0c7819 */ /* 0x100fe40000011609 */
[----:B------:R-:W-:Y:S02]  /*65b0*/  LOP3.LUT R10, R10, 0xffff, RZ, 0xc0, !PT ;  /* 0x0000ffff0a0a7812 */ /* 0x000fe400078ec0ff */
[----:B------:R-:W-:Y:S02]  /*65c0*/  ISETP.LE.U32.AND P1, PT, R18, UR7, PT ;  /* 0x0000000712007c0c */ /* 0x000fe4000bf23070 */
[----:B------:R-:W-:Y:S03]  /*65d0*/  F2FP.RELU.BF16.F32.PACK_AB R4, R152, R154 ;  /* 0x0000009a9804723e */ /* 0x000fe600000018ff */
[----:B------:R-:W3:Y:S01]  /*65e0*/  MUFU.EX2 R151, R38 ;  /* 0x0000002600977308 */ /* 0x000ee20000000800 */
[----:B-1----:R-:W-:Y:S01]  /*65f0*/  @!P4 FADD.FTZ R141, -R141, -RZ ;  /* 0x800000ff8d8dc221 */ /* 0x002fe20000010100 */
[----:B------:R-:W-:Y:S02]  /*6600*/  ISETP.LE.U32.AND P4, PT, R11, UR7, PT ;  /* 0x000000070b007c0c */ /* 0x000fe4000bf83070 */
[----:B------:R-:W-:Y:S06]  /*6610*/  LOP3.LUT R11, R12, 0xff, RZ, 0xc0, !PT ;  /* 0x000000ff0c0b7812 */ /* 0x000fec00078ec0ff */
[----:B------:R-:W1:Y:S01]  /*6620*/  MUFU.EX2 R149, R39 ;  /* 0x0000002700957308 */ /* 0x000e620000000800 */
[----:B--2---:R-:W-:Y:S01]  /*6630*/  @!P5 FADD.FTZ R139, -R139, -RZ ;  /* 0x800000ff8b8bd221 */ /* 0x004fe20000010100 */
[----:B------:R-:W-:Y:S02]  /*6640*/  ISETP.LE.U32.AND P5, PT, R10, UR7, PT ;  /* 0x000000070a007c0c */ /* 0x000fe4000bfa3070 */
[----:B------:R-:W-:Y:S02]  /*6650*/  SHF.R.U32.HI R10, RZ, 0x18, R9 ;  /* 0x00000018ff0a7819 */ /* 0x000fe40000011609 */
[----:B------:R-:W-:Y:S04]  /*6660*/  SHF.R.U32.HI R9, RZ, 0x8, R19 ;  /* 0x00000008ff097819 */ /* 0x000fe80000011613 */
[----:B------:R-:W2:Y:S01]  /*6670*/  MUFU.EX2 R159, R40 ;  /* 0x00000028009f7308 */ /* 0x000ea20000000800 */
[----:B---3--:R-:W-:Y:S01]  /*6680*/  @!P0 FADD.FTZ R151, -R151, -RZ ;  /* 0x800000ff97978221 */ /* 0x008fe20000010100 */
[----:B------:R-:W-:Y:S02]  /*6690*/  ISETP.LE.U32.AND P0, PT, R11, UR7, PT ;  /* 0x000000070b007c0c */ /* 0x000fe4000bf03070 */
[----:B------:R-:W-:Y:S01]  /*66a0*/  LOP3.LUT R9, R9, 0xffff, RZ, 0xc0, !PT ;  /* 0x0000ffff09097812 */ /* 0x000fe200078ec0ff */
[----:B------:R-:W-:Y:S03]  /*66b0*/  @!P5 FADD.FTZ R158, -R158, -RZ ;  /* 0x800000ff9e9ed221 */ /* 0x000fe60000010100 */
[----:B------:R-:W-:Y:S01]  /*66c0*/  ISETP.LE.U32.AND P5, PT, R9, UR7, PT ;  /* 0x0000000709007c0c */ /* 0x000fe2000bfa3070 */
[----:B-1----:R-:W-:Y:S01]  /*66d0*/  @!P6 FADD.FTZ R149, -R149, -RZ ;  /* 0x800000ff9595e221 */ /* 0x002fe20000010100 */
[----:B------:R-:W-:Y:S01]  /*66e0*/  LOP3.LUT R9, R20, 0xff, RZ, 0xc0, !PT ;  /* 0x000000ff14097812 */ /* 0x000fe200078ec0ff */
[----:B------:R-:W1:Y:S01]  /*66f0*/  MUFU.EX2 R164, R46 ;  /* 0x0000002e00a47308 */ /* 0x000e620000000800 */
[----:B------:R-:W-:Y:S02]  /*6700*/  ISETP.LE.U32.AND P6, PT, R10, UR7, PT ;  /* 0x000000070a007c0c */ /* 0x000fe4000bfc3070 */
[----:B------:R-:W-:Y:S01]  /*6710*/  LOP3.LUT R10, R104, 0xff, RZ, 0xc0, !PT ;  /* 0x000000ff680a7812 */ /* 0x000fe200078ec0ff */
[----:B------:R-:W-:Y:S01]  /*6720*/  @!P0 FADD.FTZ R169, -R169, -RZ ;  /* 0x800000ffa9a98221 */ /* 0x000fe20000010100 */
[----:B------:R-:W-:Y:S01]  /*6730*/  ISETP.LE.U32.AND P0, PT, R9, UR7, PT ;  /* 0x0000000709007c0c */ /* 0x000fe2000bf03070 */
[----:B--2---:R-:W-:Y:S01]  /*6740*/  @!P4 FADD.FTZ R159, -R159, -RZ ;  /* 0x800000ff9f9fc221 */ /* 0x004fe20000010100 */
[----:B------:R-:W-:Y:S03]  /*6750*/  SHF.R.U32.HI R9, RZ, 0x8, R105 ;  /* 0x00000008ff097819 */ /* 0x000fe60000011669 */
[----:B------:R-:W2:Y:S01]  /*6760*/  MUFU.EX2 R168, R43 ;  /* 0x0000002b00a87308 */ /* 0x000ea20000000800 */
[----:B------:R-:W-:Y:S02]  /*6770*/  ISETP.LE.U32.AND P4, PT, R22, UR7, PT ;  /* 0x0000000716007c0c */ /* 0x000fe4000bf83070 */
[----:B------:R-:W-:Y:S07]  /*6780*/  LOP3.LUT R9, R9, 0xffff, RZ, 0xc0, !PT ;  /* 0x0000ffff09097812 */ /* 0x000fee00078ec0ff */
[----:B------:R-:W3:Y:S01]  /*6790*/  MUFU.EX2 R163, R47 ;  /* 0x0000002f00a37308 */ /* 0x000ee20000000800 */
[----:B-1----:R-:W-:Y:S01]  /*67a0*/  @!P0 FADD.FTZ R164, -R164, -RZ ;  /* 0x800000ffa4a48221 */ /* 0x002fe20000010100 */
[----:B------:R-:W-:Y:S02]  /*67b0*/  ISETP.LE.U32.AND P0, PT, R9, UR7, PT ;  /* 0x0000000709007c0c */ /* 0x000fe4000bf03070 */
[--C-:B------:R-:W-:Y:S06]  /*67c0*/  SHF.R.U32.HI R9, RZ, 0x18, R7.reuse ;  /* 0x00000018ff097819 */ /* 0x100fec0000011607 */
[----:B------:R-:W1:Y:S01]  /*67d0*/  MUFU.EX2 R181, R26 ;  /* 0x0000001a00b57308 */ /* 0x000e620000000800 */
[----:B--2---:R-:W-:Y:S01]  /*67e0*/  @!P6 FADD.FTZ R168, -R168, -RZ ;  /* 0x800000ffa8a8e221 */ /* 0x004fe20000010100 */
[----:B------:R-:W-:Y:S02]  /*67f0*/  ISETP.LE.U32.AND P6, PT, R10, UR7, PT ;  /* 0x000000070a007c0c */ /* 0x000fe4000bfc3070 */
[----:B------:R-:W-:Y:S02]  /*6800*/  LOP3.LUT R10, R7, 0xff, RZ, 0xc0, !PT ;  /* 0x000000ff070a7812 */ /* 0x000fe400078ec0ff */
[----:B------:R-:W-:Y:S02]  /*6810*/  ISETP.LE.U32.AND P2, PT, R9, UR7, PT ;  /* 0x0000000709007c0c */ /* 0x000fe4000bf43070 */
[----:B------:R-:W-:Y:S01]  /*6820*/  LOP3.LUT R9, R5, 0xff, RZ, 0xc0, !PT ;  /* 0x000000ff05097812 */ /* 0x000fe200078ec0ff */
[----:B---3--:R-:W-:Y:S01]  /*6830*/  @!P4 FADD.FTZ R163, -R163, -RZ ;  /* 0x800000ffa3a3c221 */ /* 0x008fe20000010100 */
[----:B------:R-:W-:Y:S01]  /*6840*/  ISETP.LE.U32.AND P4, PT, R10, UR7, PT ;  /* 0x000000070a007c0c */ /* 0x000fe2000bf83070 */
[----:B------:R-:W-:Y:S01]  /*6850*/  @!P0 FADD.FTZ R134, -R134, -RZ ;  /* 0x800000ff86868221 */ /* 0x000fe20000010100 */
[----:B------:R-:W-:Y:S01]  /*6860*/  LOP3.LUT R10, R7, 0xffff, RZ, 0xc0, !PT ;  /* 0x0000ffff070a7812 */ /* 0x000fe200078ec0ff */
[----:B------:R-:W2:Y:S01]  /*6870*/  MUFU.EX2 R155, R44 ;  /* 0x0000002c009b7308 */ /* 0x000ea20000000800 */
[----:B------:R-:W-:Y:S01]  /*6880*/  ISETP.LE.U32.AND P0, PT, R9, UR7, PT ;  /* 0x0000000709007c0c */ /* 0x000fe2000bf03070 */
[----:B------:R-:W-:Y:S01]  /*6890*/  @!P6 FADD.FTZ R143, -R143, -RZ ;  /* 0x800000ff8f8fe221 */ /* 0x000fe20000010100 */
[----:B------:R-:W-:Y:S01]  /*68a0*/  SHF.R.U32.HI R10, RZ, 0x8, R10 ;  /* 0x00000008ff0a7819 */ /* 0x000fe2000001160a */
[----:B-1----:R-:W-:Y:S01]  /*68b0*/  @!P3 FADD.FTZ R181, -R181, -RZ ;  /* 0x800000ffb5b5b221 */ /* 0x002fe20000010100 */
[----:B------:R-:W-:Y:S01]  /*68c0*/  ISETP.LE.U32.AND P3, PT, R101, UR7, PT ;  /* 0x0000000765007c0c */ /* 0x000fe2000bf63070 */
[----:B------:R-:W-:Y:S01]  /*68d0*/  @!P2 FADD.FTZ R136, -R136, -RZ ;  /* 0x800000ff8888a221 */ /* 0x000fe20000010100 */
[----:B------:R-:W-:Y:S03]  /*68e0*/  SHF.R.U32.HI R9, RZ, 0x10, R7 ;  /* 0x00000010ff097819 */ /* 0x000fe60000011607 */
[----:B------:R-:W-:Y:S01]  /*68f0*/  MUFU.EX2 R116, R8 ;  /* 0x0000000800747308 */ /* 0x000fe20000000800 */
[----:B------:R-:W-:Y:S01]  /*6900*/  LOP3.LUT R7, R10, 0xffff, RZ, 0xc0, !PT ;  /* 0x0000ffff0a077812 */ /* 0x000fe200078ec0ff */
[----:B------:R-:W-:Y:S01]  /*6910*/  @!P4 FADD.FTZ R119, -R119, -RZ ;  /* 0x800000ff7777c221 */ /* 0x000fe20000010100 */
[----:B------:R-:W-:Y:S02]  /*6920*/  LOP3.LUT R10, R5, 0xffff, RZ, 0xc0, !PT ;  /* 0x0000ffff050a7812 */ /* 0x000fe400078ec0ff */
[----:B------:R-:W-:Y:S01]  /*6930*/  ISETP.LE.U32.AND P6, PT, R7, UR7, PT ;  /* 0x0000000707007c0c */ /* 0x000fe2000bfc3070 */
[----:B------:R-:W-:Y:S01]  /*6940*/  @!P0 FADD.FTZ R148, -R148, -RZ ;  /* 0x800000ff94948221 */ /* 0x000fe20000010100 */
[----:B------:R-:W-:Y:S03]  /*6950*/  SHF.R.U32.HI R7, RZ, 0x8, R10 ;  /* 0x00000008ff077819 */ /* 0x000fe6000001160a */
[----:B------:R-:W1:Y:S01]  /*6960*/  MUFU.EX2 R157, R45 ;  /* 0x0000002d009d7308 */ /* 0x000e620000000800 */
[----:B------:R-:W-:Y:S01]  /*6970*/  LOP3.LUT R9, R9, 0xff, RZ, 0xc0, !PT ;  /* 0x000000ff09097812 */ /* 0x000fe200078ec0ff */
[----:B------:R-:W-:Y:S01]  /*6980*/  @!P3 FADD.FTZ R142, -R142, -RZ ;  /* 0x800000ff8e8eb221 */ /* 0x000fe20000010100 */
[----:B------:R-:W-:Y:S01]  /*6990*/  LOP3.LUT R7, R7, 0xffff, RZ, 0xc0, !PT ;  /* 0x0000ffff07077812 */ /* 0x000fe200078ec0ff */
[----:B--2---:R-:W-:Y:S01]  /*69a0*/  @!P1 FADD.FTZ R155, -R155, -RZ ;  /* 0x800000ff9b9b9221 */ /* 0x004fe20000010100 */
[----:B------:R-:W-:Y:S02]  /*69b0*/  ISETP.LE.U32.AND P3, PT, R9, UR7, PT ;  /* 0x0000000709007c0c */ /* 0x000fe4000bf63070 */
[----:B------:R-:W-:Y:S02]  /*69c0*/  SHF.R.U32.HI R9, RZ, 0x10, R5 ;  /* 0x00000010ff097819 */ /* 0x000fe40000011605 */
[----:B------:R-:W-:Y:S01]  /*69d0*/  ISETP.LE.U32.AND P4, PT, R7, UR7, PT ;  /* 0x0000000707007c0c */ /* 0x000fe2000bf83070 */
[----:B------:R-:W-:Y:S01]  /*69e0*/  @!P6 FADD.FTZ R118, -R118, -RZ ;  /* 0x800000ff7676e221 */ /* 0x000fe20000010100 */
[----:B------:R-:W-:Y:S02]  /*69f0*/  LOP3.LUT R7, R9, 0xff, RZ, 0xc0, !PT ;  /* 0x000000ff09077812 */ /* 0x000fe400078ec0ff */
[----:B------:R-:W-:Y:S02]  /*6a00*/  SHF.R.U32.HI R9, RZ, 0x8, R21 ;  /* 0x00000008ff097819 */ /* 0x000fe40000011615 */
[----:B------:R-:W-:Y:S02]  /*6a10*/  ISETP.LE.U32.AND P6, PT, R7, UR7, PT ;  /* 0x0000000707007c0c */ /* 0x000fe4000bfc3070 */
[----:B------:R-:W-:Y:S01]  /*6a20*/  LOP3.LUT R7, R9, 0xffff, RZ, 0xc0, !PT ;  /* 0x0000ffff09077812 */ /* 0x000fe200078ec0ff */
[----:B-1----:R-:W-:Y:S01]  /*6a30*/  @!P5 FADD.FTZ R157, -R157, -RZ ;  /* 0x800000ff9d9dd221 */ /* 0x002fe20000010100 */
[----:B------:R-:W-:Y:S01]  /*6a40*/  SHF.R.U32.HI R5, RZ, 0x18, R5 ;  /* 0x00000018ff057819 */ /* 0x000fe20000011605 */
[----:B------:R-:W-:Y:S01]  /*6a50*/  @!P3 FADD.FTZ R137, -R137, -RZ ;  /* 0x800000ff8989b221 */ /* 0x000fe20000010100 */
        /* <DEDUP_REMOVED lines=13> */
[----:B------:R-:W-:Y:S01]  /*6b30*/  LOP3.LUT R8, R13, 0xff, RZ, 0xc0, !PT ;  /* 0x000000ff0d087812 */ /* 0x000fe200078ec0ff */
[----:B------:R-:W-:Y:S01]  /*6b40*/  @!P4 FADD.FTZ R153, -R153, -RZ ;  /* 0x800000ff9999c221 */ /* 0x000fe20000010100 */
[----:B------:R-:W-:Y:S01]  /*6b50*/  ISETP.LE.U32.AND P2, PT, R7, UR7, PT ;  /* 0x0000000707007c0c */ /* 0x000fe2000bf43070 */
[----:B------:R-:W-:Y:S01]  /*6b60*/  @!P6 FADD.FTZ R115, -R115, -RZ ;  /* 0x800000ff7373e221 */ /* 0x000fe20000010100 */
[----:B------:R-:W-:Y:S02]  /*6b70*/  F2FP.RELU.BF16.F32.PACK_AB R7, R162, R167 ;  /* 0x000000a7a207723e */ /* 0x000fe400000018ff */
[----:B------:R-:W-:Y:S02]  /*6b80*/  ISETP.LE.U32.AND P5, PT, R17, UR7, PT ;  /* 0x0000000711007c0c */ /* 0x000fe4000bfa3070 */
[----:B------:R-:W-:Y:S01]  /*6b90*/  ISETP.LE.U32.AND P0, PT, R23, UR7, PT ;  /* 0x0000000717007c0c */ /* 0x000fe2000bf03070 */
[----:B------:R-:W-:Y:S01]  /*6ba0*/  @!P1 FADD.FTZ R117, -R117, -RZ ;  /* 0x800000ff75759221 */ /* 0x000fe20000010100 */
[----:B------:R-:W-:Y:S02]  /*6bb0*/  ISETP.LE.U32.AND P1, PT, R8, UR7, PT ;  /* 0x0000000708007c0c */ /* 0x000fe4000bf23070 */
[----:B------:R-:W-:Y:S02]  /*6bc0*/  F2FP.RELU.BF16.F32.PACK_AB R8, R182, R183 ;  /* 0x000000b7b608723e */ /* 0x000fe400000018ff */
[----:B------:R-:W-:Y:S01]  /*6bd0*/  F2FP.RELU.BF16.F32.PACK_AB R0, R116, R117 ;  /* 0x000000757400723e */ /* 0x000fe200000018ff */
[----:B------:R-:W-:Y:S01]  /*6be0*/  @!P2 FADD.FTZ R138, -R138, -RZ ;  /* 0x800000ff8a8aa221 */ /* 0x000fe20000010100 */
[----:B------:R-:W-:Y:S01]  /*6bf0*/  ISETP.LE.U32.AND P3, PT, R15, UR7, PT ;  /* 0x000000070f007c0c */ /* 0x000fe2000bf63070 */
[----:B------:R2:W-:Y:S01]  /*6c00*/  STS [R198+0x12400], R8 ;  /* 0x01240008c6007388 */ /* 0x0005e20000000800 */
[----:B------:R-:W-:Y:S01]  /*6c10*/  FSETP.GE.FTZ.AND P2, PT, R162, RZ, PT ;  /* 0x000000ffa200720b */ /* 0x000fe20003f56000 */
[----:B------:R-:W-:Y:S01]  /*6c20*/  @!P5 FADD.FTZ R114, -R114, -RZ ;  /* 0x800000ff7272d221 */ /* 0x000fe20000010100 */
[----:B------:R-:W-:Y:S01]  /*6c30*/  FSETP.GE.FTZ.AND P4, PT, R177, RZ, PT ;  /* 0x000000ffb100720b */ /* 0x000fe20003f96000 */
[----:B------:R3:W-:Y:S01]  /*6c40*/  STS [R199+0x12000], R7 ;  /* 0x01200007c7007388 */ /* 0x0007e20000000800 */
[----:B------:R-:W-:Y:S01]  /*6c50*/  @!P0 FADD.FTZ R146, -R146, -RZ ;  /* 0x800000ff92928221 */ /* 0x000fe20000010100 */
[----:B------:R-:W-:Y:S01]  /*6c60*/  @!P1 FADD.FTZ R150, -R150, -RZ ;  /* 0x800000ff96969221 */ /* 0x000fe20000010100 */
[----:B-1----:R-:W-:Y:S02]  /*6c70*/  F2FP.RELU.BF16.F32.PACK_AB R5, R172, R175 ;  /* 0x000000afac05723e */ /* 0x002fe400000018ff */
[----:B------:R-:W-:Y:S02]  /*6c80*/  LEA R112, P0, R241, R112, 0x2 ;  /* 0x00000070f1707211 */ /* 0x000fe400078010ff */
[----:B------:R-:W-:Y:S01]  /*6c90*/  FSETP.GE.FTZ.AND P1, PT, R161, RZ, PT ;  /* 0x000000ffa100720b */ /* 0x000fe20003f36000 */
[----:B------:R1:W-:Y:S01]  /*6ca0*/  STS [R199+0x12400], R5 ;  /* 0x01240005c7007388 */ /* 0x0003e20000000800 */
[----:B------:R-:W-:Y:S01]  /*6cb0*/  @!P3 FADD.FTZ R140, -R140, -RZ ;  /* 0x800000ff8c8cb221 */ /* 0x000fe20000010100 */
[----:B------:R-:W-:Y:S02]  /*6cc0*/  LEA.HI.X.SX32 R113, R241, R113, 0x2, P0 ;  /* 0x00000071f1717211 */ /* 0x000fe400000f16ff */
[----:B------:R-:W-:Y:S02]  /*6cd0*/  FSETP.GE.FTZ.AND P0, PT, R179, RZ, PT ;  /* 0x000000ffb300720b */ /* 0x000fe40003f16000 */
[----:B------:R-:W-:Y:S02]  /*6ce0*/  FSETP.GE.FTZ.AND P3, PT, R167, RZ, PT ;  /* 0x000000ffa700720b */ /* 0x000fe40003f76000 */
[----:B--2---:R-:W-:Y:S02]  /*6cf0*/  F2FP.RELU.BF16.F32.PACK_AB R8, R187, R186 ;  /* 0x000000babb08723e */ /* 0x004fe400000018ff */
[----:B---3--:R-:W-:Y:S03]  /*6d00*/  F2FP.RELU.BF16.F32.PACK_AB R7, R188, R189 ;  /* 0x000000bdbc07723e */ /* 0x008fe600000018ff */
[----:B------:R2:W-:Y:S01]  /*6d10*/  STS [R198+0x14000], R8 ;  /* 0x01400008c6007388 */ /* 0x0005e20000000800 */
[----:B-1----:R-:W-:Y:S05]  /*6d20*/  F2FP.RELU.BF16.F32.PACK_AB R5, R190, R191 ;  /* 0x000000bfbe05723e */ /* 0x002fea00000018ff */
[----:B------:R1:W-:Y:S04]  /*6d30*/  STS [R198+0x14400], R5 ;  /* 0x01440005c6007388 */ /* 0x0003e80000000800 */
[----:B------:R3:W-:Y:S01]  /*6d40*/  STS [R199+0x14400], R7 ;  /* 0x01440007c7007388 */ /* 0x0007e20000000800 */
[----:B--2---:R-:W-:Y:S05]  /*6d50*/  F2FP.RELU.BF16.F32.PACK_AB R8, R184, R185 ;  /* 0x000000b9b808723e */ /* 0x004fea00000018ff */
[----:B------:R2:W-:Y:S01]  /*6d60*/  STS [R199+0x14000], R8 ;  /* 0x01400008c7007388 */ /* 0x0005e20000000800 */
[----:B-1----:R-:W-:Y:S02]  /*6d70*/  F2FP.RELU.BF16.F32.PACK_AB R5, R160, R161 ;  /* 0x000000a1a005723e */ /* 0x002fe400000018ff */
[----:B---3--:R-:W-:Y:S03]  /*6d80*/  F2FP.RELU.BF16.F32.PACK_AB R7, R166, R165 ;  /* 0x000000a5a607723e */ /* 0x008fe600000018ff */
[----:B------:R1:W-:Y:S04]  /*6d90*/  STS [R200+0x12000], R5 ;  /* 0x01200005c8007388 */ /* 0x0003e80000000800 */
[----:B------:R3:W-:Y:S04]  /*6da0*/  STS [R200+0x12400], R7 ;  /* 0x01240007c8007388 */ /* 0x0007e80000000800 */
[----:B------:R4:W-:Y:S01]  /*6db0*/  STS [R197+0x12400], R4 ;  /* 0x01240004c5007388 */ /* 0x0009e20000000800 */
[----:B--2---:R-:W-:Y:S02]  /*6dc0*/  F2FP.RELU.BF16.F32.PACK_AB R8, R149, R151 ;  /* 0x000000979508723e */ /* 0x004fe400000018ff */
[----:B-1----:R-:W-:Y:S02]  /*6dd0*/  F2FP.RELU.BF16.F32.PACK_AB R5, R144, R145 ;  /* 0x000000919005723e */ /* 0x002fe400000018ff */
        /* <DEDUP_REMOVED lines=11> */
[----:B------:R-:W-:Y:S01]  /*6e90*/  STS [R193+0x12400], R8 ;  /* 0x01240008c1007388 */ /* 0x000fe20000000800 */
[----:B-1----:R-:W-:Y:S02]  /*6ea0*/  F2FP.RELU.BF16.F32.PACK_AB R5, R134, R135 ;  /* 0x000000878605723e */ /* 0x002fe400000018ff */
[----:B--2---:R-:W-:Y:S03]  /*6eb0*/  F2FP.RELU.BF16.F32.PACK_AB R7, R158, R159 ;  /* 0x0000009f9e07723e */ /* 0x004fe600000018ff */
[----:B------:R1:W-:Y:S01]  /*6ec0*/  STS [R194+0x12000], R5 ;  /* 0x01200005c2007388 */ /* 0x0003e20000000800 */
[----:B---3--:R-:W-:Y:S05]  /*6ed0*/  F2FP.RELU.BF16.F32.PACK_AB R4, R142, R143 ;  /* 0x0000008f8e04723e */ /* 0x008fea00000018ff */
[----:B------:R2:W-:Y:S04]  /*6ee0*/  STS [R194+0x12400], R4 ;  /* 0x01240004c2007388 */ /* 0x0005e80000000800 */
[----:B------:R3:W-:Y:S04]  /*6ef0*/  STS [R193+0x14000], R7 ;  /* 0x01400007c1007388 */ /* 0x0007e80000000800 */
[----:B------:R4:W-:Y:S01]  /*6f00*/  STS [R193+0x14400], R6 ;  /* 0x01440006c1007388 */ /* 0x0009e20000000800 */
[----:B-1----:R-:W-:Y:S02]  /*6f10*/  F2FP.RELU.BF16.F32.PACK_AB R5, R118, R119 ;  /* 0x000000777605723e */ /* 0x002fe400000018ff */
[----:B--2---:R-:W-:Y:S02]  /*6f20*/  F2FP.RELU.BF16.F32.PACK_AB R4, R136, R137 ;  /* 0x000000898804723e */ /* 0x004fe400000018ff */
[----:B---3--:R-:W-:Y:S02]  /*6f30*/  F2FP.RELU.BF16.F32.PACK_AB R7, R157, R155 ;  /* 0x0000009b9d07723e */ /* 0x008fe400000018ff */
[----:B----4-:R-:W-:Y:S03]  /*6f40*/  F2FP.RELU.BF16.F32.PACK_AB R6, R163, R164 ;  /* 0x000000a4a306723e */ /* 0x010fe600000018ff */
        /* <DEDUP_REMOVED lines=13> */
[----:B------:R-:W-:Y:S04]  /*7020*/  STS [R195+0x14000], R4 ;  /* 0x01400004c3007388 */ /* 0x000fe80000000800 */
[----:B------:R1:W-:Y:S04]  /*7030*/  STS [R195+0x14400], R0 ;  /* 0x01440000c3007388 */ /* 0x0003e80000000800 */
[----:B------:R-:W-:Y:S08]  /*7040*/  LDSM.16.M88.4 R64, [R126+UR4+0x4000] ;  /* 0x004000047e40783b */ /* 0x000ff00008000200 */
[----:B------:R-:W2:Y:S08]  /*7050*/  LDSM.16.M88.4 R16, [R120+UR4+0x8000] ;  /* 0x008000047810783b */ /* 0x000eb00008000200 */
[----:B------:R-:W3:Y:S01]  /*7060*/  LDSM.16.M88.4 R60, [R126+UR4+0x5000] ;  /* 0x005000047e3c783b */ /* 0x000ee20008000200 */
[----:B-1----:R-:W-:Y:S07]  /*7070*/  IMAD.U32 R0, RZ, RZ, UR4 ;  /* 0x00000004ff007e24 */ /* 0x002fee000f8e00ff */
[----:B------:R-:W1:Y:S01]  /*7080*/  LDSM.16.M88.4 R32, [R120+UR4+0x8400] ;  /* 0x008400047820783b */ /* 0x000e620008000200 */
[----:B------:R-:W-:Y:S07]  /*7090*/  IADD3 R0, R126, 0x4000, R0 ;  /* 0x000040007e007810 */ /* 0x000fee0007ffe000 */
[----:B------:R-:W4:Y:S08]  /*70a0*/  LDSM.16.M88.4 R48, [R120+UR4+0x8800] ;  /* 0x008800047830783b */ /* 0x000f300008000200 */
[----:B------:R-:W4:Y:S01]  /*70b0*/  LDSM.16.M88.4 R100, [R120+UR4+0x8c00] ;  /* 0x008c00047864783b */ /* 0x000f220008000200 */
[-C--:B--2---:R-:W-:Y:S07]  /*70c0*/  HMMA.16816.F32.BF16 R4, R64, R16.reuse, RZ ;  /* 0x000000104004723c */ /* 0x084fee00000418ff */
[----:B------:R-:W-:Y:S01]  /*70d0*/  LDSM.16.M88.4 R108, [R121+0x2000] ;  /* 0x00200000796c783b */ /* 0x000fe20000000200 */
[C---:B---3--:R-:W-:Y:S06]  /*70e0*/  HMMA.16816.F32.BF16 R8, R60.reuse, R16, RZ ;  /* 0x000000103c08723c */ /* 0x048fec00000418ff */
[-C--:B------:R-:W-:Y:S06]  /*70f0*/  HMMA.16816.F32.BF16 R12, R60, R18.reuse, RZ ;  /* 0x000000123c0c723c */ /* 0x080fec00000418ff */
[C---:B------:R-:W-:Y:S06]  /*7100*/  HMMA.16816.F32.BF16 R16, R64.reuse, R18, RZ ;  /* 0x000000124010723c */ /* 0x040fec00000418ff */
[-C--:B-1----:R-:W-:Y:S06]  /*7110*/  HMMA.16816.F32.BF16 R20, R64, R32.reuse, RZ ;  /* 0x000000204014723c */ /* 0x082fec00000418ff */
        /* <DEDUP_REMOVED lines=9> */
[-C--:B------:R-:W-:Y:S01]  /*71b0*/  HMMA.16816.F32.BF16 R60, R60, R102.reuse, RZ ;  /* 0x000000663c3c723c */ /* 0x080fe200000418ff */
[----:B------:R-:W-:Y:S02]  /*71c0*/  IMAD.IADD R100, R0, 0x1, R127 ;  /* 0x0000000100647824 */ /* 0x000fe400078e027f */
[----:B------:R1:W5:Y:S03]  /*71d0*/  LDG.E R0, desc[UR10][R112.64+0x120] ;  /* 0x0001200a70007981 */ /* 0x000366000c1e1900 */
[----:B------:R-:W-:Y:S01]  /*71e0*/  HMMA.16816.F32.BF16 R64, R64, R102, RZ ;  /* 0x000000664040723c */ /* 0x000fe200000418ff */
[----:B------:R-:W2:Y:S08]  /*71f0*/  LDSM.16.M88.4 R104, [R100] ;  /* 0x000000006468783b */ /* 0x000eb00000000200 */
[----:B------:R-:W3:Y:S01]  /*7200*/  LDSM.16.M88.4 R100, [R100+0x1000] ;  /* 0x001000006464783b */ /* 0x000ee20000000200 */
[-C--:B--2---:R-:W-:Y:S06]  /*7210*/  HMMA.16816.F32.BF16 R4, R104, R108.reuse, R4 ;  /* 0x0000006c6804723c */ /* 0x084fec0000041804 */
[C---:B---3--:R-:W-:Y:S06]  /*7220*/  HMMA.16816.F32.BF16 R8, R100.reuse, R108, R8 ;  /* 0x0000006c6408723c */ /* 0x048fec0000041808 */
[-C--:B------:R-:W-:Y:S06]  /*7230*/  HMMA.16816.F32.BF16 R12, R100, R110.reuse, R12 ;  /* 0x0000006e640c723c */ /* 0x080fec000004180c */
[C---:B------:R-:W-:Y:S01]  /*7240*/  HMMA.16816.F32.BF16 R16, R104.reuse, R110, R16 ;  /* 0x0000006e6810723c */ /* 0x040fe20000041810 */
[----:B------:R-:W2:Y:S05]  /*7250*/  LDSM.16.M88.4 R108, [R121+0x2400] ;  /* 0x00240000796c783b */ /* 0x000eaa0000000200 */
[-C--:B--2---:R-:W-:Y:S06]  /*7260*/  HMMA.16816.F32.BF16 R20, R104, R108.reuse, R20 ;  /* 0x0000006c6814723c */ /* 0x084fec0000041814 */
[C---:B------:R-:W-:Y:S06]  /*7270*/  HMMA.16816.F32.BF16 R24, R100.reuse, R108, R24 ;  /* 0x0000006c6418723c */ /* 0x040fec0000041818 */
        /* <DEDUP_REMOVED lines=9> */
[C---:B------:R-:W-:Y:S01]  /*7310*/  HMMA.16816.F32.BF16 R56, R100.reuse, R108, R56 ;  /* 0x0000006c6438723c */ /* 0x040fe20000041838 */
[----:B------:R-:W2:Y:S05]  /*7320*/  LDG.E R108, desc[UR10][R112.64] ;  /* 0x0000000a706c7981 */ /* 0x000eaa000c1e1900 */
[-C--:B------:R-:W-:Y:S01]  /*7330*/  HMMA.16816.F32.BF16 R60, R100, R110.reuse, R60 ;  /* 0x0000006e643c723c */ /* 0x080fe2000004183c */
[----:B------:R-:W3:Y:S04]  /*7340*/  LDG.E R101, desc[UR10][R112.64+0x20] ;  /* 0x0000200a70657981 */ /* 0x000ee8000c1e1900 */
[----:B------:R1:W5:Y:S01]  /*7350*/  LDG.E R100, desc[UR10][R112.64+0x100] ;  /* 0x0001000a70647981 */ /* 0x000362000c1e1900 */
[----:B------:R-:W-:Y:S05]  /*7360*/  HMMA.16816.F32.BF16 R64, R104, R110, R64 ;  /* 0x0000006e6840723c */ /* 0x000fea0000041840 */
[C---:B--2---:R-:W-:Y:S01]  /*7370*/  FADD.FTZ R4, -R108.reuse, R4 ;  /* 0x000000046c047221 */ /* 0x044fe20000010100 */
[C---:B------:R-:W-:Y:S01]  /*7380*/  FADD.FTZ R16, -R108.reuse, R16 ;  /* 0x000000106c107221 */ /* 0x040fe20000010100 */
[C---:B------:R-:W-:Y:S01]  /*7390*/  FADD.FTZ R5, -R108.reuse, R5 ;  /* 0x000000056c057221 */ /* 0x040fe20000010100 */
[C---:B------:R-:W-:Y:S03]  /*73a0*/  FADD.FTZ R20, -R108.reuse, R20 ;  /* 0x000000146c147221 */ /* 0x040fe60000010100 */
[----:B------:R-:W-:Y:S01]  /*73b0*/  FADD.FTZ R21, -R108, R21 ;  /* 0x000000156c157221 */ /* 0x000fe20000010100 */
[-C--:B------:R-:W-:Y:S11]  /*73c0*/  FSEL R4, R4, R108.reuse, P0 ;  /* 0x0000006c04047208 */ /* 0x080ff60000000000 */
[----:B------:R-:W-:Y:S01]  /*73d0*/  @!UPT UIADD3 URZ, URZ, URZ, URZ ;  /* 0x0000003f3f3ff290 */ /* 0x000fe2000fffe03f */
[----:B------:R-:W-:Y:S01]  /*73e0*/  FADD.FTZ R64, -R108, R64 ;  /* 0x000000406c407221 */ /* 0x000fe20000010100 */
[-C--:B------:R-:W-:Y:S01]  /*73f0*/  FSEL R16, R16, R108.reuse, P3 ;  /* 0x0000006c10107208 */ /* 0x080fe20001800000 */
[----:B---3--:R-:W-:Y:S01]  /*7400*/  FADD.FTZ R6, -R101, R6 ;  /* 0x0000000665067221 */ /* 0x008fe20000010100 */
[----:B------:R-:W-:Y:S01]  /*7410*/  FSEL R5, R5, R108, P4 ;  /* 0x0000006c05057208 */ /* 0x000fe20002000000 */
[----:B------:R-:W-:Y:S01]  /*7420*/  FMUL.FTZ R102, R179, R4 ;  /* 0x00000004b3667220 */ /* 0x000fe20000410000 */
[----:B------:R-:W-:Y:S01]  /*7430*/  FSETP.GE.FTZ.AND P0, PT, R160, RZ, PT ;  /* 0x000000ffa000720b */ /* 0x000fe20003f16000 */
[----:B------:R-:W-:Y:S01]  /*7440*/  FADD.FTZ R4, -R108, R17 ;  /* 0x000000116c047221 */ /* 0x000fe20000010100 */
[----:B------:R-:W-:Y:S01]  /*7450*/  FSEL R20, R20, R108, P1 ;  /* 0x0000006c14147208 */ /* 0x000fe20000800000 */
[----:B------:R-:W-:Y:S01]  /*7460*/  FMUL.FTZ R17, R167, R16 ;  /* 0x00000010a7117220 */ /* 0x000fe20000410000 */
        /* <DEDUP_REMOVED lines=8> */
[----:B------:R-:W-:Y:S01]  /*74f0*/  FSETP.GE.FTZ.AND P3, PT, R145, RZ, PT ;  /* 0x000000ff9100720b */ /* 0x000fe20003f76000 */
[----:B------:R-:W-:Y:S01]  /*7500*/  FMUL.FTZ R102, R161, R20 ;  /* 0x00000014a1667220 */ /* 0x000fe20000410000 */
[----:B------:R-:W-:Y:S01]  /*7510*/  FSETP.GE.FTZ.AND P2, PT, R144, RZ, PT ;  /* 0x000000ff9000720b */ /* 0x000fe20003f56000 */
[----:B------:R-:W-:Y:S01]  /*7520*/  FADD.FTZ R20, -R108, R32 ;  /* 0x000000206c147221 */ /* 0x000fe20000010100 */
[----:B------:R-:W-:Y:S01]  /*7530*/  F2FP.BF16.F32.PACK_AB R103, R4, R17 ;  /* 0x000000110467723e */ /* 0x000fe200000010ff */
[C---:B------:R-:W-:Y:S01]  /*7540*/  FADD.FTZ R4, -R108.reuse, R37 ;  /* 0x000000256c047221 */ /* 0x040fe20000010100 */
[----:B------:R-:W-:Y:S01]  /*7550*/  FSETP.GE.FTZ.AND P1, PT, R141, RZ, PT ;  /* 0x000000ff8d00720b */ /* 0x000fe20003f36000 */
[----:B------:R-:W-:Y:S01]  /*7560*/  FADD.FTZ R17, -R108, R33 ;  /* 0x000000216c117221 */ /* 0x000fe20000010100 */
[-C--:B------:R-:W-:Y:S01]  /*7570*/  FSEL R20, R20, R108.reuse, P3 ;  /* 0x0000006c14147208 */ /* 0x080fe20001800000 */
[----:B------:R-:W-:Y:S01]  /*7580*/  FADD.FTZ R5, -R108, R36 ;  /* 0x000000246c057221 */ /* 0x000fe20000010100 */
[----:B------:R-:W-:Y:S02]  /*7590*/  FSEL R4, R4, R108, P0 ;  /* 0x0000006c04047208 */ /* 0x000fe40000000000 */
        /* <DEDUP_REMOVED lines=10> */
[----:B------:R-:W-:Y:S01]  /*7640*/  FSEL R4, R4, R108, P1 ;  /* 0x0000006c04047208 */ /* 0x000fe20000800000 */
[----:B------:R-:W-:Y:S01]  /*7650*/  FMUL.FTZ R36, R141, R5 ;  /* 0x000000058d247220 */ /* 0x000fe20000410000 */
[----:B------:R-:W-:Y:S01]  /*7660*/  FSETP.GE.FTZ.AND P4, PT, R135, RZ, PT ;  /* 0x000000ff8700720b */ /* 0x000fe20003f96000 */
[----:B------:R-:W-:Y:S01]  /*7670*/  FADD.FTZ R17, -R108, R49 ;  /* 0x000000316c117221 */ /* 0x000fe20000010100 */
[----:B------:R-:W-:Y:S01]  /*7680*/  FSETP.GE.FTZ.AND P3, PT, R134, RZ, PT ;  /* 0x000000ff8600720b */ /* 0x000fe20003f76000 */
[----:B------:R-:W-:Y:S01]  /*7690*/  FADD.FTZ R5, -R108, R52 ;  /* 0x000000346c057221 */ /* 0x000fe20000010100 */
[----:B------:R-:W-:Y:S01]  /*76a0*/  FSETP.GE.FTZ.AND P2, PT, R119, RZ, PT ;  /* 0x000000ff7700720b */ /* 0x000fe20003f56000 */
[----:B------:R-:W-:Y:S01]  /*76b0*/  FMUL.FTZ R118, R118, R4 ;  /* 0x0000000476767220 */ /* 0x000fe20000410000 */
[----:B------:R-:W-:Y:S02]  /*76c0*/  FSETP.GE.FTZ.AND P1, PT, R117, RZ, PT ;  /* 0x000000ff7500720b */ /* 0x000fe40003f36000 */
[-C--:B------:R-:W-:Y:S02]  /*76d0*/  FSEL R20, R20, R108.reuse, P4 ;  /* 0x0000006c14147208 */ /* 0x080fe40002000000 */
[-C--:B------:R-:W-:Y:S02]  /*76e0*/  FSEL R17, R17, R108.reuse, P3 ;  /* 0x0000006c11117208 */ /* 0x080fe40001800000 */
        /* <DEDUP_REMOVED lines=51> */
.L_x_621:
[----:B------:R-:W-:Y:S01]  /*7a20*/  FSETP.GE.FTZ.AND P1, PT, R165, RZ, PT ;  /* 0x000000ffa500720b */ /* 0x000fe20003f36000 */
[----:B------:R1:W-:Y:S01]  /*7a30*/  STS [R198+0xa000], R16 ;  /* 0x00a00010c6007388 */ /* 0x0003e20000000800 */
[----:B------:R-:W-:Y:S01]  /*7a40*/  FSETP.GE.FTZ.AND P3, PT, R175, RZ, PT ;  /* 0x000000ffaf00720b */ /* 0x000fe20003f76000 */
[----:B------:R-:W-:Y:S01]  /*7a50*/  FADD.FTZ R22, -R101, R22 ;  /* 0x0000001665167221 */ /* 0x000fe20000010100 */
[----:B------:R-:W-:Y:S01]  /*7a60*/  FSETP.GE.FTZ.AND P2, PT, R172, RZ, PT ;  /* 0x000000ffac00720b */ /* 0x000fe20003f56000 */
[----:B------:R-:W-:Y:S01]  /*7a70*/  FMUL.FTZ R6, R183, R6 ;  /* 0x00000006b7067220 */ /* 0x000fe20000410000 */
[----:B------:R-:W-:Y:S01]  /*7a80*/  FSETP.GE.FTZ.AND P6, PT, R143, RZ, PT ;  /* 0x000000ff8f00720b */ /* 0x000fe20003fd6000 */
[----:B---3--:R-:W-:Y:S01]  /*7a90*/  FMUL.FTZ R5, R182, R7 ;  /* 0x00000007b6057220 */ /* 0x008fe20000410000 */
[-C--:B------:R-:W-:Y:S01]  /*7aa0*/  FSEL R22, R22, R101.reuse, P1 ;  /* 0x0000006516167208 */ /* 0x080fe20000800000 */
[C---:B------:R-:W-:Y:S01]  /*7ab0*/  FADD.FTZ R18, -R101.reuse, R18 ;  /* 0x0000001265127221 */ /* 0x040fe20000010100 */
[----:B------:R-:W-:Y:S01]  /*7ac0*/  FSETP.GE.FTZ.AND P1, PT, R154, RZ, PT ;  /* 0x000000ff9a00720b */ /* 0x000fe20003f36000 */
[C---:B------:R-:W-:Y:S01]  /*7ad0*/  FADD.FTZ R19, -R101.reuse, R19 ;  /* 0x0000001365137221 */ /* 0x040fe20000010100 */
[----:B------:R-:W-:Y:S01]  /*7ae0*/  FADD.FTZ R4, -R101, R34 ;  /* 0x0000002265047221 */ /* 0x000fe20000010100 */
[----:B------:R-:W-:Y:S01]  /*7af0*/  F2FP.BF16.F32.PACK_AB R5, R5, R6 ;  /* 0x000000060505723e */ /* 0x000fe200000010ff */
[C---:B------:R-:W-:Y:S01]  /*7b00*/  FADD.FTZ R6, -R101.reuse, R23 ;  /* 0x0000001765067221 */ /* 0x040fe20000010100 */
[-C--:B------:R-:W-:Y:S01]  /*7b10*/  FSEL R18, R18, R101.reuse, P3 ;  /* 0x0000006512127208 */ /* 0x080fe20001800000 */
[----:B------:R-:W-:Y:S01]  /*7b20*/  FADD.FTZ R35, -R101, R35 ;  /* 0x0000002365237221 */ /* 0x000fe20000010100 */
[-C--:B------:R-:W-:Y:S01]  /*7b30*/  FSEL R19, R19, R101.reuse, P2 ;  /* 0x0000006513137208 */ /* 0x080fe20001000000 */
[----:B------:R2:W-:Y:S01]  /*7b40*/  STS [R198+0xa400], R5 ;  /* 0x00a40005c6007388 */ /* 0x0005e20000000800 */
[----:B------:R-:W-:Y:S01]  /*7b50*/  FSETP.GE.FTZ.AND P2, PT, R166, RZ, PT ;  /* 0x000000ffa600720b */ /* 0x000fe20003f56000 */
[----:B------:R-:W-:Y:S01]  /*7b60*/  FMUL.FTZ R20, R175, R18 ;  /* 0x00000012af147220 */ /* 0x000fe20000410000 */
[----:B------:R-:W-:Y:S01]  /*7b70*/  FSETP.GE.FTZ.AND P3, PT, R152, RZ, PT ;  /* 0x000000ff9800720b */ /* 0x000fe20003f76000 */
[----:B------:R-:W-:Y:S01]  /*7b80*/  STS [R199+0xa000], R103 ;  /* 0x00a00067c7007388 */ /* 0x000fe20000000800 */
[----:B------:R-:W-:Y:S01]  /*7b90*/  FSEL R4, R4, R101, P1 ;  /* 0x0000006504047208 */ /* 0x000fe20000800000 */
[----:B------:R-:W-:Y:S01]  /*7ba0*/  FMUL.FTZ R19, R172, R19 ;  /* 0x00000013ac137220 */ /* 0x000fe20000410000 */
[-C--:B------:R-:W-:Y:S01]  /*7bb0*/  FSEL R6, R6, R101.reuse, P2 ;  /* 0x0000006506067208 */ /* 0x080fe20001000000 */
[----:B-1----:R-:W-:Y:S01]  /*7bc0*/  FADD.FTZ R16, -R101, R39 ;  /* 0x0000002765107221 */ /* 0x002fe20000010100 */
[----:B------:R-:W-:Y:S01]  /*7bd0*/  FSETP.GE.FTZ.AND P1, PT, R149, RZ, PT ;  /* 0x000000ff9500720b */ /* 0x000fe20003f36000 */
[----:B------:R-:W-:Y:S01]  /*7be0*/  FMUL.FTZ R7, R154, R4 ;  /* 0x000000049a077220 */ /* 0x000fe20000410000 */
[-C--:B------:R-:W-:Y:S01]  /*7bf0*/  FSEL R35, R35, R101.reuse, P3 ;  /* 0x0000006523237208 */ /* 0x080fe20001800000 */
[----:B------:R-:W-:Y:S01]  /*7c00*/  FMUL.FTZ R22, R165, R22 ;  /* 0x00000016a5167220 */ /* 0x000fe20000410000 */
[----:B------:R-:W-:Y:S01]  /*7c10*/  F2FP.BF16.F32.PACK_AB R4, R19, R20 ;  /* 0x000000141304723e */ /* 0x000fe200000010ff */
[----:B------:R-:W-:Y:S01]  /*7c20*/  FMUL.FTZ R18, R166, R6 ;  /* 0x00000006a6127220 */ /* 0x000fe20000410000 */
[----:B------:R-:W-:Y:S01]  /*7c30*/  FSEL R16, R16, R101, P1 ;  /* 0x0000006510107208 */ /* 0x000fe20000800000 */
[----:B------:R-:W-:Y:S01]  /*7c40*/  FMUL.FTZ R6, R152, R35 ;  /* 0x0000002398067220 */ /* 0x000fe20000410000 */
[----:B------:R-:W-:Y:S01]  /*7c50*/  FSETP.GE.FTZ.AND P1, PT, R114, RZ, PT ;  /* 0x000000ff7200720b */ /* 0x000fe20003f36000 */
[----:B------:R1:W-:Y:S01]  /*7c60*/  STS [R199+0xa400], R4 ;  /* 0x00a40004c7007388 */ /* 0x0003e20000000800 */
[----:B------:R-:W-:Y:S01]  /*7c70*/  FADD.FTZ R17, -R101, R38 ;  /* 0x0000002665117221 */ /* 0x000fe20000010100 */
[----:B------:R-:W-:Y:S01]  /*7c80*/  FSETP.GE.FTZ.AND P2, PT, R151, RZ, PT ;  /* 0x000000ff9700720b */ /* 0x000fe20003f56000 */
[C---:B------:R-:W-:Y:S01]  /*7c90*/  FADD.FTZ R50, -R101.reuse, R50 ;  /* 0x0000003265327221 */ /* 0x040fe20000010100 */
[----:B------:R-:W-:Y:S01]  /*7ca0*/  F2FP.BF16.F32.PACK_AB R23, R18, R22 ;  /* 0x000000161217723e */ /* 0x000fe200000010ff */
[C---:B------:R-:W-:Y:S01]  /*7cb0*/  FADD.FTZ R51, -R101.reuse, R51 ;  /* 0x0000003365337221 */ /* 0x040fe20000010100 */
[----:B------:R-:W-:Y:S01]  /*7cc0*/  F2FP.BF16.F32.PACK_AB R22, R6, R7 ;  /* 0x000000070616723e */ /* 0x000fe200000010ff */
[----:B------:R-:W-:Y:S01]  /*7cd0*/  FADD.FTZ R54, -R101, R54 ;  /* 0x0000003665367221 */ /* 0x000fe20000010100 */
[----:B------:R-:W-:Y:S01]  /*7ce0*/  FSEL R17, R17, R101, P2 ;  /* 0x0000006511117208 */ /* 0x000fe20001000000 */
[C---:B------:R-:W-:Y:S01]  /*7cf0*/  FADD.FTZ R7, -R101.reuse, R55 ;  /* 0x0000003765077221 */ /* 0x040fe20000010100 */
[----:B------:R-:W-:Y:S01]  /*7d00*/  FADD.FTZ R6, -R101, R66 ;  /* 0x0000004265067221 */ /* 0x000fe20000010100 */
[----:B------:R-:W-:Y:S01]  /*7d10*/  FSETP.GE.FTZ.AND P5, PT, R142, RZ, PT ;  /* 0x000000ff8e00720b */ /* 0x000fe20003fb6000 */
[----:B------:R-:W-:Y:S01]  /*7d20*/  FMUL.FTZ R18, R149, R16 ;  /* 0x0000001095127220 */ /* 0x000fe20000410000 */
[----:B------:R-:W-:Y:S01]  /*7d30*/  FSETP.GE.FTZ.AND P2, PT, R115, RZ, PT ;  /* 0x000000ff7300720b */ /* 0x000fe20003f56000 */
[----:B------:R-:W-:Y:S01]  /*7d40*/  FMUL.FTZ R19, R151, R17 ;  /* 0x0000001197137220 */ /* 0x000fe20000410000 */
[----:B------:R-:W-:Y:S01]  /*7d50*/  FSETP.GE.FTZ.AND P4, PT, R137, RZ, PT ;  /* 0x000000ff8900720b */ /* 0x000fe20003f96000 */
[----:B-----5:R-:W-:Y:S01]  /*7d60*/  FADD.FTZ R8, -R100, R8 ;  /* 0x0000000864087221 */ /* 0x020fe20000010100 */
[----:B------:R-:W-:Y:S01]  /*7d70*/  FSETP.GE.FTZ.AND P3, PT, R136, RZ, PT ;  /* 0x000000ff8800720b */ /* 0x000fe20003f76000 */
[----:B------:R-:W-:Y:S01]  /*7d80*/  FADD.FTZ R9, -R100, R9 ;  /* 0x0000000964097221 */ /* 0x000fe20000010100 */
[-C--:B------:R-:W-:Y:S01]  /*7d90*/  FSEL R17, R50, R101.reuse, P6 ;  /* 0x0000006532117208 */ /* 0x080fe20003000000 */
[C---:B------:R-:W-:Y:S01]  /*7da0*/  FADD.FTZ R13, -R100.reuse, R13 ;  /* 0x0000000d640d7221 */ /* 0x040fe20000010100 */
[-C--:B------:R-:W-:Y:S01]  /*7db0*/  FSEL R16, R51, R101.reuse, P5 ;  /* 0x0000006533107208 */ /* 0x080fe20002800000 */
[----:B------:R-:W-:Y:S01]  /*7dc0*/  FADD.FTZ R25, -R100, R25 ;  /* 0x0000001964197221 */ /* 0x000fe20000010100 */
[-C--:B------:R-:W-:Y:S01]  /*7dd0*/  FSEL R54, R54, R101.reuse, P4 ;  /* 0x0000006536367208 */ /* 0x080fe20002000000 */
[C---:B------:R-:W-:Y:S01]  /*7de0*/  FADD.FTZ R12, -R100.reuse, R12 ;  /* 0x0000000c640c7221 */ /* 0x040fe20000010100 */
[-C--:B------:R-:W-:Y:S01]  /*7df0*/  FSEL R7, R7, R101.reuse, P3 ;  /* 0x0000006507077208 */ /* 0x080fe20001800000 */
[----:B------:R-:W-:Y:S01]  /*7e00*/  FADD.FTZ R24, -R100, R24 ;  /* 0x0000001864187221 */ /* 0x000fe20000010100 */
[----:B------:R-:W-:Y:S01]  /*7e10*/  FSEL R6, R6, R101, P2 ;  /* 0x0000006506067208 */ /* 0x000fe20001000000 */
[----:B------:R-:W-:Y:S01]  /*7e20*/  @P1 FADD.FTZ R101, -R101, R67 ;  /* 0x0000004365651221 */ /* 0x000fe20000010100 */
[----:B------:R-:W-:Y:S01]  /*7e30*/  FSETP.GE.FTZ.AND P1, PT, R186, RZ, PT ;  /* 0x000000ffba00720b */ /* 0x000fe20003f36000 */
[----:B------:R-:W-:Y:S01]  /*7e40*/  FMUL.FTZ R54, R137, R54 ;  /* 0x0000003689367220 */ /* 0x000fe20000410000 */
[----:B------:R-:W-:Y:S01]  /*7e50*/  FSETP.GE.FTZ.AND P3, PT, R187, RZ, PT ;  /* 0x000000ffbb00720b */ /* 0x000fe20003f76000 */
[----:B------:R-:W-:Y:S01]  /*7e60*/  FMUL.FTZ R7, R136, R7 ;  /* 0x0000000788077220 */ /* 0x000fe20000410000 */
[----:B------:R-:W-:Y:S01]  /*7e70*/  FSEL R8, R8, R100, P1 ;  /* 0x0000006408087208 */ /* 0x000fe20000800000 */
[----:B------:R-:W-:Y:S01]  /*7e80*/  FMUL.FTZ R115, R115, R6 ;  /* 0x0000000673737220 */ /* 0x000fe20000410000 */
[----:B--2---:R-:W-:Y:S01]  /*7e90*/  FSEL R5, R9, R100, P3 ;  /* 0x0000006409057208 */ /* 0x004fe20001800000 */
[----:B------:R-:W-:Y:S01]  /*7ea0*/  FADD.FTZ R6, -R100, R40 ;  /* 0x0000002864067221 */ /* 0x000fe20000010100 */
[----:B------:R-:W-:Y:S01]  /*7eb0*/  FSETP.GE.FTZ.AND P1, PT, R184, RZ, PT ;  /* 0x000000ffb800720b */ /* 0x000fe20003f36000 */
[----:B------:R-:W-:Y:S01]  /*7ec0*/  FMUL.FTZ R8, R186, R8 ;  /* 0x00000008ba087220 */ /* 0x000fe20000410000 */
[----:B------:R-:W-:Y:S01]  /*7ed0*/  FSETP.GE.FTZ.AND P5, PT, R174, RZ, PT ;  /* 0x000000ffae00720b */ /* 0x000fe20003fb6000 */
        /* <DEDUP_REMOVED lines=14> */
[----:B------:R-:W-:Y:S01]  /*7fc0*/  FMUL.FTZ R7, R174, R7 ;  /* 0x00000007ae077220 */ /* 0x000fe20000410000 */
        /* <DEDUP_REMOVED lines=11> */
[----:B------:R-:W-:Y:S01]  /*8080*/  FADD.FTZ R30, -R0, R30 ;  /* 0x0000001e001e7221 */ /* 0x000fe20000010100 */
[----:B------:R-:W-:Y:S01]  /*8090*/  FSEL R8, R8, R100, P4 ;  /* 0x0000006408087208 */ /* 0x000fe20002000000 */
[----:B------:R-:W-:Y:S01]  /*80a0*/  FMUL.FTZ R9, R159, R6 ;  /* 0x000000069f097220 */ /* 0x000fe20000410000 */
[----:B------:R-:W-:Y:S01]  /*80b0*/  FSEL R5, R5, R100, P1 ;  /* 0x0000006405057208 */ /* 0x000fe20000800000 */
[----:B------:R-:W-:Y:S01]  /*80c0*/  FADD.FTZ R6, -R100, R57 ;  /* 0x0000003964067221 */ /* 0x000fe20000010100 */
[----:B------:R-:W-:Y:S01]  /*80d0*/  FSETP.GE.FTZ.AND P1, PT, R138, RZ, PT ;  /* 0x000000ff8a00720b */ /* 0x000fe20003f36000 */
[----:B------:R-:W-:Y:S01]  /*80e0*/  FADD.FTZ R42, -R0, R42 ;  /* 0x0000002a002a7221 */ /* 0x000fe20000010100 */
[----:B------:R-:W-:Y:S01]  /*80f0*/  F2FP.BF16.F32.PACK_AB R21, R18, R19 ;  /* 0x000000131215723e */ /* 0x000fe200000010ff */
[----:B------:R-:W-:Y:S01]  /*8100*/  FADD.FTZ R27, -R0, R27 ;  /* 0x0000001b001b7221 */ /* 0x000fe20000010100 */
[----:B------:R-:W-:Y:S01]  /*8110*/  F2FP.BF16.F32.PACK_AB R24, R7, R24 ;  /* 0x000000180718723e */ /* 0x000fe200000010ff */
[C---:B------:R-:W-:Y:S01]  /*8120*/  FADD.FTZ R7, -R100.reuse, R56 ;  /* 0x0000003864077221 */ /* 0x040fe20000010100 */
[----:B------:R-:W-:Y:S01]  /*8130*/  F2FP.BF16.F32.PACK_AB R19, R13, R12 ;  /* 0x0000000c0d13723e */ /* 0x000fe200000010ff */
[----:B------:R-:W-:Y:S01]  /*8140*/  FMUL.FTZ R12, R171, R8 ;  /* 0x00000008ab0c7220 */ /* 0x000fe20000410000 */
[-C--:B------:R-:W-:Y:S01]  /*8150*/  FSEL R29, R29, R100.reuse, P3 ;  /* 0x000000641d1d7208 */ /* 0x080fe20001800000 */
[----:B------:R-:W-:Y:S01]  /*8160*/  FADD.FTZ R8, -R100, R45 ;  /* 0x0000002d64087221 */ /* 0x000fe20000010100 */
[----:B------:R-:W-:Y:S01]  /*8170*/  FSETP.GE.FTZ.AND P4, PT, R148, RZ, PT ;  /* 0x000000ff9400720b */ /* 0x000fe20003f96000 */
[C---:B------:R-:W-:Y:S01]  /*8180*/  FADD.FTZ R31, -R0.reuse, R31 ;  /* 0x0000001f001f7221 */ /* 0x040fe20000010100 */
[----:B------:R-:W-:Y:S01]  /*8190*/  FSETP.GE.FTZ.AND P3, PT, R147, RZ, PT ;  /* 0x000000ff9300720b */ /* 0x000fe20003f76000 */
[----:B------:R-:W-:Y:S01]  /*81a0*/  FADD.FTZ R58, -R0, R58 ;  /* 0x0000003a003a7221 */ /* 0x000fe20000010100 */
[----:B------:R-:W-:Y:S01]  /*81b0*/  F2FP.BF16.F32.PACK_AB R20, R16, R17 ;  /* 0x000000111014723e */ /* 0x000fe200000010ff */
        /* <DEDUP_REMOVED lines=8> */
[----:B-1----:R-:W-:Y:S01]  /*8240*/  FADD.FTZ R4, -R0, R62 ;  /* 0x0000003e00047221 */ /* 0x002fe20000010100 */
[----:B------:R-:W-:Y:S01]  /*8250*/  FSETP.GE.FTZ.AND P2, PT, R140, RZ, PT ;  /* 0x000000ff8c00720b */ /* 0x000fe20003f56000 */
[----:B------:R-:W-:Y:S01]  /*8260*/  FMUL.FTZ R7, R148, R7 ;  /* 0x0000000794077220 */ /* 0x000fe20000410000 */
[----:B------:R-:W-:Y:S01]  /*8270*/  FSEL R44, R44, R100, P6 ;  /* 0x000000642c2c7208 */ /* 0x000fe20003000000 */
[----:B------:R-:W-:Y:S01]  /*8280*/  FMUL.FTZ R6, R147, R6 ;  /* 0x0000000693067220 */ /* 0x000fe20000410000 */
[-C--:B------:R-:W-:Y:S01]  /*8290*/  FSEL R8, R8, R100.reuse, P5 ;  /* 0x0000006408087208 */ /* 0x080fe20002800000 */
        /* <DEDUP_REMOVED lines=87> */
[----:B------:R-:W-:Y:S02]  /*8810*/  STS [R194+0xa000], R134 ;  /* 0x00a00086c2007388 */ /* 0x000fe40000000800 */
[----:B------:R-:W-:Y:S02]  /*8820*/  @P1 FADD.FTZ R0, -R0, R63 ;  /* 0x0000003f00001221 */ /* 0x000fe40000010100 */
[----:B------:R-:W-:Y:S02]  /*8830*/  STS [R194+0xa400], R20 ;  /* 0x00a40014c2007388 */ /* 0x000fe40000000800 */
        /* <DEDUP_REMOVED lines=8> */
[----:B------:R1:W-:Y:S04]  /*88c0*/  STS [R196+0xa400], R54 ;  /* 0x00a40036c4007388 */ /* 0x0003e80000000800 */
[----:B------:R-:W-:Y:S04]  /*88d0*/  STS [R195+0xa000], R64 ;  /* 0x00a00040c3007388 */ /* 0x000fe80000000800 */
[----:B------:R-:W-:Y:S04]  /*88e0*/  STS [R195+0xa400], R101 ;  /* 0x00a40065c3007388 */ /* 0x000fe80000000800 */
[----:B------:R-:W-:Y:S04]  /*88f0*/  STS [R196+0xc000], R16 ;  /* 0x00c00010c4007388 */ /* 0x000fe80000000800 */
[----:B------:R2:W-:Y:S04]  /*8900*/  STS [R196+0xc400], R0 ;  /* 0x00c40000c4007388 */ /* 0x0005e80000000800 */
[----:B------:R-:W-:Y:S04]  /*8910*/  STS [R195+0xc000], R100 ;  /* 0x00c00064c3007388 */ /* 0x000fe80000000800 */
[----:B------:R-:W-:Y:S01]  /*8920*/  STS [R195+0xc400], R7 ;  /* 0x00c40007c3007388 */ /* 0x000fe20000000800 */
[----:B-1----:R-:W-:Y:S01]  /*8930*/  IMAD.MOV.U32 R54, RZ, RZ, R217 ;  /* 0x000000ffff367224 */ /* 0x002fe200078e00d9 */
[----:B------:R-:W-:Y:S01]  /*8940*/  BAR.SYNC.DEFER_BLOCKING 0x0 ;  /* 0x0000000000007b1d */ /* 0x000fe20000010000 */
[----:B--2---:R-:W-:Y:S05]  /*8950*/  LEA R0, R128, UR4, 0x1 ;  /* 0x0000000480007c11 */ /* 0x004fea000f8e08ff */
        /* <DEDUP_REMOVED lines=98> */
.L_x_622:
[----:B------:R-:W-:Y:S01]  /*8f80*/  LDSM.16.M88.4 R16, [R123] ;  /* 0x000000007b10783b */ /* 0x000fe20000000200 */
[----:B------:R-:W-:Y:S01]  /*8f90*/  IMAD.MOV.U32 R53, RZ, RZ, 0x4 ;  /* 0x00000004ff357424 */ /* 0x000fe200078e00ff */
        /* <DEDUP_REMOVED lines=56> */
[----:B------:R-:W-:Y:S04]  /*9320*/  MOV R40, UR43 ;  /* 0x0000002b00287c02 */ /* 0x000fe80008000f00 */
        /* <DEDUP_REMOVED lines=19> */
[----:B------:R-:W-:Y:S04]  /*9460*/  IMAD.U32 R22, RZ, RZ, UR47 ;  /* 0x0000002fff167e24 */ /* 0x000fe8000f8e00ff */
        /* <DEDUP_REMOVED lines=12> */
[----:B------:R-:W-:Y:S01]  /*9530*/  IMAD.U32 R25, RZ, RZ, UR44 ;  /* 0x0000002cff197e24 */ /* 0x000fe2000f8e00ff */
[----:B------:R-:W-:Y:S01]  /*9540*/  MOV R53, UR33 ;  /* 0x0000002100357c02 */ /* 0x000fe20008000f00 */
        /* <DEDUP_REMOVED lines=218> */
.L_x_624:
        /* <DEDUP_REMOVED lines=19> */
.L_x_625:
        /* <DEDUP_REMOVED lines=40> */
.L_x_627:
[----:B------:R-:W-:Y:S05]  /*a6a0*/  BSYNC B0 ;  /* 0x0000000000007941 */ /* 0x000fea0003800000 */
.L_x_626:
        /* <DEDUP_REMOVED lines=13> */
.L_x_629:
[----:B------:R-:W-:Y:S05]  /*a780*/  BSYNC B0 ;  /* 0x0000000000007941 */ /* 0x000fea0003800000 */
.L_x_628:
        /* <DEDUP_REMOVED lines=27> */
.L_x_631:
[----:B------:R-:W-:Y:S05]  /*a940*/  BSYNC B0 ;  /* 0x0000000000007941 */ /* 0x000fea0003800000 */
.L_x_630:
        /* <DEDUP_REMOVED lines=13> */
.L_x_604:
[----:B------:R-:W-:Y:S05]  /*aa20*/  BSYNC B1 ;  /* 0x0000000000017941 */ /* 0x000fea0003800000 */
.L_x_590:
        /* <DEDUP_REMOVED lines=11> */
.L_x_632:
[----:B------:R-:W-:Y:S05]  /*aae0*/  EXIT ;  /* 0x000000000000794d */ /* 0x000fea0003800000 */
.L_x_634:
        /* <DEDUP_REMOVED lines=9> */
.L_x_710:


//--------------------- .text._ZN5flash44flash_bwd_dq_dk_dv_loop_seqk_parallel_kernelI23Flash_bwd_kernel_traitsILi32ELi128ELi128ELi8ELi4ELi4ELi4ELb0ELb0EN7cutlass10bfloat16_tE19Flash_kernel_traitsILi32ELi128ELi128ELi8ES3_EELb0ELb1ELb0ELb1ELb0ELb0ELb1EEEvNS_16Flash_bwd_paramsE --------------------------
	.section	.text._ZN5flash44flash_bwd_dq_dk_dv_loop_seqk_parallel_kernelI23Flash_bwd_kernel_traitsILi32ELi128ELi128ELi8ELi4ELi4ELi4ELb0ELb0EN7cutlass10bfloat16_tE19Flash_kernel_traitsILi32ELi128ELi128ELi8ES3_EELb0ELb1ELb0ELb1ELb0ELb0ELb1EEEvNS_16Flash_bwd_paramsE,"ax",@progbits
	.align	128
        .global         _ZN5flash44flash_bwd_dq_dk_dv_loop_seqk_parallel_kernelI23Flash_bwd_kernel_traitsILi32ELi128ELi128ELi8ELi4ELi4ELi4ELb0ELb0EN7cutlass10bfloat16_tE19Flash_kernel_traitsILi32ELi128ELi128ELi8ES3_EELb0ELb1ELb0ELb1ELb0ELb0ELb1EEEvNS_16Flash_bwd_paramsE
        .type           _ZN5flash44flash_bwd_dq_dk_dv_loop_seqk_parallel_kernelI23Flash_bwd_kernel_traitsILi32ELi128ELi128ELi8ELi4ELi4ELi4ELb0ELb0EN7cutlass10bfloat16_tE19Flash_kernel_traitsILi32ELi128ELi128ELi8ES3_EELb0ELb1ELb0ELb1ELb0ELb0ELb1EEEvNS_16Flash_bwd_paramsE,@function
        .size           _ZN5flash44flash_bwd_dq_dk_dv_loop_seqk_parallel_kernelI23Flash_bwd_kernel_traitsILi32ELi128ELi128ELi8ELi4ELi4ELi4ELb0ELb0EN7cutlass10bfloat16_tE19Flash_kernel_traitsILi32ELi128ELi128ELi8ES3_EELb0ELb1ELb0ELb1ELb0ELb0ELb1EEEvNS_16Flash_bwd_paramsE,(.L_x_711 - _ZN5flash44flash_bwd_dq_dk_dv_loop_seqk_parallel_kernelI23Flash_bwd_kernel_traitsILi32ELi128ELi128ELi8ELi4ELi4ELi4ELb0ELb0EN7cutlass10bfloat16_tE19Flash_kernel_traitsILi32ELi128ELi128ELi8ES3_EELb0ELb1ELb0ELb1ELb0ELb0ELb1EEEvNS_16Flash_bwd_paramsE)
        .other          _ZN5flash44flash_bwd_dq_dk_dv_loop_seqk_parallel_kernelI23Flash_bwd_kernel_traitsILi32ELi128ELi128ELi8ELi4ELi4ELi4ELb0ELb0EN7cutlass10bfloat16_tE19Flash_kernel_traitsILi32ELi128ELi128ELi8ES3_EELb0ELb1ELb0ELb1ELb0ELb0ELb1EEEvNS_16Flash_bwd_paramsE,@"STO_CUDA_ENTRY STV_DEFAULT"
_ZN5flash44flash_bwd_dq_dk_dv_loop_seqk_parallel_kernelI23Flash_bwd_kernel_traitsILi32ELi128ELi128ELi8ELi4ELi4ELi4ELb0ELb0EN7cutlass10bfloat16_tE19Flash_kernel_traitsILi32ELi128ELi128ELi8ES3_EELb0ELb1ELb0ELb1ELb0ELb0ELb1EEEvNS_16Flash_bwd_paramsE:
.text._ZN5flash44flash_bwd_dq_dk_dv_loop_seqk_parallel_kernelI23Flash_bwd_kernel_traitsILi32ELi128ELi128ELi8ELi4ELi4ELi4ELb0ELb0EN7cutlass10bfloat16_tE19Flash_kernel_traitsILi32ELi128ELi128ELi8ES3_EELb0ELb1ELb0ELb1ELb0ELb0ELb1EEEvNS_16Flash_bwd_paramsE:
        /* <DEDUP_REMOVED lines=14> */
[----:B------:R-:W3:Y:S01]  /*00e0*/  S2UR UR4, SR_CgaCtaId ;  /* 0x00000000000479c3 */ /* 0x000ee20000008800 */
[----:B------:R-:W-:Y:S01]  /*00f0*/  UMOV UR5, 0x400 ;  /* 0x0000040000057882 */ /* 0x000fe20000000000 */
[----:B------:R-:W-:Y:S01]  /*0100*/  IMAD.MOV.U32 R126, RZ, RZ, 0x20 ;  /* 0x00000020ff7e7424 */ /* 0x000fe200078e00ff */
[----:B------:R-:W-:Y:S01]  /*0110*/  ULDC.64 UR10, c[0x0][0x208] ;  /* 0x00008200000a7ab9 */ /* 0x000fe20000000a00 */
[----:B------:R-:W-:Y:S01]  /*0120*/  IMAD.MOV.U32 R191, RZ, RZ, -0x10 ;  /* 0xfffffff0ffbf7424 */ /* 0x000fe200078e00ff */
[----:B------:R-:W-:Y:S01]  /*0130*/  UMOV UR60, 0xffffe000 ;  /* 0xffffe000003c7882 */ /* 0x000fe20000000000 */
[----:B------:R-:W-:Y:S02]  /*0140*/  IMAD.MOV.U32 R120, RZ, RZ, 0x40 ;  /* 0x00000040ff787424 */ /* 0x000fe400078e00ff */
[----:B------:R-:W4:Y:S08]  /*0150*/  S2UR UR41, SR_CTAID.Y ;  /* 0x00000000002979c3 */ /* 0x000f300000002600 */
[----:B------:R-:W5:Y:S01]  /*0160*/  S2UR UR57, SR_CTAID.Z ;  /* 0x00000000003979c3 */ /* 0x000f620000002700 */
[----:B---3--:R-:W-:-:S06]  /*0170*/  ULEA UR4, UR4, UR5, 0x18 ;  /* 0x0000000504047291 */ /* 0x008fcc000f8ec03f */
[----:B------:R-:W-:Y:S01]  /*0180*/  IMAD.U32 R123, RZ, RZ, UR4 ;  /* 0x00000004ff7b7e24 */ /* 0x000fe2000f8e00ff */
[----:B--2---:R-:W-:Y:S01]  /*0190*/  SHF.R.S32.HI R7, RZ, 0x1f, R19 ;  /* 0x0000001fff077819 */ /* 0x004fe20000011413 */
[----:B----4-:R-:W-:-:S03]  /*01a0*/  USHF.L.U32 UR5, UR41, 0x7, URZ ;  /* 0x0000000729057899 */ /* 0x010fc6000800063f */
[CC--:B------:R-:W-:Y:S02]  /*01b0*/  LEA.HI R6, R7.reuse, R19.reuse, RZ, 0x4 ;  /* 0x0000001307067211 */ /* 0x0c0fe400078f20ff */
[CC--:B------:R-:W-:Y:S02]  /*01c0*/  LEA.HI R21, R7.reuse, R19.reuse, RZ, 0x3 ;  /* 0x0000001307157211 */ /* 0x0c0fe400078f18ff */
[----:B------:R-:W-:Y:S01]  /*01d0*/  SHF.R.S32.HI R2, RZ, 0x4, R6 ;  /* 0x00000004ff027819 */ /* 0x000fe20000011406 */
[----:B-----5:R-:W-:Y:S01]  /*01e0*/  USHF.R.S32.HI UR6, URZ, 0x1f, UR57 ;  /* 0x0000001f3f067899 */ /* 0x020fe20008011439 */
[----:B------:R-:W-:Y:S02]  /*01f0*/  LEA.HI R8, R7, R19, RZ, 0x2 ;  /* 0x0000001307087211 */ /* 0x000fe400078f10ff */
[----:B-1----:R-:W-:Y:S02]  /*0200*/  LEA.HI R0, R6, R2, RZ, 0x1 ;  /* 0x0000000206007211 */ /* 0x002fe400078f08ff */
[----:B------:R-:W-:-:S02]  /*0210*/  LOP3.LUT R4, R21, 0xfffffff8, RZ, 0xc0, !PT ;  /* 0xfffffff815047812 */ /* 0x000fc400078ec0ff */
[----:B------:R-:W-:Y:S02]  /*0220*/  LOP3.LUT R0, R0, 0xfffffffe, RZ, 0xc0, !PT ;  /* 0xfffffffe00007812 */ /* 0x000fe400078ec0ff */
[----:B------:R-:W-:Y:S01]  /*0230*/  SHF.R.S32.HI R3, RZ, 0x3, R21 ;  /* 0x00000003ff037819 */ /* 0x000fe20000011415 */
[----:B------:R-:W-:Y:S01]  /*0240*/  IMAD.IADD R9, R19, 0x1, -R4 ;  /* 0x0000000113097824 */ /* 0x000fe200078e0a04 */
[----:B------:R-:W-:Y:S01]  /*0250*/  LOP3.LUT R5, R8, 0xfffffffc, RZ, 0xc0, !PT ;  /* 0xfffffffc08057812 */ /* 0x000fe200078ec0ff */
[----:B------:R-:W-:Y:S01]  /*0260*/  IMAD.IADD R15, R2, 0x1, -R0 ;  /* 0x00000001020f7824 */ /* 0x000fe200078e0a00 */
[-C--:B------:R-:W-:Y:S01]  /*0270*/  LEA.HI R17, R7, R19.reuse, RZ, 0x5 ;  /* 0x0000001307117211 */ /* 0x080fe200078f28ff */
[----:B------:R-:W-:Y:S01]  /*0280*/  IMAD.SHL.U32 R0, R3, 0x40, RZ ;  /* 0x0000004003007824 */ /* 0x000fe200078e00ff */
[----:B------:R-:W-:Y:S01]  /*0290*/  LEA.HI R3, R7, R19, RZ, 0x7 ;  /* 0x0000001307037211 */ /* 0x000fe200078f38ff */
[----:B------:R-:W-:Y:S01]  /*02a0*/  IMAD.IADD R12, R19, 0x1, -R5 ;  /* 0x00000001130c7824 */ /* 0x000fe200078e0a05 */
[----:B------:R-:W-:-:S02]  /*02b0*/  LEA.HI R13, R9, R9, RZ, 0x1 ;  /* 0x00000009090d7211 */ /* 0x000fc400078f08ff */
[----:B------:R-:W-:Y:S01]  /*02c0*/  LOP3.LUT R0, R0, 0xc0, RZ, 0xc0, !PT ;  /* 0x000000c000007812 */ /* 0x000fe200078ec0ff */
[----:B------:R-:W-:Y:S01]  /*02d0*/  IMAD.SHL.U32 R16, R12, 0x8, RZ ;  /* 0x000000080c107824 */ /* 0x000fe200078e00ff */
[----:B------:R-:W-:Y:S02]  /*02e0*/  SHF.R.S32.HI R10, RZ, 0x7, R3 ;  /* 0x00000007ff0a7819 */ /* 0x000fe40000011403 */
[----:B------:R-:W-:Y:S02]  /*02f0*/  LOP3.LUT R2, R13, 0x3fffffe, RZ, 0xc0, !PT ;  /* 0x03fffffe0d027812 */ /* 0x000fe400078ec0ff */
[----:B------:R-:W-:Y:S01]  /*0300*/  SHF.R.U32.HI R4, RZ, 0x3, R0 ;  /* 0x00000003ff047819 */ /* 0x000fe20000011600 */
[----:B------:R1:W-:Y:S01]  /*0310*/  STL [R1+0x80], R16 ;  /* 0x0000801001007387 */ /* 0x0003e20000100800 */
[----:B------:R-:W-:Y:S01]  /*0320*/  LOP3.LUT R3, R0, 0x18, R16, 0xf8, !PT ;  /* 0x0000001800037812 */ /* 0x000fe200078ef810 */
[----:B------:R-:W-:Y:S01]  /*0330*/  IMAD.IADD R2, R9, 0x1, -R2 ;  /* 0x0000000109027824 */ /* 0x000fe200078e0a02 */
[----:B------:R-:W-:Y:S01]  /*0340*/  SHF.R.S32.HI R24, RZ, 0x5, R17 ;  /* 0x00000005ff187819 */ /* 0x000fe20000011411 */
[----:B------:R-:W-:Y:S01]  /*0350*/  IMAD R0, R10, 0x8, R15 ;  /* 0x000000080a007824 */ /* 0x000fe200078e020f */
[----:B------:R-:W-:-:S02]  /*0360*/  LOP3.LUT R14, R3, R4, RZ, 0x3c, !PT ;  /* 0x00000004030e7212 */ /* 0x000fc400078e3cff */
[----:B------:R-:W-:Y:S01]  /*0370*/  LOP3.LUT R3, R6, 0xfffffff0, RZ, 0xc0, !PT ;  /* 0xfffffff006037812 */ /* 0x000fe200078ec0ff */
[----:B------:R-:W-:Y:S01]  /*0380*/  IMAD R20, R0, 0x8, R2 ;  /* 0x0000000800147824 */ /* 0x000fe200078e0202 */
        /* <DEDUP_REMOVED lines=11> */
[----:B------:R-:W-:-:S02]  /*0440*/  LOP3.LUT R4, R11, 0xfffffff8, RZ, 0xc0, !PT ;  /* 0xfffffff80b047812 */ /* 0x000fc400078ec0ff */
[--C-:B------:R-:W-:Y:S02]  /*0450*/  SHF.R.S32.HI R7, RZ, 0x1, R0.reuse ;  /* 0x00000001ff077819 */ /* 0x100fe40000011400 */
[----:B------:R-:W-:Y:S02]  /*0460*/  SHF.R.S32.HI R8, RZ, 0x1f, R0 ;  /* 0x0000001fff087819 */ /* 0x000fe40000011400 */
[----:B------:R-:W-:Y:S01]  /*0470*/  LOP3.LUT R5, R0, 0x7fffffe, RZ, 0xc0, !PT ;  /* 0x07fffffe00057812 */ /* 0x000fe200078ec0ff */
[----:B------:R-:W-:Y:S02]  /*0480*/  IMAD.IADD R0, R16, 0x1, -R3 ;  /* 0x0000000110007824 */ /* 0x000fe400078e0a03 */
[----:B------:R-:W-:Y:S02]  /*0490*/  IMAD R3, R24, 0x8, R6 ;  /* 0x0000000818037824 */ /* 0x000fe400078e0206 */
[----:B------:R-:W-:Y:S01]  /*04a0*/  IMAD.IADD R16, R2, 0x1, -R4 ;  /* 0x0000000102107824 */ /* 0x000fe200078e0a04 */
[----:B------:R-:W-:Y:S01]  /*04b0*/  LEA.HI R4, R8, R7, RZ, 0x2 ;  /* 0x0000000708047211 */ /* 0x000fe200078f10ff */
[----:B------:R-:W-:Y:S01]  /*04c0*/  IMAD.IADD R18, R2, 0x1, -R5 ;  /* 0x0000000102127824 */ /* 0x000fe200078e0a05 */
[----:B------:R-:W-:Y:S01]  /*04d0*/  LOP3.LUT R2, R0, 0x1, RZ, 0xc0, !PT ;  /* 0x0000000100027812 */ /* 0x000fe200078ec0ff */
[----:B------:R-:W-:Y:S01]  /*04e0*/  IMAD.U32 R22, R3, 0x20, R14 ;  /* 0x0000002003167824 */ /* 0x000fe200078e000e */
[----:B------:R-:W-:-:S02]  /*04f0*/  SHF.R.S32.HI R5, RZ, 0x1f, R17 ;  /* 0x0000001fff057819 */ /* 0x000fc40000011411 */
[----:B------:R-:W-:Y:S02]  /*0500*/  LOP3.LUT R3, R4, 0xfffffffc, RZ, 0xc0, !PT ;  /* 0xfffffffc04037812 */ /* 0x000fe400078ec0ff */
[----:B------:R-:W-:Y:S01]  /*0510*/  ISETP.NE.U32.AND P6, PT, R2, 0x1, PT ;  /* 0x000000010200780c */ /* 0x000fe20003fc5070 */
[----:B------:R-:W-:Y:S01]  /*0520*/  STL [R1+0xb8], R22 ;  /* 0x0000b81601007387 */ /* 0x000fe20000100800 */
[----:B------:R-:W-:Y:S01]  /*0530*/  LOP3.LUT R4, R17, 0xffffffe0, RZ, 0xc0, !PT ;  /* 0xffffffe011047812 */ /* 0x000fe200078ec0ff */
[----:B------:R-:W-:Y:S01]  /*0540*/  IMAD.IADD R14, R7, 0x1, -R3 ;  /* 0x00000001070e7824 */ /* 0x000fe200078e0a03 */
[----:B------:R-:W-:Y:S01]  /*0550*/  LEA.HI R2, R5, R24, RZ, 0x2 ;  /* 0x0000001805027211 */ /* 0x000fe200078f10ff */
[----:B------:R-:W-:Y:S01]  /*0560*/  IMAD.SHL.U32 R5, R12, 0x2, RZ ;  /* 0x000000020c057824 */ /* 0x000fe200078e00ff */
[----:B------:R-:W-:Y:S01]  /*0570*/  LEA.HI R8, R0, R0, RZ, 0x1 ;  /* 0x0000000000087211 */ /* 0x000fe200078f08ff */
[----:B------:R-:W-:Y:S01]  /*0580*/  IMAD.IADD R23, R19, 0x1, -R4 ;  /* 0x0000000113177824 */ /* 0x000fe200078e0a04 */
[----:B------:R-:W-:Y:S01]  /*0590*/  LOP3.LUT R3, R2, 0xfffffffc, RZ, 0xc0, !PT ;  /* 0xfffffffc02037812 */ /* 0x000fe200078ec0ff */
[----:B------:R-:W-:Y:S01]  /*05a0*/  IMAD.SHL.U32 R4, R9, 0x40, RZ ;  /* 0x0000004009047824 */ /* 0x000fe200078e00ff */
[----:B------:R-:W-:Y:S01]  /*05b0*/  SHF.R.S32.HI R2, RZ, 0x1, R13 ;  /* 0x00000001ff027819 */ /* 0x000fe2000001140d */
[----:B------:R-:W-:Y:S01]  /*05c0*/  IMAD R13, R10, 0x2000, R5 ;  /* 0x000020000a0d7824 */ /* 0x000fe200078e0205 */
[----:B------:R-:W-:Y:S01]  /*05d0*/  SHF.R.S32.HI R7, RZ, 0x1f, R23 ;  /* 0x0000001fff077819 */ /* 0x000fe20000011417 */
[----:B------:R-:W-:Y:S01]  /*05e0*/  IMAD.IADD R130, R24, 0x1, -R3 ;  /* 0x0000000118827824 */ /* 0x000fe200078e0a03 */
[----:B------:R-:W-:Y:S01]  /*05f0*/  LOP3.LUT R3, R8, 0x3fffffe, RZ, 0xc0, !PT ;  /* 0x03fffffe08037812 */ /* 0x000fe200078ec0ff */
[----:B------:R-:W-:Y:S01]  /*0600*/  IMAD.SHL.U32 R116, R2, 0x40, RZ ;  /* 0x0000004002747824 */ /* 0x000fe200078e00ff */
[----:B------:R-:W-:Y:S01]  /*0610*/  LOP3.LUT R6, R4, 0x1c0, RZ, 0xc0, !PT ;  /* 0x000001c004067812 */ /* 0x000fe200078ec0ff */
[C---:B------:R-:W-:Y:S01]  /*0620*/  IMAD.SHL.U32 R4, R0.reuse, 0x40, RZ ;  /* 0x0000004000047824 */ /* 0x040fe200078e00ff */
[C---:B------:R-:W-:Y:S01]  /*0630*/  LOP3.LUT P5, RZ, R0.reuse, 0x2, RZ, 0xc0, !PT ;  /* 0x0000000200ff7812 */ /* 0x040fe200078ac0ff */
[C---:B------:R-:W-:Y:S01]  /*0640*/  IMAD.IADD R9, R0.reuse, 0x1, -R3 ;  /* 0x0000000100097824 */ /* 0x040fe200078e0a03 */
[----:B------:R-:W-:Y:S01]  /*0650*/  LOP3.LUT P4, RZ, R0, 0x4, RZ, 0xc0, !PT ;  /* 0x0000000400ff7812 */ /* 0x000fe2000788c0ff */
[----:B------:R-:W-:Y:S01]  /*0660*/  IMAD.SHL.U32 R0, R130, 0x10, RZ ;  /* 0x0000001082007824 */ /* 0x000fe200078e00ff */
[----:B------:R-:W-:Y:S01]  /*0670*/  LEA.HI R7, R7, R23, RZ, 0x2 ;  /* 0x0000001707077211 */ /* 0x000fe200078f10ff */
[----:B------:R-:W-:Y:S01]  /*0680*/  IMAD.SHL.U32 R19, R19, 0x2, RZ ;  /* 0x0000000213137824 */ /* 0x000fe200078e00ff */
[----:B------:R-:W-:Y:S01]  /*0690*/  LOP3.LUT R4, R4, 0x1c0, RZ, 0xc0, !PT ;  /* 0x000001c004047812 */ /* 0x000fe200078ec0ff */
[----:B------:R-:W-:Y:S01]  /*06a0*/  STL [R1+0xc0], R23 ;  /* 0x0000c01701007387 */ /* 0x000fe20000100800 */
[----:B------:R-:W-:Y:S01]  /*06b0*/  LOP3.LUT P0, RZ, R2, 0x2, RZ, 0xc0, !PT ;  /* 0x0000000202ff7812 */ /* 0x000fe2000780c0ff */
[----:B------:R-:W-:Y:S01]  /*06c0*/  IMAD.SHL.U32 R2, R130, 0x400, RZ ;  /* 0x0000040082027824 */ /* 0x000fe200078e00ff */
[----:B------:R-:W-:-:S02]  /*06d0*/  SHF.R.S32.HI R3, RZ, 0x3, R11 ;  /* 0x00000003ff037819 */ /* 0x000fc4000001140b */
[----:B------:R-:W-:Y:S02]  /*06e0*/  LOP3.LUT R116, R116, 0xc0, RZ, 0xc0, !PT ;  /* 0x000000c074747812 */ /* 0x000fe400078ec0ff */
[----:B------:R-:W-:Y:S01]  /*06f0*/  LEA.HI.SX32 R17, R7, R0, 0x1e ;  /* 0x0000000007117211 */ /* 0x000fe200078ff2ff */
[C---:B------:R-:W-:Y:S01]  /*0700*/  IMAD R18, R3.reuse, 0x8, R18 ;  /* 0x0000000803127824 */ /* 0x040fe200078e0212 */
[----:B------:R-:W-:Y:S01]  /*0710*/  LEA.HI R4, R4, R4, RZ, 0x1d ;  /* 0x0000000404047211 */ /* 0x000fe200078fe8ff */
[----:B------:R-:W-:Y:S01]  /*0720*/  IMAD R12, R3, 0x200, R2 ;  /* 0x00000200030c7824 */ /* 0x000fe200078e0202 */
[----:B------:R-:W-:Y:S01]  /*0730*/  LOP3.LUT R0, R6, 0x30, R0, 0xf8, !PT ;  /* 0x0000003006007812 */ /* 0x000fe200078ef800 */
[----:B------:R-:W-:Y:S01]  /*0740*/  STL [R1+0xb4], R17 ;  /* 0x0000b41101007387 */ /* 0x000fe20000100800 */
[----:B------:R-:W-:Y:S02]  /*0750*/  LOP3.LUT R3, R116, 0x8, R21, 0xf8, !PT ;  /* 0x0000000874037812 */ /* 0x000fe400078ef815 */
[----:B------:R-:W-:-:S02]  /*0760*/  IADD3 R13, R4, R13, R2 ;  /* 0x0000000d040d7210 */ /* 0x000fc40007ffe002 */
[----:B------:R-:W-:Y:S02]  /*0770*/  SHF.R.U32.HI R116, RZ, 0x3, R116 ;  /* 0x00000003ff747819 */ /* 0x000fe40000011674 */
[----:B------:R-:W-:Y:S01]  /*0780*/  LOP3.LUT R4, R0, 0x8, R21, 0xf8, !PT ;  /* 0x0000000800047812 */ /* 0x000fe200078ef815 */
[----:B------:R-:W-:Y:S01]  /*0790*/  IMAD R0, R130, 0x200, R5 ;  /* 0x0000020082007824 */ /* 0x000fe200078e0205 */
[----:B------:R-:W-:Y:S01]  /*07a0*/  SHF.R.U32.HI R2, RZ, 0x3, R6 ;  /* 0x00000003ff027819 */ /* 0x000fe20000011606 */
[----:B------:R-:W-:Y:S01]  /*07b0*/  IMAD.SHL.U32 R6, R15, 0x8, RZ ;  /* 0x000000080f067824 */ /* 0x000fe200078e00ff */
[----:B------:R-:W-:Y:S01]  /*07c0*/  LOP3.LUT R116, R3, R116, RZ, 0x3c, !PT ;  /* 0x0000007403747212 */ /* 0x000fe200078e3cff */
[----:B------:R-:W-:Y:S01]  /*07d0*/  IMAD R11, R9, 0x20, R0 ;  /* 0x00000020090b7824 */ /* 0x000fe200078e0200 */
[----:B------:R-:W-:Y:S01]  /*07e0*/  LOP3.LUT R3, R4, R2, RZ, 0x3c, !PT ;  /* 0x0000000204037212 */ /* 0x000fe200078e3cff */
[----:B------:R-:W-:Y:S01]  /*07f0*/  IMAD.SHL.U32 R0, R10, 0x8, RZ ;  /* 0x000000080a007824 */ /* 0x000fe200078e00ff */
[----:B------:R-:W-:Y:S01]  /*0800*/  LOP3.LUT R2, R19, 0x6, RZ, 0xc0, !PT ;  /* 0x0000000613027812 */ /* 0x000fe200078ec0ff */
[C---:B------:R-:W-:Y:S01]  /*0810*/  IMAD.SHL.U32 R4, R16.reuse, 0x40, RZ ;  /* 0x0000004010047824 */ /* 0x040fe200078e00ff */
[----:B------:R-:W-:Y:S01]  /*0820*/  R2P PR, R16, 0x6 ;  /* 0x0000000610007804 */ /* 0x000fe20000000000 */
[C---:B------:R-:W-:Y:S01]  /*0830*/  IMAD.SHL.U32 R9, R15.reuse, 0x10, RZ ;  /* 0x000000100f097824 */ /* 0x040fe200078e00ff */
[----:B------:R-:W-:Y:S01]  /*0840*/  LOP3.LUT R7, R0, 0x8, RZ, 0xc0, !PT ;  /* 0x0000000800077812 */ /* 0x000fe200078ec0ff */
[----:B------:R-:W-:Y:S01]  /*0850*/  IMAD R2, R10, 0x40, R2 ;  /* 0x000000400a027824 */ /* 0x000fe200078e0202 */
[----:B------:R-:W-:Y:S01]  /*0860*/  SHF.R.S32.HI R0, RZ, 0x1, R8 ;  /* 0x00000001ff007819 */ /* 0x000fe20000011408 */
[----:B------:R-:W-:Y:S01]  /*0870*/  IMAD.U32 R116, R20, 0x20, R116 ;  /* 0x0000002014747824 */ /* 0x000fe200078e0074 */
[----:B------:R-:W-:Y:S01]  /*0880*/  LOP3.LUT R4, R4, 0x1c0, RZ, 0xc0, !PT ;  /* 0x000001c004047812 */ /* 0x000fe200078ec0ff */
[----:B------:R-:W-:Y:S01]  /*0890*/  IMAD R3, R15, 0x200, R3 ;  /* 0x000002000f037824 */ /* 0x000fe200078e0203 */
[----:B------:R1:W-:Y:S01]  /*08a0*/  STL [R1+0xc8], R2 ;  /* 0x0000c80201007387 */ /* 0x0003e20000100800 */
[C---:B------:R-:W-:Y:S01]  /*08b0*/  LOP3.LUT P3, RZ, R0.reuse, 0x2, RZ, 0xc0, !PT ;  /* 0x0000000200ff7812 */ /* 0x040fe2000786c0ff */
[----:B------:R-:W-:Y:S01]  /*08c0*/  IMAD.SHL.U32 R0, R0, 0x40, RZ ;  /* 0x0000004000007824 */ /* 0x000fe200078e00ff */
[----:B------:R-:W-:-:S02]  /*08d0*/  LOP3.LUT R6, R6, 0x8, RZ, 0xc0, !PT ;  /* 0x0000000806067812 */ /* 0x000fc400078ec0ff */
[----:B------:R-:W-:Y:S02]  /*08e0*/  SHF.R.U32.HI R119, RZ, 0x3, R4 ;  /* 0x00000003ff777819 */ /* 0x000fe40000011604 */
[----:B------:R-:W-:Y:S02]  /*08f0*/  LOP3.LUT R0, R0, 0xc0, RZ, 0xc0, !PT ;  /* 0x000000c000007812 */ /* 0x000fe400078ec0ff */
[----:B------:R-:W-:Y:S02]  /*0900*/  LOP3.LUT R9, R7, 0x10, R9, 0xf8, !PT ;  /* 0x0000001007097812 */ /* 0x000fe400078ef809 */
[----:B------:R-:W-:Y:S02]  /*0910*/  SHF.R.U32.HI R8, RZ, 0x3, R0 ;  /* 0x00000003ff087819 */ /* 0x000fe40000011600 */
[----:B------:R-:W-:Y:S01]  /*0920*/  LOP3.LUT R119, R119, R4, R6, 0x1e, !PT ;  /* 0x0000000477777212 */ /* 0x000fe200078e1e06 */
[----:B------:R-:W-:Y:S01]  /*0930*/  IMAD.U32 R4, RZ, RZ, UR6 ;  /* 0x00000006ff047e24 */ /* 0x000fe2000f8e00ff */
[----:B------:R-:W-:Y:S01]  /*0940*/  LOP3.LUT R8, R8, R0, R7, 0x1e, !PT ;  /* 0x0000000008087212 */ /* 0x000fe200078e1e07 */
[----:B------:R-:W-:Y:S01]  /*0950*/  IMAD.SHL.U32 R0, R18, 0x20, RZ ;  /* 0x0000002012007824 */ /* 0x000fe200078e00ff */
[----:B------:R-:W-:Y:S01]  /*0960*/  USHF.R.S32.HI UR6, URZ, 0x1f, UR41 ;  /* 0x0000001f3f067899 */ /* 0x000fe20008011429 */
[----:B------:R-:W-:Y:S01]  /*0970*/  VIADD R4, R17, 0x1 ;  /* 0x0000000111047836 */ /* 0x000fe20000000000 */
[----:B------:R-:W-:Y:S01]  /*0980*/  LEA R197, R13, UR4, 0x1 ;  /* 0x000000040dc57c11 */ /* 0x000fe2000f8e08ff */
[----:B------:R-:W-:Y:S01]  /*0990*/  IMAD R130, R130, 0x200, R0 ;  /* 0x0000020082827824 */ /* 0x000fe200078e0200 */
[----:B------:R-:W-:Y:S01]  /*09a0*/  SEL R117, R126, 0xffffffe0, !P0 ;  /* 0xffffffe07e757807 */ /* 0x000fe20004000000 */
[----:B------:R-:W-:Y:S01]  /*09b0*/  IMAD.IADD R8, R8, 0x1, R11 ;  /* 0x0000000108087824 */ /* 0x000fe200078e020b */
[----:B------:R-:W-:Y:S01]  /*09c0*/  SEL R191, R191, 0x10, !P6 ;  /* 0x00000010bfbf7807 */ /* 0x000fe20007000000 */
[----:B------:R-:W-:Y:S01]  /*09d0*/  IMAD.IADD R119, R12, 0x1, R119 ;  /* 0x000000010c777824 */ /* 0x000fe200078e0277 */
[C---:B------:R-:W-:Y:S01]  /*09e0*/  LOP3.LUT P0, RZ, R14.reuse, 0x2, RZ, 0xc0, !PT ;  /* 0x000000020eff7812 */ /* 0x040fe2000780c0ff */
[----:B-1----:R-:W-:Y:S01]  /*09f0*/  IMAD.SHL.U32 R2, R14, 0x40, RZ ;  /* 0x000000400e027824 */ /* 0x002fe200078e00ff */
[----:B------:R-:W-:Y:S01]  /*0a00*/  SEL R193, R126, 0xffffffe0, !P5 ;  /* 0xffffffe07ec17807 */ /* 0x000fe20006800000 */
[C---:B------:R-:W-:Y:S01]  /*0a10*/  VIADD R192, R197.reuse, 0x40 ;  /* 0x00000040c5c07836 */ /* 0x040fe20000000000 */
[----:B------:R-:W-:Y:S01]  /*0a20*/  SEL R120, R120, 0xffffffc0, !P2 ;  /* 0xffffffc078787807 */ /* 0x000fe20005000000 */
[C---:B------:R-:W-:Y:S01]  /*0a30*/  @P4 VIADD R192, R197.reuse, 0xffffffc0 ;  /* 0xffffffc0c5c04836 */ /* 0x040fe20000000000 */
[----:B------:R-:W-:Y:S01]  /*0a40*/  LOP3.LUT R2, R2, 0xc0, RZ, 0xc0, !PT ;  /* 0x000000c002027812 */ /* 0x000fe200078ec0ff */
[----:B------:R-:W-:Y:S01]  /*0a50*/  IMAD.IADD R196, R197, 0x1, R191 ;  /* 0x00000001c5c47824 */ /* 0x000fe200078e02bf */
[----:B------:R-:W-:Y:S01]  /*0a60*/  SEL R126, R126, 0xffffffe0, !P0 ;  /* 0xffffffe07e7e7807 */ /* 0x000fe20004000000 */
[----:B------:R-:W-:Y:S01]  /*0a70*/  IMAD.IADD R191, R191, 0x1, R192 ;  /* 0x00000001bfbf7824 */ /* 0x000fe200078e02c0 */
[----:B------:R-:W-:Y:S01]  /*0a80*/  SHF.R.U32.HI R5, RZ, 0x3, R2 ;  /* 0x00000003ff057819 */ /* 0x000fe20000011602 */
[--C-:B------:R-:W-:Y:S01]  /*0a90*/  IMAD.IADD R198, R197, 0x1, R193.reuse ;  /* 0x00000001c5c67824 */ /* 0x100fe200078e02c1 */
[----:B------:R-:W-:Y:S01]  /*0aa0*/  LEA R116, R116, UR4, 0x1 ;  /* 0x0000000474747c11 */ /* 0x000fe2000f8e08ff */
[----:B------:R-:W-:Y:S01]  /*0ab0*/  IMAD.IADD R195, R196, 0x1, R193 ;  /* 0x00000001c4c37824 */ /* 0x000fe200078e02c1 */
[----:B------:R-:W-:Y:S01]  /*0ac0*/  LOP3.LUT R6, R5, R2, R6, 0x1e, !PT ;  /* 0x0000000205067212 */ /* 0x000fe200078e1e06 */
[----:B------:R-:W-:Y:S01]  /*0ad0*/  IMAD.IADD R194, R193, 0x1, R192 ;  /* 0x00000001c1c27824 */ /* 0x000fe200078e02c0 */
[----:B------:R-:W-:Y:S01]  /*0ae0*/  LOP3.LUT R2, R5, R9, R2, 0x1e, !PT ;  /* 0x0000000905027212 */ /* 0x000fe200078e1e02 */
[----:B------:R-:W-:Y:S01]  /*0af0*/  IMAD.IADD R117, R117, 0x1, R116 ;  /* 0x0000000175757824 */ /* 0x000fe200078e0274 */
[----:B------:R-:W-:Y:S01]  /*0b00*/  SHF.R.S32.HI R5, RZ, 0x1f, R17 ;  /* 0x0000001fff057819 */ /* 0x000fe20000011411 */
[----:B------:R-:W-:Y:S01]  /*0b10*/  IMAD.IADD R130, R130, 0x1, R6 ;  /* 0x0000000182827824 */ /* 0x000fe200078e0206 */
[----:B------:R-:W-:Y:S01]  /*0b20*/  LEA R188, R22, UR4, 0x1 ;  /* 0x0000000416bc7c11 */ /* 0x000fe2000f8e08ff */
[----:B------:R-:W-:-:S02]  /*0b30*/  IMAD.IADD R124, R0, 0x1, R2 ;  /* 0x00000001007c7824 */ /* 0x000fc400078e0202 */
[----:B------:R-:W-:Y:S01]  /*0b40*/  IMAD.U32 R0, RZ, RZ, UR5 ;  /* 0x00000005ff007e24 */ /* 0x000fe2000f8e00ff */
[----:B------:R-:W-:Y:S01]  /*0b50*/  USHF.R.S32.HI UR5, URZ, 0x1f, UR57 ;  /* 0x0000001f3f057899 */ /* 0x000fe20008011439 */
[----:B------:R-:W-:Y:S01]  /*0b60*/  IMAD.U32 R2, RZ, RZ, UR6 ;  /* 0x00000006ff027e24 */ /* 0x000fe2000f8e00ff */
[----:B------:R-:W-:Y:S01]  /*0b70*/  UIADD3 UR6, UR4, 0x6000, URZ ;  /* 0x0000600004067890 */ /* 0x000fe2000fffe03f */
[----:B------:R-:W-:Y:S01]  /*0b80*/  STL [R1+0xbc], R5 ;  /* 0x0000bc0501007387 */ /* 0x000fe20000100800 */
[----:B------:R-:W-:Y:S02]  /*0b90*/  IMAD.SHL.U32 R122, R130, 0x2, RZ ;  /* 0x00000002827a7824 */ /* 0x000fe400078e00ff */
[----:B------:R-:W-:Y:S01]  /*0ba0*/  IMAD.U32 R0, RZ, RZ, UR5 ;  /* 0x00000005ff007e24 */ /* 0x000fe2000f8e00ff */
[----:B------:R1:W-:Y:S01]  /*0bb0*/  STL [R1+0xa8], R4 ;  /* 0x0000a80401007387 */ /* 0x0003e20000100800 */
[----:B------:R-:W-:Y:S01]  /*0bc0*/  VIADD R0, R17, 0xffffff80 ;  /* 0xffffff8011007836 */ /* 0x000fe20000000000 */
[----:B------:R-:W-:Y:S01]  /*0bd0*/  UIADD3 UR5, UR4, 0xa000, URZ ;  /* 0x0000a00004057890 */ /* 0x000fe2000fffe03f */
[----:B------:R-:W-:Y:S01]  /*0be0*/  IADD3 R123, R122, 0x4000, R123 ;  /* 0x000040007a7b7810 */ /* 0x000fe20007ffe07b */
[----:B------:R-:W-:-:S02]  /*0bf0*/  IMAD.IADD R193, R193, 0x1, R191 ;  /* 0x00000001c1c17824 */ /* 0x000fc400078e02bf */
[----:B------:R-:W-:Y:S02]  /*0c00*/  SHF.R.S32.HI R2, RZ, 0x1f, R0 ;  /* 0x0000001fff027819 */ /* 0x000fe40000011400 */
[----:B------:R-:W-:Y:S01]  /*0c10*/  LEA R119, R119, UR5, 0x1 ;  /* 0x0000000577777c11 */ /* 0x000fe2000f8e08ff */
[----:B------:R-:W-:Y:S01]  /*0c20*/  IMAD.IADD R123, R123, 0x1, R126 ;  /* 0x000000017b7b7824 */ /* 0x000fe200078e027e */
[C---:B------:R-:W-:Y:S01]  /*0c30*/  SHF.L.U64.HI R2, R0.reuse, 0x2, R2 ;  /* 0x0000000200027819 */ /* 0x040fe20000010202 */
[----:B------:R-:W-:Y:S02]  /*0c40*/  IMAD.SHL.U32 R0, R0, 0x4, RZ ;  /* 0x0000000400007824 */ /* 0x000fe400078e00ff */
[C---:B------:R-:W-:Y:S02]  /*0c50*/  VIADD R125, R119.reuse, 0x20 ;  /* 0x00000020777d7836 */ /* 0x040fe40000000000 */
[----:B------:R2:W-:Y:S01]  /*0c60*/  STL [R1+0xa4], R2 ;  /* 0x0000a40201007387 */ /* 0x0005e20000100800 */
[----:B------:R-:W-:-:S02]  /*0c70*/  @P1 VIADD R125, R119, 0xffffffe0 ;  /* 0xffffffe0777d1836 */ /* 0x000fc40000000000 */
[----:B------:R-:W-:Y:S01]  /*0c80*/  IMAD.IADD R121, R119, 0x1, R120 ;  /* 0x0000000177797824 */ /* 0x000fe200078e0278 */
[----:B------:R3:W-:Y:S01]  /*0c90*/  STL [R1+0xa0], R0 ;  /* 0x0000a00001007387 */ /* 0x0007e20000100800 */
[----:B------:R-:W-:Y:S02]  /*0ca0*/  IMAD.IADD R120, R120, 0x1, R125 ;  /* 0x0000000178787824 */ /* 0x000fe400078e027d */
[C---:B------:R-:W-:Y:S02]  /*0cb0*/  VIADD R129, R125.reuse, 0x2000 ;  /* 0x000020007d817836 */ /* 0x040fe40000000000 */
[C---:B------:R-:W-:Y:S01]  /*0cc0*/  VIADD R128, R125.reuse, 0x4000 ;  /* 0x000040007d807836 */ /* 0x040fe20000000000 */
[----:B-1----:R-:W-:Y:S01]  /*0cd0*/  LEA R4, R8, UR6, 0x1 ;  /* 0x0000000608047c11 */ /* 0x002fe2000f8e08ff */
[----:B------:R-:W-:-:S04]  /*0ce0*/  VIADD R127, R125, 0x6000 ;  /* 0x000060007d7f7836 */ /* 0x000fc80000000000 */
[----:B------:R1:W-:Y:S01]  /*0cf0*/  STL [R1+0xac], R4 ;  /* 0x0000ac0401007387 */ /* 0x0003e20000100800 */
[----:B--2---:R-:W-:Y:S01]  /*0d00*/  LEA R2, R3, UR4, 0x1 ;  /* 0x0000000403027c11 */ /* 0x004fe2000f8e08ff */
[C---:B---3--:R-:W-:Y:S02]  /*0d10*/  VIADD R0, R4.reuse, 0x20 ;  /* 0x0000002004007836 */ /* 0x048fe40000000000 */
[----:B------:R-:W-:-:S05]  /*0d20*/  @P3 VIADD R0, R4, 0xffffffe0 ;  /* 0xffffffe004003836 */ /* 0x000fca0000000000 */
[----:B------:R1:W-:Y:S02]  /*0d30*/  STL [R1+0xb0], R0 ;  /* 0x0000b00001007387 */ /* 0x0003e40000100800 */
.L_x_679:
        /* <DEDUP_REMOVED lines=18> */
[----:B---3--:R-:W-:Y:S01]  /*0e60*/  IMAD.U32 R6, RZ, RZ, UR8 ;  /* 0x00000008ff067e24 */ /* 0x008fe2000f8e00ff */
        /* <DEDUP_REMOVED lines=48> */
.L_x_635:
        /* <DEDUP_REMOVED lines=52> */
[----:B------:R-:W-:-:S02]  /*14b0*/  @UP1 UIADD3 UR47, UR15, UR22, URZ ;  /* 0x000000160f2f1290 */ /* 0x000fc4000fffe03f */
[----:B------:R-:W-:Y:S02]  /*14c0*/  UIMAD.WIDE.U32 UR16, UR6, UR12, URZ ;  /* 0x0000000c061072a5 */ /* 0x000fe4000f8e003f */
[----:B------:R-:W-:Y:S02]  /*14d0*/  UIMAD UR15, UR7, UR12, URZ ;  /* 0x0000000c070f72a4 */ /* 0x000fe4000f8e023f */
[----:B------:R-:W-:Y:S02]  /*14e0*/  UIADD3 UR8, UR13, UR8, URZ ;  /* 0x000000080d087290 */ /* 0x000fe4000fffe03f */
        /* <DEDUP_REMOVED lines=9> */
[----:B------:R-:W-:Y:S02]  /*1580*/  USEL UR34, UR19, URZ, UP2 ;  /* 0x0000003f13227287 */ /* 0x000fe40009000000 */
[----:B------:R-:W-:Y:S02]  /*1590*/  UIADD3 UR46, UR17, UR8, URZ ;  /* 0x00000008112e7290 */ /* 0x000fe4000fffe03f */
[----:B------:R-:W-:Y:S01]  /*15a0*/  USHF.R.S32.HI UR19, URZ, 0x1f, UR16 ;  /* 0x0000001f3f137899 */ /* 0x000fe20008011410 */
[----:B------:R-:W-:Y:S01]  /*15b0*/  IMAD.HI.U32 R0, R0, R3, RZ ;  /* 0x0000000300007227 */ /* 0x000fe200078e00ff */
[----:B------:R-:W-:Y:S02]  /*15c0*/  UIADD3 UR8, UP2, UR16, UR29, URZ ;  /* 0x0000001d10087290 */ /* 0x000fe4000ff5e03f */
[----:B------:R-:W-:Y:S01]  /*15d0*/  UIMAD UR15, UR7, UR5, URZ ;  /* 0x00000005070f72a4 */ /* 0x000fe2000f8e023f */
[----:B------:R-:W-:Y:S01]  /*15e0*/  IMAD.MOV R4, RZ, RZ, -R0 ;  /* 0x000000ffff047224 */ /* 0x000fe200078e0a00 */
[----:B------:R-:W-:-:S02]  /*15f0*/  UIADD3.X UR12, UR19, UR34, URZ, UP2, !UPT ;  /* 0x00000022130c7290 */ /* 0x000fc400097fe43f */
[----:B------:R-:W-:Y:S01]  /*1600*/  UIMAD UR7, UR7, UR8, URZ ;  /* 0x00000008070772a4 */ /* 0x000fe2000f8e023f */
[C---:B------:R-:W-:Y:S01]  /*1610*/  IMAD R3, R6.reuse, R4, R3 ;  /* 0x0000000406037224 */ /* 0x040fe200078e0203 */
[----:B------:R-:W-:Y:S01]  /*1620*/  @!UP1 UIADD3 UR50, UR43, UR35, URZ ;  /* 0x000000232b329290 */ /* 0x000fe2000fffe03f */
[----:B------:R-:W-:Y:S01]  /*1630*/  ULDC UR22, c[0x0][0x2c4] ;  /* 0x0000b10000167ab9 */ /* 0x000fe20000000800 */
[----:B------:R-:W-:Y:S02]  /*1640*/  UIMAD UR17, UR6, UR12, UR7 ;  /* 0x0000000c061172a4 */ /* 0x000fe4000f8e0207 */
[----:B------:R-:W-:Y:S01]  /*1650*/  ISETP.GT.U32.AND P1, PT, R6, R3, PT ;  /* 0x000000030600720c */ /* 0x000fe20003f24070 */
[----:B------:R-:W-:Y:S02]  /*1660*/  UIMAD.WIDE.U32 UR34, UR6, UR8, URZ ;  /* 0x00000008062272a5 */ /* 0x000fe4000f8e003f */
[----:B------:R-:W-:Y:S01]  /*1670*/  @UP3 UIMAD UR6, UR41, UR22, URZ ;  /* 0x00000016290632a4 */ /* 0x000fe2000f8e023f */
[----:B------:R-:W-:Y:S01]  /*1680*/  ULDC.U8 UR25, c[0x0][0x480] ;  /* 0x0001200000197ab9 */ /* 0x000fe20000000000 */
[----:B------:R-:W-:-:S02]  /*1690*/  @UP0 UIADD3 UR21, UR38, UR40, URZ ;  /* 0x0000002826150290 */ /* 0x000fc4000fffe03f */
[----:B------:R-:W-:Y:S02]  /*16a0*/  @UP0 UIADD3 UR23, UR38, UR40, URZ ;  /* 0x0000002826170290 */ /* 0x000fe4000fffe03f */
[----:B------:R-:W-:Y:S02]  /*16b0*/  UIMAD UR48, UR57, UR26, URZ ;  /* 0x0000001a393072a4 */ /* 0x000fe4000f8e023f */
[----:B------:R-:W-:Y:S02]  /*16c0*/  UISETP.NE.AND UP4, UPT, UR25, URZ, UPT ;  /* 0x0000003f1900728c */ /* 0x000fe4000bf85270 */
[-C--:B------:R-:W-:Y:S01]  /*16d0*/  @!P1 IADD3 R3, R3, -R6.reuse, RZ ;  /* 0x8000000603039210 */ /* 0x080fe20007ffe0ff */
[----:B------:R-:W-:Y:S01]  /*16e0*/  @!P1 VIADD R0, R0, 0x1 ;  /* 0x0000000100009836 */ /* 0x000fe20000000000 */
        /* <DEDUP_REMOVED lines=20> */
[----:B------:R-:W-:Y:S02]  /*1830*/  USEL UR52, UR49, URZ, UP4 ;  /* 0x0000003f31347287 */ /* 0x000fe4000a000000 */
[----:B------:R-:W-:Y:S02]  /*1840*/  @!UP3 UIMAD UR36, UR6, UR22, URZ ;  /* 0x000000160624b2a4 */ /* 0x000fe4000f8e023f */
[----:B------:R-:W-:Y:S02]  /*1850*/  USHF.R.S32.HI UR33, URZ, 0x1f, UR37 ;  /* 0x0000001f3f217899 */ /* 0x000fe40008011425 */
        /* <DEDUP_REMOVED lines=20> */
.L_x_637:
        /* <DEDUP_REMOVED lines=13> */
.L_x_638:
        /* <DEDUP_REMOVED lines=11> */
.L_x_639:
[----:B------:R-:W-:-:S04]  /*1b20*/  UIMAD UR5, UR41, UR61, UR57 ;  /* 0x0000003d290572a4 */ /* 0x000fc8000f8e0239 */
[----:B------:R-:W-:-:S12]  /*1b30*/  UIMAD UR5, UR5, UR59, URZ ;  /* 0x0000003b050572a4 */ /* 0x000fd8000f8e023f */
.L_x_640:
[----:B------:R-:W2:Y:S01]  /*1b40*/  LDL.64 R4, [R1+0x80] ;  /* 0x0000800001047983 */ /* 0x000ea20000100a00 */
[----:B------:R-:W1:Y:S01]  /*1b50*/  LDC.64 R8, c[0x0][0x420] ;  /* 0x00010800ff087b82 */ /* 0x000e620000000a00 */
[----:B------:R-:W-:Y:S02]  /*1b60*/  ULDC UR6, c[0x0][0x2dc] ;  /* 0x0000b70000067ab9 */ /* 0x000fe40000000800 */
[----:B------:R3:W2:Y:S01]  /*1b70*/  LDL.64 R20, [R1+0x80] ;  /* 0x0000800001147983 */ /* 0x0006a20000100a00 */
[----:B------:R-:W-:Y:S02]  /*1b80*/  UIADD3 UR35, UR16, UR5, URZ ;  /* 0x0000000510237290 */ /* 0x000fe4000fffe03f */
[----:B------:R-:W-:Y:S01]  /*1b90*/  UIMAD UR21, UR6, UR61, URZ ;  /* 0x0000003d061572a4 */ /* 0x000fe2000f8e023f */
[----:B------:R-:W4:Y:S01]  /*1ba0*/  LDL R14, [R1+0xc0] ;  /* 0x0000c000010e7983 */ /* 0x000f220000100800 */
[----:B------:R-:W-:Y:S01]  /*1bb0*/  UIADD3 UR5, -UR9, UR18, UR37 ;  /* 0x0000001209057290 */ /* 0x000fe2000fffe125 */
[----:B------:R-:W-:Y:S01]  /*1bc0*/  ULDC UR12, c[0x0][0x398] ;  /* 0x0000e600000c7ab9 */ /* 0x000fe20000000800 */
[----:B------:R-:W5:Y:S01]  /*1bd0*/  S2R R17, SR_TID.X ;  /* 0x0000000000117919 */ /* 0x000f620000002100 */
[----:B------:R-:W-:Y:S01]  /*1be0*/  ULDC.64 UR14, c[0x0][0x428] ;  /* 0x00010a00000e7ab9 */ /* 0x000fe20000000a00 */
[----:B------:R-:W3:Y:S01]  /*1bf0*/  S2R R18, SR_TID.X ;  /* 0x0000000000127919 */ /* 0x000ee20000002100 */
[----:B------:R-:W-:Y:S01]  /*1c00*/  USHF.R.S32.HI UR13, URZ, 0x1f, UR57 ;  /* 0x0000001f3f0d7899 */ /* 0x000fe20008011439 */
[----:B------:R-:W-:Y:S01]  /*1c10*/  ULDC.64 UR6, c[0x0][0x258] ;  /* 0x0000960000067ab9 */ /* 0x000fe20000000a00 */
[----:B------:R-:W1:Y:S01]  /*1c20*/  S2R R11, SR_TID.X ;  /* 0x00000000000b7919 */ /* 0x000e620000002100 */
[----:B------:R-:W-:Y:S01]  /*1c30*/  ULDC.64 UR42, c[0x0][0x2b0] ;  /* 0x0000ac00002a7ab9 */ /* 0x000fe20000000a00 */
[----:B------:R-:W-:Y:S01]  /*1c40*/  ULDC.64 UR44, c[0x0][0x478] ;  /* 0x00011e00002c7ab9 */ /* 0x000fe20000000a00 */
[----:B------:R-:W1:Y:S01]  /*1c50*/  S2R R13, SR_TID.X ;  /* 0x00000000000d7919 */ /* 0x000e620000002100 */
[----:B-----5:R-:W-:-:S04]  /*1c60*/  SHF.R.S32.HI R17, RZ, 0x1f, R17 ;  /* 0x0000001fff117819 */ /* 0x020fc80000011411 */
[----:B---3--:R-:W-:-:S04]  /*1c70*/  LEA.HI R17, R17, R18, RZ, 0x2 ;  /* 0x0000001211117211 */ /* 0x008fc800078f10ff */
[----:B------:R-:W-:-:S04]  /*1c80*/  SHF.R.S32.HI R17, RZ, 0x2, R17 ;  /* 0x00000002ff117819 */ /* 0x000fc80000011411 */
[----:B------:R-:W-:Y:S02]  /*1c90*/  SHF.R.S32.HI R15, RZ, 0x1f, R17 ;  /* 0x0000001fff0f7819 */ /* 0x000fe40000011411 */
[----:B------:R-:W-:Y:S02]  /*1ca0*/  IADD3 R3, P0, R17, UR16, RZ ;  /* 0x0000001011037c10 */ /* 0x000fe4000ff1e0ff */
[----:B-1----:R-:W-:Y:S01]  /*1cb0*/  SHF.R.S32.HI R11, RZ, 0x1f, R11 ;  /* 0x0000001fff0b7819 */ /* 0x002fe2000001140b */
[----:B------:R-:W-:Y:S02]  /*1cc0*/  USHF.L.U32 UR20, UR21, 0x7, URZ ;  /* 0x0000000715147899 */ /* 0x000fe4000800063f */
[----:B------:R-:W-:Y:S01]  /*1cd0*/  UIADD3 UR5, UR5, -UR12, URZ ;  /* 0x8000000c05057290 */ /* 0x000fe2000fffe03f */
[----:B------:R-:W-:Y:S01]  /*1ce0*/  LEA.HI R11, R11, R13, RZ, 0x5 ;  /* 0x0000000d0b0b7211 */ /* 0x000fe200078f28ff */
[----:B------:R-:W-:Y:S01]  /*1cf0*/  UIMAD UR17, UR13, UR14, URZ ;  /* 0x0000000e0d1172a4 */ /* 0x000fe2000f8e023f */
[----:B------:R-:W-:Y:S01]  /*1d00*/  IMAD.U32 R10, RZ, RZ, UR6 ;  /* 0x00000006ff0a7e24 */ /* 0x000fe2000f8e00ff */
[----:B------:R-:W-:Y:S01]  /*1d10*/  USHF.R.S32.HI UR12, URZ, 0x1f, UR20 ;  /* 0x0000001f3f0c7899 */ /* 0x000fe20008011414 */
[----:B------:R-:W-:Y:S01]  /*1d20*/  SHF.R.S32.HI R11, RZ, 0x5, R11 ;  /* 0x00000005ff0b7819 */ /* 0x000fe2000001140b */
[----:B------:R-:W-:Y:S01]  /*1d30*/  UIMAD UR15, UR57, UR15, UR17 ;  /* 0x0000000f390f72a4 */ /* 0x000fe2000f8e0211 */
[----:B------:R-:W-:Y:S01]  /*1d40*/  BSSY B1, `(.L_x_636) ;  /* 0x00008b3000017945 */ /* 0x000fe20003800000 */
[----:B--2---:R-:W-:Y:S01]  /*1d50*/  IMAD.MOV.U32 R20, RZ, RZ, R4 ;  /* 0x000000ffff147224 */ /* 0x004fe200078e0004 */
[----:B------:R-:W-:-:S04]  /*1d60*/  IADD3.X R4, R15, UR19, RZ, P0, !PT ;  /* 0x000000130f047c10 */ /* 0x000fc800087fe4ff */
[--C-:B------:R-:W-:Y:S01]  /*1d70*/  SHF.R.S32.HI R21, RZ, 0x1f, R20.reuse ;  /* 0x0000001fff157819 */ /* 0x100fe20000011414 */
[----:B------:R-:W-:Y:S02]  /*1d80*/  IMAD R6, R4, UR30, RZ ;  /* 0x0000001e04067c24 */ /* 0x000fe4000f8e02ff */
[----:B------:R-:W-:-:S04]  /*1d90*/  IMAD.WIDE.U32 R4, R3, UR30, R20 ;  /* 0x0000001e03047c25 */ /* 0x000fc8000f8e0014 */
[----:B------:R-:W-:Y:S01]  /*1da0*/  IMAD R3, R3, UR31, R6 ;  /* 0x0000001f03037c24 */ /* 0x000fe2000f8e0206 */
[----:B------:R-:W-:Y:S02]  /*1db0*/  IADD3 R6, P2, R4, UR56, RZ ;  /* 0x0000003804067c10 */ /* 0x000fe4000ff5e0ff */
[----:B------:R-:W-:Y:S01]  /*1dc0*/  IADD3 R4, P0, R20, UR8, RZ ;  /* 0x0000000814047c10 */ /* 0x000fe2000ff1e0ff */
[----:B------:R-:W-:Y:S01]  /*1dd0*/  UIMAD UR8, UR13, UR6, URZ ;  /* 0x000000060d0872a4 */ /* 0x000fe2000f8e023f */
[----:B------:R-:W-:Y:S01]  /*1de0*/  IADD3.X R7, R5, UR47, R3, P2, !PT ;  /* 0x0000002f05077c10 */ /* 0x000fe200097fe403 */
[----:B------:R-:W-:Y:S01]  /*1df0*/  IMAD R3, R8, UR19, RZ ;  /* 0x0000001308037c24 */ /* 0x000fe2000f8e02ff */
[----:B------:R-:W-:Y:S01]  /*1e00*/  UIADD3 UR13, UP2, UP1, UR34, UR20, UR48 ;  /* 0x00000014220d7290 */ /* 0x000fe2000f95e030 */
[----:B------:R-:W-:Y:S01]  /*1e10*/  IADD3.X R5, R21, UR50, RZ, P0, !PT ;  /* 0x0000003215057c10 */ /* 0x000fe200087fe4ff */
[----:B------:R-:W-:Y:S01]  /*1e20*/  USHF.R.S32.HI UR19, URZ, 0x1f, UR5 ;  /* 0x0000001f3f137899 */ /* 0x000fe20008011405 */
[----:B------:R-:W-:Y:S01]  /*1e30*/  IMAD.WIDE.U32 R6, R10, UR57, R6 ;  /* 0x000000390a067c25 */ /* 0x000fe2000f8e0006 */
[----:B------:R-:W-:-:S02]  /*1e40*/  UIMAD UR23, UR57, UR7, UR8 ;  /* 0x00000007391772a4 */ /* 0x000fc4000f8e0208 */
[----:B------:R-:W-:Y:S02]  /*1e50*/  UIADD3.X UR6, UR49, UR12, UR54, UP2, UP1 ;  /* 0x0000000c31067290 */ /* 0x000fe400097e2436 */
[----:B------:R-:W-:Y:S01]  /*1e60*/  ULEA.HI UR19, UR19, UR5, URZ, 0x7 ;  /* 0x0000000513137291 */ /* 0x000fe2000f8f383f */
[----:B------:R-:W-:Y:S01]  /*1e70*/  IMAD R3, R9, UR16, R3 ;  /* 0x0000001009037c24 */ /* 0x000fe2000f8e0203 */
[----:B------:R-:W-:Y:S01]  /*1e80*/  UIADD3 UR7, UP2, UP1, UR53, UR13, UR55 ;  /* 0x0000000d35077290 */ /* 0x000fe2000f95e037 */
[----:B------:R-:W-:Y:S01]  /*1e90*/  IMAD.WIDE.U32 R4, R8, UR16, R4 ;  /* 0x0000001008047c25 */ /* 0x000fe2000f8e0004 */
[----:B------:R-:W-:-:S03]  /*1ea0*/  USHF.R.S32.HI UR19, URZ, 0x7, UR19 ;  /* 0x000000073f137899 */ /* 0x000fc60008011413 */
[----:B----4-:R-:W-:Y:S01]  /*1eb0*/  IMAD R10, R11, UR21, R14 ;  /* 0x000000150b0a7c24 */ /* 0x010fe2000f8e020e */
[----:B------:R-:W-:Y:S01]  /*1ec0*/  UIADD3.X UR8, UR52, UR6, UR46, UP2, UP1 ;  /* 0x0000000634087290 */ /* 0x000fe200097e242e */
[----:B------:R-:W-:Y:S01]  /*1ed0*/  IMAD.IADD R5, R5, 0x1, R3 ;  /* 0x0000000105057824 */ /* 0x000fe200078e0203 */
[----:B------:R-:W-:Y:S02]  /*1ee0*/  UISETP.LT.AND UP1, UPT, URZ, UR19, UPT ;  /* 0x000000133f00728c */ /* 0x000fe4000bf21270 */
[C---:B------:R-:W-:Y:S01]  /*1ef0*/  IADD3 R3, P0, R10.reuse, UR7, RZ ;  /* 0x000000070a037c10 */ /* 0x040fe2000ff1e0ff */
[----:B------:R-:W-:Y:S01]  /*1f00*/  ULDC.64 UR6, c[0x0][0x400] ;  /* 0x0001000000067ab9 */ /* 0x000fe20000000a00 */
[----:B------:R-:W-:Y:S01]  /*1f10*/  IMAD.U32 R11, RZ, RZ, UR14 ;  /* 0x0000000eff0b7e24 */ /* 0x000fe2000f8e00ff */
[----:B------:R-:W-:Y:S01]  /*1f20*/  USEL UR19, URZ, UR19, !UP1 ;  /* 0x000000133f137287 */ /* 0x000fe2000c800000 */
[----:B------:R-:W-:Y:S01]  /*1f30*/  LEA.HI.X.SX32 R10, R10, UR8, 0x1, P0 ;  /* 0x000000080a0a7c11 */ /* 0x000fe200080f0eff */
[----:B------:R-:W-:Y:S01]  /*1f40*/  ULDC.64 UR12, c[0x0][0x210] ;  /* 0x00008400000c7ab9 */ /* 0x000fe20000000a00 */
[----:B------:R-:W-:Y:S01]  /*1f50*/  LEA R252, P0, R3, UR6, 0x2 ;  /* 0x0000000603fc7c11 */ /* 0x000fe2000f8010ff */
[----:B------:R-:W-:Y:S01]  /*1f60*/  IMAD.WIDE.U32 R4, R11, UR57, R4 ;  /* 0x000000390b047c25 */ /* 0x000fe2000f8e0004 */
[----:B------:R-:W-:Y:S01]  /*1f70*/  UISETP.GT.AND UP1, UPT, UR39, UR19, UPT ;  /* 0x000000132700728c */ /* 0x000fe2000bf24270 */
[----:B------:R1:W-:Y:S01]  /*1f80*/  STL [R1+0x84], R21 ;  /* 0x0000841501007387 */ /* 0x0003e20000100800 */
[----:B------:R-:W-:Y:S01]  /*1f90*/  LEA.HI.X R251, R3, UR7, R10, 0x2, P0 ;  /* 0x0000000703fb7c11 */ /* 0x000fe200080f140a */
[----:B------:R-:W-:Y:S01]  /*1fa0*/  VIADD R7, R7, UR23 ;  /* 0x0000001707077c36 */ /* 0x000fe20008000000 */
[C---:B------:R-:W-:Y:S01]  /*1fb0*/  LEA R224, P0, R6.reuse, UR12, 0x1 ;  /* 0x0000000c06e07c11 */ /* 0x040fe2000f8008ff */
[----:B------:R-:W-:Y:S01]  /*1fc0*/  VIADD R5, R5, UR15 ;  /* 0x0000000f05057c36 */ /* 0x000fe20008000000 */
[----:B------:R-:W-:Y:S01]  /*1fd0*/  UIADD3 UR16, UR16, UR36, URZ ;  /* 0x0000002410107290 */ /* 0x000fe2000fffe03f */
[----:B------:R-:W-:Y:S01]  /*1fe0*/  IMAD R3, R15, R8, RZ ;  /* 0x000000080f037224 */ /* 0x000fe200078e02ff */
[----:B------:R-:W-:Y:S01]  /*1ff0*/  LEA.HI.X R225, R6, UR13, R7, 0x1, P0 ;  /* 0x0000000d06e17c11 */ /* 0x000fe200080f0c07 */
[----:B------:R-:W-:Y:S01]  /*2000*/  ULDC.64 UR14, c[0x0][0x3e0] ;  /* 0x0000f800000e7ab9 */ /* 0x000fe20000000a00 */
[----:B------:R-:W-:Y:S01]  /*2010*/  PLOP3.LUT P0, PT, PT, PT, UP1, 0x80, 0x0 ;  /* 0x000000000000781c */ /* 0x000fe20003f0f018 */
[----:B------:R-:W-:-:S02]  /*2020*/  IMAD R3, R17, R9, R3 ;  /* 0x0000000911037224 */ /* 0x000fc400078e0203 */
[----:B------:R-:W-:Y:S01]  /*2030*/  IMAD.WIDE.U32 R4, R17, R8, R4 ;  /* 0x0000000811047225 */ /* 0x000fe200078e0004 */
[----:B------:R-:W-:Y:S02]  /*2040*/  UIMAD.WIDE UR6, UR16, 0x4, UR42 ;  /* 0x00000004100678a5 */ /* 0x000fe4000f8e022a */
[----:B------:R-:W-:Y:S01]  /*2050*/  UIMAD.WIDE UR16, UR35, 0x4, UR44 ;  /* 0x00000004231078a5 */ /* 0x000fe2000f8e022c */
[----:B------:R-:W-:Y:S01]  /*2060*/  IMAD.IADD R3, R5, 0x1, R3 ;  /* 0x0000000105037824 */ /* 0x000fe200078e0203 */
[C---:B------:R-:W-:Y:S01]  /*2070*/  LEA R222, P2, R4.reuse, UR14, 0x1 ;  /* 0x0000000e04de7c11 */ /* 0x040fe2000f8408ff */
[----:B------:R-:W-:Y:S02]  /*2080*/  UIADD3 UR8, UR39, -0x1, URZ ;  /* 0xffffffff27087890 */ /* 0x000fe4000fffe03f */
[----:B------:R-:W-:Y:S01]  /*2090*/  UMOV UR14, UR6 ;  /* 0x00000006000e7c82 */ /* 0x000fe20008000000 */
[----:B------:R-:W-:Y:S01]  /*20a0*/  LEA.HI.X R223, R4, UR15, R3, 0x1, P2 ;  /* 0x0000000f04df7c11 */ /* 0x000fe200090f0c03 */
[----:B------:R-:W-:Y:S01]  /*20b0*/  UMOV UR13, UR7 ;  /* 0x00000007000d7c82 */ /* 0x000fe20008000000 */
[----:B------:R-:W-:Y:S01]  /*20c0*/  UMOV UR15, UR17 ;  /* 0x00000011000f7c82 */ /* 0x000fe20008000000 */
        /* <DEDUP_REMOVED lines=20> */
.L_x_642:
        /* <DEDUP_REMOVED lines=19> */
.L_x_643:
        /* <DEDUP_REMOVED lines=32> */
.L_x_645:
[----:B------:R-:W-:Y:S05]  /*2540*/  BSYNC B0 ;  /* 0x0000000000007941 */ /* 0x000fea0003800000 */
.L_x_644:
        /* <DEDUP_REMOVED lines=14> */
.L_x_647:
[----:B------:R-:W-:Y:S05]  /*2630*/  BSYNC B0 ;  /* 0x0000000000007941 */ /* 0x000fea0003800000 */
.L_x_646:
        /* <DEDUP_REMOVED lines=23> */
[----:B--2---:R-:W-:-:S04]  /*27b0*/  LEA R8, P1, R6, UR6, 0x1 ;  /* 0x0000000606087c11 */ /* 0x004fc8000f8208ff */
[----:B------:R-:W-:-:S05]  /*27c0*/  LEA.HI.X R9, R6, UR7, R0, 0x1, P1 ;  /* 0x0000000706097c11 */ /* 0x000fca00088f0c00 */
[----:B------:R3:W-:Y:S04]  /*27d0*/  STG.E.128 desc[UR10][R8.64], RZ ;  /* 0x000000ff08007986 */ /* 0x0007e8000c101d0a */
.L_x_649:
[----:B------:R-:W-:Y:S05]  /*27e0*/  BSYNC B0 ;  /* 0x0000000000007941 */ /* 0x000fea0003800000 */
.L_x_648:
        /* <DEDUP_REMOVED lines=14> */
.L_x_641:
        /* <DEDUP_REMOVED lines=13> */
[----:B------:R-:W-:Y:S01]  /*29a0*/  PLOP3.LUT P0, PT, PT, PT, UP0, 0x80, 0x0 ;  /* 0x000000000000781c */ /* 0x000fe20003f0f008 */
[----:B------:R3:W-:Y:S04]  /*29b0*/  @P3 STS [R188+0x4000], RZ ;  /* 0x004000ffbc003388 */ /* 0x0007e80000000800 */
[----:B------:R3:W-:Y:S04]  /*29c0*/  @P3 STS [R188+0x4004], RZ ;  /* 0x004004ffbc003388 */ /* 0x0007e80000000800 */
[----:B------:R3:W-:Y:S01]  /*29d0*/  @P3 STS.64 [R188+0x4008], RZ ;  /* 0x004008ffbc003388 */ /* 0x0007e20000000a00 */
[----:B--2---:R-:W-:-:S05]  /*29e0*/  VIADD R3, R4, 0x1000 ;  /* 0x0000100004037836 */ /* 0x004fca0000000000 */
[----:B------:R-:W-:Y:S01]  /*29f0*/  SEL R3, R3, R4, !P0 ;  /* 0x0000000403037207 */ /* 0x000fe20004000000 */
[----:B---3--:R-:W-:Y:S06]  /*2a00*/  @P3 BRA `(.L_x_652) ;  /* 0x0000000000283947 */ /* 0x008fec0003800000 */
        /* <DEDUP_REMOVED lines=10> */
.L_x_652:
[----:B------:R-:W-:Y:S05]  /*2ab0*/  BSYNC B0 ;  /* 0x0000000000007941 */ /* 0x000fea0003800000 */
.L_x_651:
        /* <DEDUP_REMOVED lines=14> */
.L_x_654:
[----:B------:R-:W-:Y:S05]  /*2ba0*/  BSYNC B0 ;  /* 0x0000000000007941 */ /* 0x000fea0003800000 */
.L_x_653:
        /* <DEDUP_REMOVED lines=17> */
.L_x_656:
[----:B------:R-:W-:Y:S05]  /*2cc0*/  BSYNC B0 ;  /* 0x0000000000007941 */ /* 0x000fea0003800000 */
.L_x_655:
        /* <DEDUP_REMOVED lines=21> */
.L_x_658:
[----:B------:R-:W-:Y:S05]  /*2e20*/  BSYNC B0 ;  /* 0x0000000000007941 */ /* 0x000fea0003800000 */
.L_x_657:
[----:B------:R-:W5:Y:S01]  /*2e30*/  LDL R16, [R1+0xb4] ;  /* 0x0000b40001107983 */ /* 0x000f620000100800 */
[----:B------:R-:W-:Y:S01]  /*2e40*/  UIMAD UR6, UR33, UR24, URZ ;  /* 0x00000018210672a4 */ /* 0x000fe2000f8e023f */
[----:B-1----:R-:W-:Y:S01]  /*2e50*/  IMAD.WIDE.U32 R4, R6, UR37, R20 ;  /* 0x0000002506047c25 */ /* 0x002fe2000f8e0014 */
[----:B------:R-:W-:Y:S02]  /*2e60*/  BSSY B0, `(.L_x_659) ;  /* 0x000002b000007945 */ /* 0x000fe40003800000 */
[----:B------:R-:W-:Y:S02]  /*2e70*/  UIMAD UR7, UR37, UR25, UR6 ;  /* 0x00000019250772a4 */ /* 0x000fe4000f8e0206 */
[----:B------:R-:W-:Y:S01]  /*2e80*/  UIMAD UR6, UR51, -0x80, UR9 ;  /* 0xffffff80330678a4 */ /* 0x000fe2000f8e0209 */
[----:B------:R-:W-:Y:S01]  /*2e90*/  IADD3 R4, P1, R4, UR22, RZ ;  /* 0x0000001604047c10 */ /* 0x000fe2000ff3e0ff */
[----:B------:R-:W-:Y:S02]  /*2ea0*/  ULDC.64 UR22, c[0x0][0x260] ;  /* 0x0000980000167ab9 */ /* 0x000fe40000000a00 */
[----:B------:R-:W-:-:S02]  /*2eb0*/  IMAD.U32 R3, RZ, RZ, UR7 ;  /* 0x00000007ff037e24 */ /* 0x000fc4000f8e00ff */
[----:B------:R-:W-:-:S03]  /*2ec0*/  ISETP.GE.AND P3, PT, R17, UR6, PT ;  /* 0x0000000611007c0c */ /* 0x000fc6000bf66270 */
[----:B------:R-:W-:Y:S01]  /*2ed0*/  IADD3.X R5, R5, UR28, R3, P1, !PT ;  /* 0x0000001c05057c10 */ /* 0x000fe20008ffe403 */
[----:B------:R-:W-:-:S04]  /*2ee0*/  IMAD R3, R12, UR22, RZ ;  /* 0x000000160c037c24 */ /* 0x000fc8000f8e02ff */
[C---:B------:R-:W-:Y:S02]  /*2ef0*/  IMAD R3, R0.reuse, UR23, R3 ;  /* 0x0000001700037c24 */ /* 0x040fe4000f8e0203 */
[----:B------:R-:W-:-:S03]  /*2f00*/  IMAD.WIDE.U32 R4, R0, UR22, R4 ;  /* 0x0000001600047c25 */ /* 0x000fc6000f8e0004 */
[----:B------:R1:W-:Y:S02]  /*2f10*/  @P3 STS [R188+0x6000], RZ ;  /* 0x006000ffbc003388 */ /* 0x0003e40000000800 */
[----:B------:R-:W-:Y:S02]  /*2f20*/  IADD3 R10, R5, R3, RZ ;  /* 0x00000003050a7210 */ /* 0x000fe40007ffe0ff */
[----:B------:R1:W-:Y:S04]  /*2f30*/  @P3 STS [R188+0x6004], RZ ;  /* 0x006004ffbc003388 */ /* 0x0003e80000000800 */
[----:B------:R1:W-:Y:S01]  /*2f40*/  @P3 STS.64 [R188+0x6008], RZ ;  /* 0x006008ffbc003388 */ /* 0x0003e20000000a00 */
[C---:B-----5:R-:W-:Y:S01]  /*2f50*/  VIADD R7, R16.reuse, 0x8 ;  /* 0x0000000810077836 */ /* 0x060fe20000000000 */
[C---:B------:R-:W-:Y:S01]  /*2f60*/  IADD3 R6, R16.reuse, 0x40, RZ ;  /* 0x0000004010067810 */ /* 0x040fe20007ffe0ff */
[C---:B------:R-:W-:Y:S01]  /*2f70*/  VIADD R11, R16.reuse, 0x48 ;  /* 0x00000048100b7836 */ /* 0x040fe20000000000 */
[----:B------:R-:W-:-:S02]  /*2f80*/  ISETP.GE.AND P1, PT, R16, UR5, PT ;  /* 0x0000000510007c0c */ /* 0x000fc4000bf26270 */
[----:B------:R-:W-:Y:S02]  /*2f90*/  ISETP.GE.AND P6, PT, R7, UR5, PT ;  /* 0x0000000507007c0c */ /* 0x000fe4000bfc6270 */
[----:B------:R-:W-:Y:S02]  /*2fa0*/  ISETP.GE.AND P5, PT, R6, UR5, PT ;  /* 0x0000000506007c0c */ /* 0x000fe4000bfa6270 */
[----:B------:R-:W-:Y:S02]  /*2fb0*/  ISETP.GE.AND P4, PT, R11, UR5, PT ;  /* 0x000000050b007c0c */ /* 0x000fe4000bf86270 */
[----:B------:R-:W-:Y:S01]  /*2fc0*/  P2R R13, PR, RZ, 0x2 ;  /* 0x00000002ff0d7803 */ /* 0x000fe20000000000 */
[----:B-1----:R-:W-:Y:S10]  /*2fd0*/  @P3 BRA `(.L_x_660) ;  /* 0x00000000004c3947 */ /* 0x002ff40003800000 */
        /* <DEDUP_REMOVED lines=19> */
.L_x_660:
[----:B------:R-:W-:Y:S05]  /*3110*/  BSYNC B0 ;  /* 0x0000000000007941 */ /* 0x000fea0003800000 */
.L_x_659:
        /* <DEDUP_REMOVED lines=23> */
.L_x_662:
[----:B------:R-:W-:Y:S05]  /*3290*/  BSYNC B0 ;  /* 0x0000000000007941 */ /* 0x000fea0003800000 */
.L_x_661:
        /* <DEDUP_REMOVED lines=36> */
.L_x_664:
[----:B------:R-:W-:Y:S05]  /*34e0*/  BSYNC B0 ;  /* 0x0000000000007941 */ /* 0x000fea0003800000 */
.L_x_663:
        /* <DEDUP_REMOVED lines=22> */
.L_x_666:
[----:B------:R-:W-:Y:S05]  /*3650*/  BSYNC B0 ;  /* 0x0000000000007941 */ /* 0x000fea0003800000 */
.L_x_665:
[----:B------:R-:W-:Y:S01]  /*3660*/  ULDC.64 UR22, c[0x0][0x3c8] ;  /* 0x0000f20000167ab9 */ /* 0x000fe20000000a00 */
[----:B------:R-:W-:Y:S01]  /*3670*/  USHF.R.S32.HI UR6, URZ, 0x1f, UR57 ;  /* 0x0000001f3f067899 */ /* 0x000fe20008011439 */
[----:B-1----:R-:W5:Y:S01]  /*3680*/  LDL R9, [R1+0xbc] ;  /* 0x0000bc0001097983 */ /* 0x002f620000100800 */
[----:B------:R-:W-:Y:S01]  /*3690*/  UISETP.NE.U32.AND UP1, UPT, UR22, URZ, UPT ;  /* 0x0000003f1600728c */ /* 0x000fe2000bf25070 */
[----:B------:R-:W-:Y:S01]  /*36a0*/  ISETP.NE.AND P3, PT, R13, RZ, PT ;  /* 0x000000ff0d00720c */ /* 0x000fe20003f65270 */
[----:B------:R-:W-:Y:S01]  /*36b0*/  IMAD.MOV.U32 R15, RZ, RZ, 0x7f800000 ;  /* 0x7f800000ff0f7424 */ /* 0x000fe200078e00ff */
[----:B------:R-:W-:Y:S01]  /*36c0*/  SHF.R.S32.HI R3, RZ, 0x1f, R11 ;  /* 0x0000001fff037819 */ /* 0x000fe2000001140b */
[----:B------:R-:W-:Y:S01]  /*36d0*/  UISETP.NE.AND.EX UP1, UPT, UR23, URZ, UPT, UP1 ;  /* 0x0000003f1700728c */ /* 0x000fe2000bf25310 */
[----:B------:R-:W-:Y:S01]  /*36e0*/  IMAD.MOV.U32 R14, RZ, RZ, 0x7f800000 ;  /* 0x7f800000ff0e7424 */ /* 0x000fe200078e00ff */
[----:B------:R-:W0:Y:S01]  /*36f0*/  LDGDEPBAR ;  /* 0x00000000000079af */ /* 0x000e220000000000 */
[----:B------:R-:W-:Y:S01]  /*3700*/  IMAD.MOV.U32 R12, RZ, RZ, 0x7f800000 ;  /* 0x7f800000ff0c7424 */ /* 0x000fe200078e00ff */
[----:B------:R-:W-:-:S02]  /*3710*/  ULDC UR39, c[0x0][0x2d0] ;  /* 0x0000b40000277ab9 */ /* 0x000fc40000000800 */
[----:B------:R-:W-:-:S05]  /*3720*/  PLOP3.LUT P1, PT, PT, PT, UP1, 0x80, 0x0 ;  /* 0x000000000000781c */ /* 0x000fca0003f2f018 */
[----:B------:R-:W-:Y:S01]  /*3730*/  @UP1 ULDC.64 UR24, c[0x0][0x3d0] ;  /* 0x0000f40000181ab9 */ /* 0x000fe20000000a00 */
[----:B------:R-:W-:Y:S01]  /*3740*/  @UP1 UMOV UR7, UR6 ;  /* 0x0000000600071c82 */ /* 0x000fe20008000000 */
[----:B------:R-:W-:Y:S01]  /*3750*/  @UP1 UIMAD UR5, UR58, UR24, URZ ;  /* 0x000000183a0512a4 */ /* 0x000fe2000f8e023f */
[----:B------:R-:W-:Y:S02]  /*3760*/  @UP1 UMOV UR6, UR57 ;  /* 0x0000003900061c82 */ /* 0x000fe40008000000 */
[----:B------:R-:W-:Y:S02]  /*3770*/  @UP1 UIMAD.WIDE.U32 UR6, UR41, UR24, UR6 ;  /* 0x00000018290612a5 */ /* 0x000fe4000f8e0006 */
[----:B------:R-:W-:Y:S02]  /*3780*/  @UP1 UIMAD UR5, UR41, UR25, UR5 ;  /* 0x00000019290512a4 */ /* 0x000fe4000f8e0205 */
[----:B------:R-:W-:Y:S02]  /*3790*/  @UP1 ULEA UR22, UP0, UR6, UR22, 0x2 ;  /* 0x0000001606161291 */ /* 0x000fe4000f80103f */
[----:B------:R-:W-:Y:S01]  /*37a0*/  @UP1 UIADD3 UR5, UR7, UR5, URZ ;  /* 0x0000000507051290 */ /* 0x000fe2000fffe03f */
[----:B------:R-:W-:Y:S01]  /*37b0*/  IMAD.MOV.U32 R10, RZ, RZ, 0x7f800000 ;  /* 0x7f800000ff0a7424 */ /* 0x000fe200078e00ff */
[----:B-----5:R-:W-:-:S02]  /*37c0*/  SHF.L.U64.HI R0, R16, 0x2, R9 ;  /* 0x0000000210007819 */ /* 0x020fc40000010209 */
[----:B------:R-:W-:Y:S01]  /*37d0*/  @UP1 ULEA.HI.X UR23, UR6, UR23, UR5, 0x2, UP0 ;  /* 0x0000001706171291 */ /* 0x000fe200080f1405 */
[----:B------:R-:W-:Y:S02]  /*37e0*/  IMAD.U32 R4, RZ, RZ, UR22 ;  /* 0x00000016ff047e24 */ /* 0x000fe4000f8e00ff */
[----:B------:R-:W-:Y:S01]  /*37f0*/  IMAD.U32 R216, RZ, RZ, UR51 ;  /* 0x00000033ffd87e24 */ /* 0x000fe2000f8e00ff */
[----:B------:R-:W-:Y:S01]  /*3800*/  @UP1 ULDC UR5, c[0x0][0x2e8] ;  /* 0x0000ba0000051ab9 */ /* 0x000fe20000000800 */
[----:B------:R-:W-:Y:S02]  /*3810*/  VIADD R17, R124, 0x1000 ;  /* 0x000010007c117836 */ /* 0x000fe40000000000 */
[----:B------:R-:W-:Y:S01]  /*3820*/  VIADD R118, R130, 0x1000 ;  /* 0x0000100082767836 */ /* 0x000fe20000000000 */
[----:B------:R-:W-:Y:S01]  /*3830*/  CS2R R94, SRZ ;  /* 0x00000000005e7805 */ /* 0x000fe2000001ff00 */
[----:B------:R-:W-:Y:S01]  /*3840*/  IMAD.U32 R5, RZ, RZ, UR23 ;  /* 0x00000017ff057e24 */ /* 0x000fe2000f8e00ff */
[----:B------:R-:W-:-:S02]  /*3850*/  CS2R R92, SRZ ;  /* 0x00000000005c7805 */ /* 0x000fc4000001ff00 */
[----:B------:R-:W-:Y:S02]  /*3860*/  CS2R R98, SRZ ;  /* 0x0000000000627805 */ /* 0x000fe4000001ff00 */
[----:B------:R-:W-:Y:S02]  /*3870*/  CS2R R96, SRZ ;  /* 0x0000000000607805 */ /* 0x000fe4000001ff00 */
[----:B------:R-:W-:Y:S01]  /*3880*/  CS2R R90, SRZ ;  /* 0x00000000005a7805 */ /* 0x000fe2000001ff00 */
[----:B------:R1:W5:Y:S01]  /*3890*/  @P1 LDG.E R8, desc[UR10][R4.64] ;  /* 0x0000000a04081981 */ /* 0x000362000c1e1900 */
        /* <DEDUP_REMOVED lines=10> */
[----:B------:R-:W-:Y:S01]  /*3940*/  CS2R R68, SRZ ;  /* 0x0000000000447805 */ /* 0x000fe2000001ff00 */
[----:B------:R-:W-:Y:S02]  /*3950*/  USHF.L.U32 UR35, UR21, 0x3, URZ ;  /* 0x0000000315237899 */ /* 0x000fe4000800063f */
[----:B------:R-:W-:Y:S02]  /*3960*/  USHF.L.U32 UR34, UR21, 0x4, URZ ;  /* 0x0000000415227899 */ /* 0x000fe4000800063f */
[----:B------:R-:W-:Y:S02]  /*3970*/  UIMAD UR33, UR21, 0x18, URZ ;  /* 0x00000018152178a4 */ /* 0x000fe4000f8e023f */
[----:B------:R-:W-:Y:S02]  /*3980*/  USHF.L.U32 UR32, UR21, 0x5, URZ ;  /* 0x0000000515207899 */ /* 0x000fe4000800063f */
[----:B------:R-:W-:-:S02]  /*3990*/  UIMAD UR31, UR21, 0x28, URZ ;  /* 0x00000028151f78a4 */ /* 0x000fc4000f8e023f */
[----:B------:R-:W-:Y:S02]  /*39a0*/  UIMAD UR30, UR21, 0x30, URZ ;  /* 0x00000030151e78a4 */ /* 0x000fe4000f8e023f */
[----:B------:R-:W-:Y:S01]  /*39b0*/  UIMAD UR29, UR21, 0x38, URZ ;  /* 0x00000038151d78a4 */ /* 0x000fe2000f8e023f */
[----:B-1----:R-:W-:Y:S01]  /*39c0*/  IMAD.SHL.U32 R4, R16, 0x4, RZ ;  /* 0x0000000410047824 */ /* 0x002fe200078e00ff */
[----:B------:R-:W-:Y:S02]  /*39d0*/  USHF.L.U32 UR28, UR21, 0x6, URZ ;  /* 0x00000006151c7899 */ /* 0x000fe4000800063f */
[----:B------:R-:W-:Y:S02]  /*39e0*/  UIMAD UR27, UR21, 0x48, URZ ;  /* 0x00000048151b78a4 */ /* 0x000fe4000f8e023f */
[----:B------:R-:W-:Y:S01]  /*39f0*/  IADD3 R4, P2, R4, UR14, RZ ;  /* 0x0000000e04047c10 */ /* 0x000fe2000ff5e0ff */
[----:B------:R-:W-:Y:S02]  /*3a00*/  UIMAD UR26, UR21, 0x50, URZ ;  /* 0x00000050151a78a4 */ /* 0x000fe4000f8e023f */
[----:B------:R-:W-:Y:S01]  /*3a10*/  UIMAD UR25, UR21, 0x58, URZ ;  /* 0x00000058151978a4 */ /* 0x000fe2000f8e023f */
[----:B------:R-:W-:Y:S01]  /*3a20*/  IADD3.X R5, R0, UR13, RZ, P2, !PT ;  /* 0x0000000d00057c10 */ /* 0x000fe200097fe4ff */
[----:B------:R-:W-:Y:S01]  /*3a30*/  UIMAD UR24, UR21, 0x60, URZ ;  /* 0x00000060151878a4 */ /* 0x000fe2000f8e023f */
[----:B------:R-:W5:Y:S01]  /*3a40*/  @P1 MUFU.RCP R0, UR5 ;  /* 0x0000000500001d08 */ /* 0x000f620008001000 */
[C---:B------:R-:W-:Y:S01]  /*3a50*/  @!P4 LEA R6, P2, R11.reuse, UR14, 0x2 ;  /* 0x0000000e0b06cc11 */ /* 0x040fe2000f8410ff */
[----:B------:R-:W-:Y:S01]  /*3a60*/  UIADD3 UR36, UR37, 0x80, URZ ;  /* 0x0000008025247890 */ /* 0x000fe2000fffe03f */
[----:B------:R-:W2:Y:S01]  /*3a70*/  @!P3 LDG.E R15, desc[UR10][R4.64] ;  /* 0x0000000a040fb981 */ /* 0x000ea2000c1e1900 */
[----:B------:R-:W-:Y:S01]  /*3a80*/  UIADD3 UR20, -UR20, URZ, URZ ;  /* 0x0000003f14147290 */ /* 0x000fe2000fffe13f */
[----:B------:R-:W-:Y:S01]  /*3a90*/  @!P4 LEA.HI.X R7, R11, UR13, R3, 0x2, P2 ;  /* 0x0000000d0b07cc11 */ /* 0x000fe200090f1403 */
[----:B------:R-:W-:Y:S01]  /*3aa0*/  ULDC UR7, c[0x0][0x2ec] ;  /* 0x0000bb0000077ab9 */ /* 0x000fe20000000800 */
[----:B------:R-:W3:Y:S04]  /*3ab0*/  @!P6 LDG.E R14, desc[UR10][R4.64+0x20] ;  /* 0x0000200a040ee981 */ /* 0x000ee8000c1e1900 */
[----:B------:R1:W4:Y:S04]  /*3ac0*/  @!P5 LDG.E R12, desc[UR10][R4.64+0x100] ;  /* 0x0001000a040cd981 */ /* 0x000328000c1e1900 */
[----:B------:R-:W4:Y:S01]  /*3ad0*/  @!P4 LDG.E R10, desc[UR10][R6.64] ;  /* 0x0000000a060ac981 */ /* 0x000f22000c1e1900 */
[----:B-----5:R-:W-:-:S05]  /*3ae0*/  @P1 FMUL.FTZ R0, R8, R0 ;  /* 0x0000000008001220 */ /* 0x020fca0000410000 */
[----:B------:R-:W-:Y:S02]  /*3af0*/  @P1 R2UR UR6, R0 ;  /* 0x00000000000612ca */ /* 0x000fe400000e0000 */
[----:B------:R-:W5:Y:S01]  /*3b00*/  LDL R0, [R1+0xc8] ;  /* 0x0000c80001007983 */ /* 0x000f620000100800 */
[C---:B-1----:R-:W-:Y:S01]  /*3b10*/  SHF.L.U64.HI R4, R16.reuse, 0x2, R9 ;  /* 0x0000000210047819 */ /* 0x042fe20000010209 */
[----:B------:R-:W-:-:S04]  /*3b20*/  IMAD.SHL.U32 R3, R16, 0x4, RZ ;  /* 0x0000000410037824 */ /* 0x000fc800078e00ff */
[----:B------:R-:W-:Y:S04]  /*3b30*/  STL [R1+0x9c], R4 ;  /* 0x00009c0401007387 */ /* 0x000fe80000100800 */
[----:B------:R-:W-:Y:S04]  /*3b40*/  STL [R1+0x98], R3 ;  /* 0x0000980301007387 */ /* 0x000fe80000100800 */
[----:B--2---:R-:W-:Y:S04]  /*3b50*/  STL [R1+0x90], R15 ;  /* 0x0000900f01007387 */ /* 0x004fe80000100800 */
[----:B---3--:R-:W-:Y:S04]  /*3b60*/  STL [R1+0x94], R14 ;  /* 0x0000940e01007387 */ /* 0x008fe80000100800 */
[----:B----4-:R-:W-:Y:S04]  /*3b70*/  STL [R1+0x88], R12 ;  /* 0x0000880c01007387 */ /* 0x010fe80000100800 */
[----:B------:R-:W-:Y:S01]  /*3b80*/  STL [R1+0x8c], R10 ;  /* 0x00008c0a01007387 */ /* 0x000fe20000100800 */
[----:B------:R-:W-:Y:S01]  /*3b90*/  SEL R118, R118, R130, !P0 ;  /* 0x0000008276767207 */ /* 0x000fe20004000000 */
[----:B------:R-:W-:Y:S01]  /*3ba0*/  UMOV UR5, URZ ;  /* 0x0000003f00057c82 */ /* 0x000fe20008000000 */
[----:B------:R-:W-:-:S02]  /*3bb0*/  UIMAD UR23, UR21, 0x68, URZ ;  /* 0x00000068151778a4 */ /* 0x000fc4000f8e023f */
[----:B------:R-:W-:Y:S01]  /*3bc0*/  LEA R118, R118, UR4, 0x1 ;  /* 0x0000000476767c11 */ /* 0x000fe2000f8e08ff */
[----:B------:R-:W-:Y:S01]  /*3bd0*/  UIMAD UR22, UR21, 0x70, URZ ;  /* 0x00000070151678a4 */ /* 0x000fe2000f8e023f */
[----:B------:R-:W-:Y:S01]  /*3be0*/  @UP1 UMOV UR5, UR6 ;  /* 0x0000000600051c82 */ /* 0x000fe20008000000 */
[----:B------:R-:W-:Y:S01]  /*3bf0*/  UIMAD UR21, UR21, 0x78, URZ ;  /* 0x00000078151578a4 */ /* 0x000fe2000f8e023f */
[----:B------:R-:W-:Y:S01]  /*3c00*/  ULDC UR6, c[0x0][0x39c] ;  /* 0x0000e70000067ab9 */ /* 0x000fe20000000800 */
[----:B-----5:R-:W-:-:S04]  /*3c10*/  IMAD R216, R216, 0x80, R0 ;  /* 0x00000080d8d87824 */ /* 0x020fc800078e0200 */
[C---:B------:R-:W-:Y:S02]  /*3c20*/  VIADD R18, R216.reuse, 0x39 ;  /* 0x00000039d8127836 */ /* 0x040fe40000000000 */
[C---:B------:R-:W-:Y:S02]  /*3c30*/  VIADD R20, R216.reuse, 0x38 ;  /* 0x00000038d8147836 */ /* 0x040fe40000000000 */
[C---:B------:R-:W-:Y:S01]  /*3c40*/  VIADD R19, R216.reuse, 0x31 ;  /* 0x00000031d8137836 */ /* 0x040fe20000000000 */
[----:B------:R1:W-:Y:S04]  /*3c50*/  STL [R1+0x74], R18 ;  /* 0x0000741201007387 */ /* 0x0003e80000100800 */
[----:B------:R2:W-:Y:S04]  /*3c60*/  STL [R1+0x6c], R20 ;  /* 0x00006c1401007387 */ /* 0x0005e80000100800 */
[----:B------:R3:W-:Y:S01]  /*3c70*/  STL [R1+0x30], R19 ;  /* 0x0000301301007387 */ /* 0x0007e20000100800 */
[----:B-1----:R-:W-:-:S02]  /*3c80*/  VIADD R18, R216, 0x30 ;  /* 0x00000030d8127836 */ /* 0x002fc40000000000 */
[----:B--2---:R-:W-:-:S03]  /*3c90*/  VIADD R20, R216, 0x29 ;  /* 0x00000029d8147836 */ /* 0x004fc60000000000 */
[----:B------:R1:W-:Y:S01]  /*3ca0*/  STL [R1+0x2c], R18 ;  /* 0x00002c1201007387 */ /* 0x0003e20000100800 */
[----:B---3--:R-:W-:-:S03]  /*3cb0*/  VIADD R19, R216, 0x28 ;  /* 0x00000028d8137836 */ /* 0x008fc60000000000 */
[----:B------:R2:W-:Y:S04]  /*3cc0*/  STL [R1+0x28], R20 ;  /* 0x0000281401007387 */ /* 0x0005e80000100800 */
[----:B------:R3:W-:Y:S01]  /*3cd0*/  STL [R1+0x24], R19 ;  /* 0x0000241301007387 */ /* 0x0007e20000100800 */
[C---:B------:R-:W-:Y:S02]  /*3ce0*/  VIADD R0, R216.reuse, 0x39 ;  /* 0x00000039d8007836 */ /* 0x040fe40000000000 */
[C---:B-1----:R-:W-:Y:S02]  /*3cf0*/  VIADD R18, R216.reuse, 0x21 ;  /* 0x00000021d8127836 */ /* 0x042fe40000000000 */
[----:B--2---:R-:W-:-:S03]  /*3d00*/  VIADD R20, R216, 0x20 ;  /* 0x00000020d8147836 */ /* 0x004fc60000000000 */
[----:B------:R1:W-:Y:S01]  /*3d10*/  STL [R1+0x20], R18 ;  /* 0x0000201201007387 */ /* 0x0003e20000100800 */
[----:B---3--:R-:W-:-:S03]  /*3d20*/  VIADD R19, R216, 0x19 ;  /* 0x00000019d8137836 */ /* 0x008fc60000000000 */
[----:B------:R2:W-:Y:S04]  /*3d30*/  STL [R1+0x1c], R20 ;  /* 0x00001c1401007387 */ /* 0x0005e80000100800 */
[----:B------:R3:W-:Y:S01]  /*3d40*/  STL [R1+0x18], R19 ;  /* 0x0000181301007387 */ /* 0x0007e20000100800 */
[C---:B------:R-:W-:Y:S01]  /*3d50*/  VIADD R3, R216.reuse, 0x38 ;  /* 0x00000038d8037836 */ /* 0x040fe20000000000 */
[----:B------:R-:W-:Y:S01]  /*3d60*/  I2FP.F32.S32 R0, R0 ;  /* 0x0000000000007245 */ /* 0x000fe20000201400 */
[C---:B------:R-:W-:Y:S02]  /*3d70*/  VIADD R4, R216.reuse, 0x31 ;  /* 0x00000031d8047836 */ /* 0x040fe40000000000 */
[C---:B-1----:R-:W-:Y:S02]  /*3d80*/  VIADD R18, R216.reuse, 0x18 ;  /* 0x00000018d8127836 */ /* 0x042fe40000000000 */
[----:B--2---:R-:W-:-:S03]  /*3d90*/  VIADD R20, R216, 0x11 ;  /* 0x00000011d8147836 */ /* 0x004fc60000000000 */
[----:B------:R1:W-:Y:S01]  /*3da0*/  STL [R1+0x14], R18 ;  /* 0x0000141201007387 */ /* 0x0003e20000100800 */
[----:B---3--:R-:W-:-:S03]  /*3db0*/  VIADD R19, R216, 0x10 ;  /* 0x00000010d8137836 */ /* 0x008fc60000000000 */
[----:B------:R2:W-:Y:S04]  /*3dc0*/  STL [R1+0x10], R20 ;  /* 0x0000101401007387 */ /* 0x0005e80000100800 */
[----:B------:R3:W-:Y:S01]  /*3dd0*/  STL [R1+0xc], R19 ;  /* 0x00000c1301007387 */ /* 0x0007e20000100800 */
[----:B------:R-:W-:Y:S01]  /*3de0*/  I2FP.F32.S32 R3, R3 ;  /* 0x0000000300037245 */ /* 0x000fe20000201400 */
[C---:B------:R-:W-:Y:S02]  /*3df0*/  VIADD R5, R216.reuse, 0x30 ;  /* 0x00000030d8057836 */ /* 0x040fe40000000000 */
[C---:B-1----:R-:W-:Y:S02]  /*3e00*/  VIADD R18, R216.reuse, 0x9 ;  /* 0x00000009d8127836 */ /* 0x042fe40000000000 */
[----:B--2---:R-:W-:-:S03]  /*3e10*/  VIADD R20, R216, 0x8 ;  /* 0x00000008d8147836 */ /* 0x004fc60000000000 */
[----:B------:R1:W-:Y:S01]  /*3e20*/  STL [R1+0x8], R18 ;  /* 0x0000081201007387 */ /* 0x0003e20000100800 */
[----:B---3--:R-:W-:-:S03]  /*3e30*/  VIADD R19, R216, 0x1 ;  /* 0x00000001d8137836 */ /* 0x008fc60000000000 */
[----:B------:R-:W-:Y:S04]  /*3e40*/  STL [R1+0x4], R20 ;  /* 0x0000041401007387 */ /* 0x000fe80000100800 */
[----:B------:R-:W-:Y:S01]  /*3e50*/  STL [R1], R19 ;  /* 0x0000001301007387 */ /* 0x000fe20000100800 */
[C---:B------:R-:W-:Y:S02]  /*3e60*/  VIADD R6, R216.reuse, 0x29 ;  /* 0x00000029d8067836 */ /* 0x040fe40000000000 */
[----:B------:R-:W-:Y:S01]  /*3e70*/  VIADD R7, R216, 0x28 ;  /* 0x00000028d8077836 */ /* 0x000fe20000000000 */
[----:B-1----:R-:W-:-:S05]  /*3e80*/  I2FP.F32.S32 R18, R216 ;  /* 0x000000d800127245 */ /* 0x002fca0000201400 */
[----:B------:R-:W-:Y:S04]  /*3e90*/  STL [R1+0x34], R18 ;  /* 0x0000341201007387 */ /* 0x000fe80000100800 */
[----:B------:R1:W-:Y:S01]  /*3ea0*/  STL [R1+0x78], R0 ;  /* 0x0000780001007387 */ /* 0x0003e20000100800 */
[----:B------:R-:W-:-:S03]  /*3eb0*/  VIADD R8, R216, 0x21 ;  /* 0x00000021d8087836 */ /* 0x000fc60000000000 */
[----:B------:R2:W-:Y:S01]  /*3ec0*/  STL [R1+0x70], R3 ;  /* 0x0000700301007387 */ /* 0x0005e20000100800 */
[C---:B------:R-:W-:Y:S02]  /*3ed0*/  VIADD R9, R216.reuse, 0x20 ;  /* 0x00000020d8097836 */ /* 0x040fe40000000000 */
[----:B------:R-:W-:Y:S01]  /*3ee0*/  VIADD R10, R216, 0x19 ;  /* 0x00000019d80a7836 */ /* 0x000fe20000000000 */
[----:B-1----:R-:W-:Y:S02]  /*3ef0*/  I2FP.F32.S32 R0, R4 ;  /* 0x0000000400007245 */ /* 0x002fe40000201400 */
[----:B--2---:R-:W-:-:S03]  /*3f00*/  I2FP.F32.S32 R3, R5 ;  /* 0x0000000500037245 */ /* 0x004fc60000201400 */
[----:B------:R1:W-:Y:S04]  /*3f10*/  STL [R1+0x68], R0 ;  /* 0x0000680001007387 */ /* 0x0003e80000100800 */
        /* <DEDUP_REMOVED lines=27> */
[----:B-1----:R-:W-:-:S05]  /*40d0*/  I2FP.F32.S32 R0, R16 ;  /* 0x0000001000007245 */ /* 0x002fca0000201400 */
[----:B------:R1:W-:Y:S04]  /*40e0*/  STL [R1+0x38], R0 ;  /* 0x0000380001007387 */ /* 0x0003e80000100800 */
[----:B------:R1:W-:Y:S01]  /*40f0*/  STL [R1+0x7c], R136 ;  /* 0x00007c8801007387 */ /* 0x0003e20000100800 */
[----:B--2---:R-:W-:-:S04]  /*4100*/  SEL R3, R17, R124, !P0 ;  /* 0x0000007c11037207 */ /* 0x004fc80004000000 */
[----:B------:R-:W-:-:S07]  /*4110*/  LEA R3, R3, UR4, 0x1 ;  /* 0x0000000403037c11 */ /* 0x000fce000f8e08ff */
.L_x_669:
[----:B------:R-:W0:Y:S01]  /*4120*/  LDGDEPBAR ;  /* 0x00000000000079af */ /* 0x000e220000000000 */
[----:B------:R-:W-:Y:S01]  /*4130*/  IADD3 R112, R126, R118, RZ ;  /* 0x000000767e707210 */ /* 0x000fe20007ffe0ff */
[----:B------:R-:W-:Y:S01]  /*4140*/  UIADD3 UR17, UR18, 0x80, UR37 ;  /* 0x0000008012117890 */ /* 0x000fe2000fffe025 */
[----:B-1----:R-:W-:Y:S05]  /*4150*/  MOV R0, UR9 ;  /* 0x0000000900007c02 */ /* 0x002fea0008000f00 */
[----:B------:R-:W2:Y:S01]  /*4160*/  LDL R137, [R1+0xa8] ;  /* 0x0000a80001897983 */ /* 0x000ea20000100800 */
[----:B------:R-:W-:Y:S02]  /*4170*/  USHF.L.U32 UR12, UR8, 0x7, URZ ;  /* 0x00000007080c7899 */ /* 0x000fe4000800063f */
[----:B------:R-:W-:Y:S01]  /*4180*/  UIADD3 UR17, UR17, -UR9, URZ ;  /* 0x8000000911117290 */ /* 0x000fe2000fffe03f */
[----:B------:R-:W3:Y:S03]  /*4190*/  LDL R135, [R1+0x90] ;  /* 0x0000900001877983 */ /* 0x000ee60000100800 */
[----:B------:R-:W-:Y:S01]  /*41a0*/  UISETP.GE.AND UP0, UPT, UR12, UR17, UPT ;  /* 0x000000110c00728c */ /* 0x000fe2000bf06270 */
[----:B------:R-:W4:Y:S03]  /*41b0*/  LDL R134, [R1+0x94] ;  /* 0x0000940001867983 */ /* 0x000f260000100800 */
[----:B------:R-:W-:Y:S01]  /*41c0*/  UISETP.LT.AND UP0, UPT, UR36, UR9, UP0 ;  /* 0x000000092400728c */ /* 0x000fe20008701270 */
[----:B------:R-:W4:Y:S04]  /*41d0*/  LDL R133, [R1+0x34] ;  /* 0x0000340001857983 */ /* 0x000f280000100800 */
[----:B------:R-:W4:Y:S01]  /*41e0*/  LDL R132, [R1] ;  /* 0x0000000001847983 */ /* 0x000f220000100800 */
[----:B------:R-:W-:Y:S01]  /*41f0*/  PLOP3.LUT P0, PT, PT, PT, UP0, 0x80, 0x0 ;  /* 0x000000000000781c */ /* 0x000fe20003f0f008 */
[----:B------:R-:W-:Y:S02]  /*4200*/  UISETP.GT.AND UP0, UPT, UR8, UR19, UPT ;  /* 0x000000130800728c */ /* 0x000fe4000bf04270 */
[----:B------:R-:W4:Y:S04]  /*4210*/  LDL R131, [R1+0x38] ;  /* 0x0000380001837983 */ /* 0x000f280000100800 */
        /* <DEDUP_REMOVED lines=51> */
[-C--:B------:R-:W-:Y:S05]  /*4550*/  HMMA.16816.F32.BF16 R12, R112, R110.reuse, R12 ;  /* 0x0000006e700c723c */ /* 0x080fea000004180c */
[----:B--2---:R-:W-:Y:S01]  /*4560*/  IADD3 R0, R0, -UR18, R137 ;  /* 0x8000001200007c10 */ /* 0x004fe2000fffe089 */
[C---:B------:R-:W-:Y:S04]  /*4570*/  HMMA.16816.F32.BF16 R16, R104.reuse, R110, R16 ;  /* 0x0000006e6810723c */ /* 0x040fe80000041810 */
[----:B---3--:R-:W-:Y:S02]  /*4580*/  FSETP.NEU.FTZ.AND P2, PT, R135, -INF , PT ;  /* 0xff8000008700780b */ /* 0x008fe40003f5d000 */
[----:B------:R-:W-:Y:S01]  /*4590*/  FMUL.FTZ R4, R4, UR6 ;  /* 0x0000000604047c20 */ /* 0x000fe20008410000 */
[----:B------:R-:W-:Y:S01]  /*45a0*/  FMUL.FTZ R5, R5, UR6 ;  /* 0x0000000605057c20 */ /* 0x000fe20008410000 */
[----:B------:R-:W-:Y:S01]  /*45b0*/  FMUL.FTZ R6, R6, UR6 ;  /* 0x0000000606067c20 */ /* 0x000fe20008410000 */
[----:B----4-:R-:W-:Y:S01]  /*45c0*/  FSETP.NEU.FTZ.AND P1, PT, R134, -INF , PT ;  /* 0xff8000008600780b */ /* 0x010fe20003f3d000 */
[----:B------:R-:W1:Y:S01]  /*45d0*/  MUFU.TANH R87, R4 ;  /* 0x0000000400577308 */ /* 0x000e620000002400 */
[----:B------:R-:W-:Y:S01]  /*45e0*/  FMUL.FTZ R7, R7, UR6 ;  /* 0x0000000607077c20 */ /* 0x000fe20008410000 */
[----:B------:R-:W-:Y:S01]  /*45f0*/  FMUL.FTZ R9, R9, UR6 ;  /* 0x0000000609097c20 */ /* 0x000fe20008410000 */
[----:B------:R-:W-:Y:S01]  /*4600*/  FMUL.FTZ R8, R8, UR6 ;  /* 0x0000000608087c20 */ /* 0x000fe20008410000 */
[----:B------:R-:W-:Y:S01]  /*4610*/  @!P0 IADD3 R0, R0, UR12, RZ ;  /* 0x0000000c00008c10 */ /* 0x000fe2000fffe0ff */
[----:B------:R-:W-:Y:S01]  /*4620*/  FMUL.FTZ R11, R11, UR6 ;  /* 0x000000060b0b7c20 */ /* 0x000fe20008410000 */
[----:B------:R-:W-:Y:S04]  /*4630*/  FMUL.FTZ R10, R10, UR6 ;  /* 0x000000060a0a7c20 */ /* 0x000fe80008410000 */
[----:B------:R-:W2:Y:S01]  /*4640*/  MUFU.TANH R86, R5 ;  /* 0x0000000500567308 */ /* 0x000ea20000002400 */
[----:B------:R-:W-:Y:S01]  /*4650*/  FMUL.FTZ R15, R15, UR6 ;  /* 0x000000060f0f7c20 */ /* 0x000fe20008410000 */
[----:B------:R-:W-:Y:S01]  /*4660*/  FMUL.FTZ R14, R14, UR6 ;  /* 0x000000060e0e7c20 */ /* 0x000fe20008410000 */
[----:B------:R-:W-:Y:S01]  /*4670*/  FMUL.FTZ R12, R12, UR6 ;  /* 0x000000060c0c7c20 */ /* 0x000fe20008410000 */
[----:B------:R-:W-:Y:S01]  /*4680*/  FMUL.FTZ R13, R13, UR6 ;  /* 0x000000060d0d7c20 */ /* 0x000fe20008410000 */
[----:B------:R-:W-:Y:S01]  /*4690*/  FMUL.FTZ R18, R18, UR6 ;  /* 0x0000000612127c20 */ /* 0x000fe20008410000 */
[----:B------:R-:W-:Y:S04]  /*46a0*/  FMUL.FTZ R19, R19, UR6 ;  /* 0x0000000613137c20 */ /* 0x000fe80008410000 */
[----:B------:R-:W3:Y:S01]  /*46b0*/  MUFU.TANH R69, R6 ;  /* 0x0000000600457308 */ /* 0x000ee20000002400 */
[----:B------:R-:W-:Y:S01]  /*46c0*/  FMUL.FTZ R16, R16, UR6 ;  /* 0x0000000610107c20 */ /* 0x000fe20008410000 */
[----:B------:R-:W-:Y:S08]  /*46d0*/  FMUL.FTZ R17, R17, UR6 ;  /* 0x0000000611117c20 */ /* 0x000ff00008410000 */
[----:B------:R4:W3:Y:S10]  /*46e0*/  MUFU.TANH R68, R7 ;  /* 0x0000000700447308 */ /* 0x0008f40000002400 */
[----:B------:R1:W-:Y:S10]  /*46f0*/  MUFU.TANH R221, R9 ;  /* 0x0000000900dd7308 */ /* 0x0003f40000002400 */
[----:B------:R2:W-:Y:S01]  /*4700*/  MUFU.TANH R233, R15 ;  /* 0x0000000f00e97308 */ /* 0x0005e20000002400 */
[----:B----4-:R-:W4:Y:S09]  /*4710*/  LDSM.16.M88.4 R4, [R117+0x6400] ;  /* 0x006400007504783b */ /* 0x010f320000000200 */
[----:B------:R3:W-:Y:S01]  /*4720*/  MUFU.TANH R184, R18 ;  /* 0x0000001200b87308 */ /* 0x0007e20000002400 */
[----:B-1----:R-:W4:Y:S09]  /*4730*/  LDL R9, [R1+0x88] ;  /* 0x0000880001097983 */ /* 0x002f320000100800 */
[----:B------:R1:W-:Y:S01]  /*4740*/  MUFU.TANH R183, R19 ;  /* 0x0000001300b77308 */ /* 0x0003e20000002400 */
[----:B--2---:R-:W2:Y:S09]  /*4750*/  LDL R15, [R1+0x8c] ;  /* 0x00008c00010f7983 */ /* 0x004eb20000100800 */
[----:B------:R4:W-:Y:S01]  /*4760*/  MUFU.TANH R234, R14 ;  /* 0x0000000e00ea7308 */ /* 0x0009e20000002400 */
[----:B---3--:R-:W3:Y:S09]  /*4770*/  LDL R18, [R1+0x44] ;  /* 0x0000440001127983 */ /* 0x008ef20000100800 */
[----:B------:R4:W-:Y:S01]  /*4780*/  MUFU.TANH R220, R12 ;  /* 0x0000000c00dc7308 */ /* 0x0009e20000002400 */
[----:B-1----:R-:W3:Y:S09]  /*4790*/  LDL R19, [R1+0x48] ;  /* 0x0000480001137983 */ /* 0x002ef20000100800 */
[----:B------:R1:W-:Y:S01]  /*47a0*/  MUFU.TANH R235, R11 ;  /* 0x0000000b00eb7308 */ /* 0x0003e20000002400 */
[-C--:B----4-:R-:W-:Y:S03]  /*47b0*/  HMMA.16816.F32.BF16 R20, R104, R4.reuse, R20 ;  /* 0x000000046814723c */ /* 0x090fe60000041814 */
[----:B------:R-:W-:Y:S03]  /*47c0*/  @!P0 VIMNMX R14, R0, UR9, PT ;  /* 0x00000009000e8c48 */ /* 0x000fe6000bfe0100 */
[C---:B------:R-:W-:Y:S03]  /*47d0*/  HMMA.16816.F32.BF16 R24, R112.reuse, R4, R24 ;  /* 0x000000047018723c */ /* 0x040fe60000041818 */
[----:B------:R4:W-:Y:S01]  /*47e0*/  MUFU.TANH R226, R8 ;  /* 0x0000000800e27308 */ /* 0x0009e20000002400 */
[----:B------:R-:W-:Y:S01]  /*47f0*/  @!P0 ISETP.GE.AND P3, PT, R216, R14, PT ;  /* 0x0000000ed800820c */ /* 0x000fe20003f66270 */
[----:B------:R-:W-:Y:S01]  /*4800*/  FMUL.FTZ R12, R135, 1.4426950216293334961 ;  /* 0x3fb8aa3b870c7820 */ /* 0x000fe20000410000 */
[-C--:B------:R-:W-:Y:S07]  /*4810*/  HMMA.16816.F32.BF16 R28, R112, R6.reuse, R28 ;  /* 0x00000006701c723c */ /* 0x080fee000004181c */
[----:B------:R4:W-:Y:S01]  /*4820*/  MUFU.TANH R219, R13 ;  /* 0x0000000d00db7308 */ /* 0x0009e20000002400 */
[----:B------:R-:W-:Y:S03]  /*4830*/  FFMA.FTZ R4, R133, UR5, R87 ;  /* 0x0000000585047c23 */ /* 0x000fe60008010057 */
[----:B------:R-:W-:Y:S01]  /*4840*/  FSEL R12, R12, RZ, P2 ;  /* 0x000000ff0c0c7208 */ /* 0x000fe20001000000 */
[----:B-1----:R-:W-:Y:S01]  /*4850*/  FMUL.FTZ R11, R134, 1.4426950216293334961 ;  /* 0x3fb8aa3b860b7820 */ /* 0x002fe20000410000 */
[----:B------:R-:W-:Y:S01]  /*4860*/  MOV R134, 0x8 ;  /* 0x0000000800867802 */ /* 0x000fe20000000f00 */
[C---:B------:R-:W-:Y:S03]  /*4870*/  HMMA.16816.F32.BF16 R32, R104.reuse, R6, R32 ;  /* 0x000000066820723c */ /* 0x040fe60000041820 */
[----:B------:R-:W1:Y:S01]  /*4880*/  MUFU.TANH R238, R10 ;  /* 0x0000000a00ee7308 */ /* 0x000e620000002400 */
[----:B------:R-:W-:Y:S01]  /*4890*/  FMUL.FTZ R20, R20, UR6 ;  /* 0x0000000614147c20 */ /* 0x000fe20008410000 */
[----:B------:R-:W-:Y:S01]  /*48a0*/  FMUL.FTZ R23, R23, UR6 ;  /* 0x0000000617177c20 */ /* 0x000fe20008410000 */
[----:B------:R-:W-:Y:S01]  /*48b0*/  FMUL.FTZ R21, R21, UR6 ;  /* 0x0000000615157c20 */ /* 0x000fe20008410000 */
[----:B------:R-:W-:Y:S01]  /*48c0*/  FMUL.FTZ R22, R22, UR6 ;  /* 0x0000000616167c20 */ /* 0x000fe20008410000 */
[----:B----4-:R-:W-:Y:S05]  /*48d0*/  FFMA.FTZ R8, R131, UR5, R86 ;  /* 0x0000000583087c23 */ /* 0x010fea0008010056 */
[----:B------:R4:W-:Y:S01]  /*48e0*/  MUFU.TANH R76, R21 ;  /* 0x00000015004c7308 */ /* 0x0009e20000002400 */
[----:B------:R-:W-:Y:S01]  /*48f0*/  FMUL.FTZ R25, R25, UR6 ;  /* 0x0000000619197c20 */ /* 0x000fe20008410000 */
[----:B------:R-:W-:Y:S01]  /*4900*/  FMUL.FTZ R24, R24, UR6 ;  /* 0x0000000618187c20 */ /* 0x000fe20008410000 */
[----:B------:R-:W-:Y:S01]  /*4910*/  FFMA.FTZ R5, R133, UR5, R69 ;  /* 0x0000000585057c23 */ /* 0x000fe20008010045 */
[----:B------:R-:W-:Y:S01]  /*4920*/  FSEL R11, R11, RZ, P1 ;  /* 0x000000ff0b0b7208 */ /* 0x000fe20000800000 */
[----:B------:R-:W-:Y:S01]  /*4930*/  FMUL.FTZ R26, R26, UR6 ;  /* 0x000000061a1a7c20 */ /* 0x000fe20008410000 */
[----:B------:R-:W-:Y:S01]  /*4940*/  @!P0 VIADDMNMX R13, R0, R134, UR9, PT ;  /* 0x00000009000d8e46 */ /* 0x000fe2000b800186 */
[----:B------:R-:W-:Y:S03]  /*4950*/  FMUL.FTZ R27, R27, UR6 ;  /* 0x000000061b1b7c20 */ /* 0x000fe60008410000 */
[----:B------:R1:W-:Y:S01]  /*4960*/  MUFU.TANH R210, R25 ;  /* 0x0000001900d27308 */ /* 0x0003e20000002400 */
[----:B------:R-:W-:Y:S01]  /*4970*/  @!P0 FSEL R4, R4, -INF , !P3 ;  /* 0xff80000004048808 */ /* 0x000fe20005800000 */
[----:B------:R-:W-:Y:S01]  /*4980*/  FMUL.FTZ R28, R28, UR6 ;  /* 0x000000061c1c7c20 */ /* 0x000fe20008410000 */
[-C--:B------:R-:W-:Y:S01]  /*4990*/  @!P0 ISETP.GE.AND P2, PT, R216, R13.reuse, PT ;  /* 0x0000000dd800820c */ /* 0x080fe20003f46270 */
[----:B------:R-:W-:Y:S01]  /*49a0*/  FMUL.FTZ R29, R29, UR6 ;  /* 0x000000061d1d7c20 */ /* 0x000fe20008410000 */
[----:B------:R-:W-:Y:S01]  /*49b0*/  @!P0 ISETP.GE.AND P1, PT, R132, R14, PT ;  /* 0x0000000e8400820c */ /* 0x000fe20003f26270 */
[----:B------:R-:W-:Y:S01]  /*49c0*/  FMUL.FTZ R32, R32, UR6 ;  /* 0x0000000620207c20 */ /* 0x000fe20008410000 */
[----:B------:R-:W-:Y:S03]  /*49d0*/  FMUL.FTZ R33, R33, UR6 ;  /* 0x0000000621217c20 */ /* 0x000fe60008410000 */
[----:B------:R1:W-:Y:S01]  /*49e0*/  MUFU.TANH R211, R24 ;  /* 0x0000001800d37308 */ /* 0x0003e20000002400 */
[----:B----4-:R-:W4:Y:S01]  /*49f0*/  LDL R21, [R1+0x10] ;  /* 0x0000100001157983 */ /* 0x010f220000100800 */
[----:B------:R-:W-:Y:S01]  /*4a00*/  FMUL.FTZ R34, R34, UR6 ;  /* 0x0000000622227c20 */ /* 0x000fe20008410000 */
[----:B------:R-:W-:Y:S01]  /*4a10*/  FMUL.FTZ R35, R35, UR6 ;  /* 0x0000000623237c20 */ /* 0x000fe20008410000 */
[--C-:B------:R-:W-:Y:S01]  /*4a20*/  FFMA.FTZ R4, R4, UR7, -R12.reuse ;  /* 0x0000000704047c23 */ /* 0x100fe2000801080c */
[----:B------:R-:W-:Y:S01]  /*4a30*/  @!P0 FSEL R8, R8, -INF , !P1 ;  /* 0xff80000008088808 */ /* 0x000fe20004800000 */
[----:B------:R-:W-:Y:S01]  /*4a40*/  FMUL.FTZ R31, R31, UR6 ;  /* 0x000000061f1f7c20 */ /* 0x000fe20008410000 */
[-C--:B------:R-:W-:Y:S03]  /*4a50*/  @!P0 ISETP.GE.AND P1, PT, R132, R13.reuse, PT ;  /* 0x0000000d8400820c */ /* 0x080fe60003f26270 */
[----:B------:R1:W-:Y:S02]  /*4a60*/  MUFU.TANH R77, R20 ;  /* 0x00000014004d7308 */ /* 0x0003e40000002400 */
[----:B-1----:R-:W3:Y:S01]  /*4a70*/  LDL R25, [R1+0x3c] ;  /* 0x00003c0001197983 */ /* 0x002ee20000100800 */
[----:B------:R-:W-:Y:S01]  /*4a80*/  FFMA.FTZ R8, R8, UR7, -R12 ;  /* 0x0000000708087c23 */ /* 0x000fe2000801080c */
[----:B------:R-:W-:Y:S01]  /*4a90*/  MOV R10, 0x40 ;  /* 0x00000040000a7802 */ /* 0x000fe20000000f00 */
[----:B------:R-:W-:Y:S01]  /*4aa0*/  FMUL.FTZ R30, R30, UR6 ;  /* 0x000000061e1e7c20 */ /* 0x000fe20008410000 */
[----:B------:R-:W-:Y:S02]  /*4ab0*/  @!P0 FSEL R5, R5, -INF , !P2 ;  /* 0xff80000005058808 */ /* 0x000fe40005000000 */
[----:B------:R-:W-:Y:S02]  /*4ac0*/  @!P0 VIADDMNMX R10, R0, R10, UR9, PT ;  /* 0x00000009000a8e46 */ /* 0x000fe4000b80010a */
[----:B------:R1:W-:Y:S01]  /*4ad0*/  MUFU.TANH R179, R23 ;  /* 0x0000001700b37308 */ /* 0x0003e20000002400 */
[----:B------:R-:W4:Y:S01]  /*4ae0*/  LDL R24, [R1+0x4] ;  /* 0x0000040001187983 */ /* 0x000f220000100800 */
[--C-:B------:R-:W-:Y:S01]  /*4af0*/  FFMA.FTZ R5, R5, UR7, -R11.reuse ;  /* 0x0000000705057c23 */ /* 0x100fe2000801080b */
[----:B------:R-:W-:Y:S07]  /*4b00*/  @!P0 ISETP.GE.AND P3, PT, R216, R10, PT ;  /* 0x0000000ad800820c */ /* 0x000fee0003f66270 */
[----:B------:R1:W-:Y:S01]  /*4b10*/  MUFU.TANH R180, R22 ;  /* 0x0000001600b47308 */ /* 0x0003e20000002400 */
[----:B------:R-:W4:Y:S09]  /*4b20*/  LDL R20, [R1+0x40] ;  /* 0x0000400001147983 */ /* 0x000f320000100800 */
[----:B------:R1:W-:Y:S02]  /*4b30*/  MUFU.EX2 R85, R4 ;  /* 0x0000000400557308 */ /* 0x0003e40000000800 */
[----:B-1----:R-:W4:Y:S08]  /*4b40*/  LDL R23, [R1+0x8] ;  /* 0x0000080001177983 */ /* 0x002f300000100800 */
[----:B------:R1:W-:Y:S01]  /*4b50*/  MUFU.TANH R79, R16 ;  /* 0x00000010004f7308 */ /* 0x0003e20000002400 */
[----:B------:R-:W4:Y:S09]  /*4b60*/  LDL R22, [R1+0xc] ;  /* 0x00000c0001167983 */ /* 0x000f320000100800 */
[----:B------:R-:W-:Y:S01]  /*4b70*/  MUFU.EX2 R84, R8 ;  /* 0x0000000800547308 */ /* 0x000fe20000000800 */
[----:B------:R-:W-:Y:S05]  /*4b80*/  FFMA.FTZ R4, R131, UR5, R68 ;  /* 0x0000000583047c23 */ /* 0x000fea0008010044 */
[----:B------:R-:W-:Y:S04]  /*4b90*/  @!P0 FSEL R4, R4, -INF , !P1 ;  /* 0xff80000004048808 */ /* 0x000fe80004800000 */
[----:B------:R1:W-:Y:S02]  /*4ba0*/  MUFU.EX2 R3, R5 ;  /* 0x0000000500037308 */ /* 0x0003e40000000800 */
[----:B-1----:R-:W-:Y:S01]  /*4bb0*/  MOV R16, 0x48 ;  /* 0x0000004800107802 */ /* 0x002fe20000000f00 */
[----:B------:R-:W-:Y:S03]  /*4bc0*/  FFMA.FTZ R4, R4, UR7, -R11 ;  /* 0x0000000704047c23 */ /* 0x000fe6000801080b */
[----:B------:R-:W-:Y:S04]  /*4bd0*/  @!P0 VIADDMNMX R0, R0, R16, UR9, PT ;  /* 0x0000000900008e46 */ /* 0x000fe8000b800110 */
[----:B------:R1:W-:Y:S10]  /*4be0*/  MUFU.EX2 R2, R4 ;  /* 0x0000000400027308 */ /* 0x0003f40000000800 */
[----:B------:R-:W4:Y:S01]  /*4bf0*/  MUFU.TANH R78, R17 ;  /* 0x00000011004e7308 */ /* 0x000f220000002400 */
[C---:B------:R-:W-:Y:S09]  /*4c00*/  FFMA.FTZ R5, R133.reuse, UR5, R238 ;  /* 0x0000000585057c23 */ /* 0x040ff200080100ee */
[----:B------:R-:W4:Y:S01]  /*4c10*/  MUFU.TANH R232, R26 ;  /* 0x0000001a00e87308 */ /* 0x000f220000002400 */
[----:B-1----:R-:W-:Y:S05]  /*4c20*/  FFMA.FTZ R4, R133, UR5, R226 ;  /* 0x0000000585047c23 */ /* 0x002fea00080100e2 */
[----:B------:R-:W-:Y:S04]  /*4c30*/  @!P0 FSEL R4, R4, -INF , !P3 ;  /* 0xff80000004048808 */ /* 0x000fe80005800000 */
[----:B------:R-:W1:Y:S10]  /*4c40*/  MUFU.TANH R231, R27 ;  /* 0x0000001b00e77308 */ /* 0x000e740000002400 */
[----:B------:R-:W1:Y:S10]  /*4c50*/  MUFU.TANH R209, R28 ;  /* 0x0000001c00d17308 */ /* 0x000e740000002400 */
[----:B------:R-:W-:Y:S10]  /*4c60*/  MUFU.TANH R207, R29 ;  /* 0x0000001d00cf7308 */ /* 0x000ff40000002400 */
[----:B------:R-:W-:Y:S10]  /*4c70*/  MUFU.TANH R229, R31 ;  /* 0x0000001f00e57308 */ /* 0x000ff40000002400 */
[----:B------:R-:W1:Y:S10]  /*4c80*/  MUFU.TANH R230, R30 ;  /* 0x0000001e00e67308 */ /* 0x000e740000002400 */
[----:B------:R-:W-:Y:S10]  /*4c90*/  MUFU.TANH R73, R32 ;  /* 0x0000002000497308 */ /* 0x000ff40000002400 */
[----:B------:R-:W-:Y:S10]  /*4ca0*/  MUFU.TANH R72, R33 ;  /* 0x0000002100487308 */ /* 0x000ff40000002400 */
[----:B------:R-:W1:Y:S10]  /*4cb0*/  MUFU.TANH R170, R34 ;  /* 0x0000002200aa7308 */ /* 0x000e740000002400 */
[----:B------:R-:W1:Y:S01]  /*4cc0*/  MUFU.TANH R168, R35 ;  /* 0x0000002300a87308 */ /* 0x000e620000002400 */
[C---:B------:R-:W-:Y:S01]  /*4cd0*/  FSETP.NEU.FTZ.AND P2, PT, R9.reuse, -INF , PT ;  /* 0xff8000000900780b */ /* 0x040fe20003f5d000 */
[----:B------:R-:W-:Y:S05]  /*4ce0*/  FMUL.FTZ R9, R9, 1.4426950216293334961 ;  /* 0x3fb8aa3b09097820 */ /* 0x000fea0000410000 */
[----:B------:R-:W-:Y:S01]  /*4cf0*/  FSEL R9, R9, RZ, P2 ;  /* 0x000000ff09097208 */ /* 0x000fe20001000000 */
[C---:B--2---:R-:W-:Y:S01]  /*4d00*/  FMUL.FTZ R8, R15.reuse, 1.4426950216293334961 ;  /* 0x3fb8aa3b0f087820 */ /* 0x044fe20000410000 */
[----:B------:R-:W-:Y:S01]  /*4d10*/  FSETP.NEU.FTZ.AND P1, PT, R15, -INF , PT ;  /* 0xff8000000f00780b */ /* 0x000fe20003f3d000 */
[----:B------:R-:W-:Y:S02]  /*4d20*/  FFMA.FTZ R15, R131, UR5, R221 ;  /* 0x00000005830f7c23 */ /* 0x000fe400080100dd */
[--C-:B------:R-:W-:Y:S01]  /*4d30*/  FFMA.FTZ R4, R4, UR7, -R9.reuse ;  /* 0x0000000704047c23 */ /* 0x100fe20008010809 */
[----:B------:R-:W-:Y:S02]  /*4d40*/  @!P0 ISETP.GE.AND P2, PT, R216, R0, PT ;  /* 0x00000000d800820c */ /* 0x000fe40003f46270 */
[----:B------:R-:W-:Y:S01]  /*4d50*/  FSEL R8, R8, RZ, P1 ;  /* 0x000000ff08087208 */ /* 0x000fe20000800000 */
[----:B------:R2:W-:Y:S01]  /*4d60*/  MUFU.EX2 R203, R4 ;  /* 0x0000000400cb7308 */ /* 0x0005e20000000800 */
[C---:B------:R-:W-:Y:S02]  /*4d70*/  @!P0 ISETP.GE.AND P1, PT, R132.reuse, R10, PT ;  /* 0x0000000a8400820c */ /* 0x040fe40003f26270 */
[----:B------:R-:W-:Y:S02]  /*4d80*/  @!P0 FSEL R5, R5, -INF , !P2 ;  /* 0xff80000005058808 */ /* 0x000fe40005000000 */
[----:B------:R-:W-:Y:S02]  /*4d90*/  @!P0 FSEL R15, R15, -INF , !P1 ;  /* 0xff8000000f0f8808 */ /* 0x000fe40004800000 */
[----:B------:R-:W-:Y:S01]  /*4da0*/  @!P0 ISETP.GE.AND P1, PT, R132, R0, PT ;  /* 0x000000008400820c */ /* 0x000fe20003f26270 */
[--C-:B------:R-:W-:Y:S02]  /*4db0*/  FFMA.FTZ R5, R5, UR7, -R8.reuse ;  /* 0x0000000705057c23 */ /* 0x100fe40008010808 */
[----:B------:R-:W-:Y:S02]  /*4dc0*/  FFMA.FTZ R15, R15, UR7, -R9 ;  /* 0x000000070f0f7c23 */ /* 0x000fe40008010809 */
[----:B------:R3:W-:Y:S01]  /*4dd0*/  MUFU.EX2 R228, R5 ;  /* 0x0000000500e47308 */ /* 0x0007e20000000800 */
[----:B--2---:R-:W-:Y:S09]  /*4de0*/  FFMA.FTZ R4, R131, UR5, R235 ;  /* 0x0000000583047c23 */ /* 0x004ff200080100eb */
[----:B------:R-:W-:Y:S01]  /*4df0*/  MUFU.EX2 R202, R15 ;  /* 0x0000000f00ca7308 */ /* 0x000fe20000000800 */
[----:B------:R-:W-:Y:S05]  /*4e00*/  @!P0 FSEL R4, R4, -INF , !P1 ;  /* 0xff80000004048808 */ /* 0x000fea0004800000 */
[----:B------:R-:W-:Y:S04]  /*4e10*/  FFMA.FTZ R4, R4, UR7, -R8 ;  /* 0x0000000704047c23 */ /* 0x000fe80008010808 */
[----:B------:R2:W-:Y:S01]  /*4e20*/  MUFU.EX2 R227, R4 ;  /* 0x0000000400e37308 */ /* 0x0005e20000000800 */
[C---:B---3--:R-:W-:Y:S01]  /*4e30*/  FFMA.FTZ R5, R25.reuse, UR5, R220 ;  /* 0x0000000519057c23 */ /* 0x048fe200080100dc */
[----:B------:R-:W-:Y:S01]  /*4e40*/  FFMA.FTZ R16, R25, UR5, R234 ;  /* 0x0000000519107c23 */ /* 0x000fe200080100ea */
[C---:B----4-:R-:W-:Y:S02]  /*4e50*/  @!P0 ISETP.GE.AND P1, PT, R24.reuse, R10, PT ;  /* 0x0000000a1800820c */ /* 0x050fe40003f26270 */
[----:B------:R-:W-:Y:S02]  /*4e60*/  @!P0 ISETP.GE.AND P2, PT, R24, R0, PT ;  /* 0x000000001800820c */ /* 0x000fe40003f46270 */
[----:B------:R-:W-:Y:S02]  /*4e70*/  @!P0 FSEL R5, R5, -INF , !P1 ;  /* 0xff80000005058808 */ /* 0x000fe40004800000 */
[----:B------:R-:W-:Y:S01]  /*4e80*/  @!P0 FSEL R16, R16, -INF , !P2 ;  /* 0xff80000010108808 */ /* 0x000fe20005000000 */
[C---:B--2---:R-:W-:Y:S01]  /*4e90*/  FFMA.FTZ R4, R20.reuse, UR5, R219 ;  /* 0x0000000514047c23 */ /* 0x044fe200080100db */
[----:B------:R-:W-:Y:S01]  /*4ea0*/  FFMA.FTZ R15, R20, UR5, R233 ;  /* 0x00000005140f7c23 */ /* 0x000fe200080100e9 */
[--C-:B------:R-:W-:Y:S01]  /*4eb0*/  FFMA.FTZ R5, R5, UR7, -R9.reuse ;  /* 0x0000000705057c23 */ /* 0x100fe20008010809 */
[-C--:B------:R-:W-:Y:S01]  /*4ec0*/  @!P0 ISETP.GE.AND P2, PT, R24, R13.reuse, PT ;  /* 0x0000000d1800820c */ /* 0x080fe20003f46270 */
[--C-:B------:R-:W-:Y:S02]  /*4ed0*/  FFMA.FTZ R16, R16, UR7, -R8.reuse ;  /* 0x0000000710107c23 */ /* 0x100fe40008010808 */
[----:B------:R2:W-:Y:S01]  /*4ee0*/  MUFU.EX2 R199, R5 ;  /* 0x0000000500c77308 */ /* 0x0005e20000000800 */
[C---:B------:R-:W-:Y:S04]  /*4ef0*/  @!P0 ISETP.GE.AND P1, PT, R23.reuse, R10, PT ;  /* 0x0000000a1700820c */ /* 0x040fe80003f26270 */
[----:B------:R-:W-:Y:S05]  /*4f00*/  @!P0 FSEL R4, R4, -INF , !P1 ;  /* 0xff80000004048808 */ /* 0x000fea0004800000 */
[----:B------:R3:W-:Y:S01]  /*4f10*/  MUFU.EX2 R218, R16 ;  /* 0x0000001000da7308 */ /* 0x0007e20000000800 */
[----:B------:R-:W-:Y:S01]  /*4f20*/  @!P0 ISETP.GE.AND P1, PT, R23, R0, PT ;  /* 0x000000001700820c */ /* 0x000fe20003f26270 */
[----:B------:R-:W-:Y:S03]  /*4f30*/  FFMA.FTZ R17, R4, UR7, -R9 ;  /* 0x0000000704117c23 */ /* 0x000fe60008010809 */
[----:B------:R-:W-:Y:S02]  /*4f40*/  @!P0 FSEL R15, R15, -INF , !P1 ;  /* 0xff8000000f0f8808 */ /* 0x000fe40004800000 */
[-C--:B------:R-:W-:Y:S03]  /*4f50*/  @!P0 ISETP.GE.AND P1, PT, R24, R14.reuse, PT ;  /* 0x0000000e1800820c */ /* 0x080fe60003f26270 */
[----:B------:R4:W-:Y:S01]  /*4f60*/  MUFU.EX2 R190, R17 ;  /* 0x0000001100be7308 */ /* 0x0009e20000000800 */
[----:B--2---:R-:W2:Y:S01]  /*4f70*/  LDSM.16.M88.4 R4, [R117+0x6800] ;  /* 0x006800007504783b */ /* 0x004ea20000000200 */
[----:B------:R-:W-:Y:S08]  /*4f80*/  FFMA.FTZ R15, R15, UR7, -R8 ;  /* 0x000000070f0f7c23 */ /* 0x000ff00008010808 */
[----:B------:R1:W-:Y:S01]  /*4f90*/  MUFU.EX2 R217, R15 ;  /* 0x0000000f00d97308 */ /* 0x0003e20000000800 */
[C---:B---3--:R-:W-:Y:S01]  /*4fa0*/  FFMA.FTZ R16, R25.reuse, UR5, R184 ;  /* 0x0000000519107c23 */ /* 0x048fe200080100b8 */
[----:B------:R-:W3:Y:S04]  /*4fb0*/  LDL R24, [R1+0x14] ;  /* 0x0000140001187983 */ /* 0x000ee80000100800 */
[----:B------:R-:W-:Y:S02]  /*4fc0*/  @!P0 FSEL R16, R16, -INF , !P2 ;  /* 0xff80000010108808 */ /* 0x000fe40005000000 */
[-C--:B------:R-:W-:Y:S01]  /*4fd0*/  @!P0 ISETP.GE.AND P2, PT, R22, R13.reuse, PT ;  /* 0x0000000d1600820c */ /* 0x080fe20003f46270 */
[----:B----4-:R-:W-:Y:S02]  /*4fe0*/  FFMA.FTZ R17, R20, UR5, R78 ;  /* 0x0000000514117c23 */ /* 0x010fe4000801004e */
[----:B------:R-:W-:Y:S04]  /*4ff0*/  FFMA.FTZ R16, R16, UR7, -R11 ;  /* 0x0000000710107c23 */ /* 0x000fe8000801080b */
[----:B------:R-:W-:Y:S01]  /*5000*/  MUFU.EX2 R159, R16 ;  /* 0x00000010009f7308 */ /* 0x000fe20000000800 */
[----:B-1----:R-:W-:Y:S02]  /*5010*/  FFMA.FTZ R15, R25, UR5, R79 ;  /* 0x00000005190f7c23 */ /* 0x002fe4000801004f */
[----:B------:R-:W4:Y:S03]  /*5020*/  LDL R25, [R1+0x4c] ;  /* 0x00004c0001197983 */ /* 0x000f260000100800 */
[----:B------:R-:W-:Y:S02]  /*5030*/  @!P0 FSEL R15, R15, -INF , !P1 ;  /* 0xff8000000f0f8808 */ /* 0x000fe40004800000 */
[-C--:B------:R-:W-:Y:S03]  /*5040*/  @!P0 ISETP.GE.AND P1, PT, R23, R14.reuse, PT ;  /* 0x0000000e1700820c */ /* 0x080fe60003f26270 */
[--C-:B------:R-:W-:Y:S01]  /*5050*/  FFMA.FTZ R15, R15, UR7, -R12.reuse ;  /* 0x000000070f0f7c23 */ /* 0x100fe2000801080c */
[----:B------:R-:W-:Y:S02]  /*5060*/  @!P0 FSEL R17, R17, -INF , !P1 ;  /* 0xff80000011118808 */ /* 0x000fe40004800000 */
[-C--:B------:R-:W-:Y:S01]  /*5070*/  @!P0 ISETP.GE.AND P1, PT, R23, R13.reuse, PT ;  /* 0x0000000d1700820c */ /* 0x080fe20003f26270 */
[----:B------:R1:W-:Y:S01]  /*5080*/  MUFU.EX2 R83, R15 ;  /* 0x0000000f00537308 */ /* 0x0003e20000000800 */
[----:B------:R-:W4:Y:S01]  /*5090*/  LDL R23, [R1+0x54] ;  /* 0x0000540001177983 */ /* 0x000f220000100800 */
[-C--:B--2---:R-:W-:Y:S03]  /*50a0*/  HMMA.16816.F32.BF16 R36, R104, R4.reuse, R36 ;  /* 0x000000046824723c */ /* 0x084fe60000041824 */
[----:B------:R-:W-:Y:S03]  /*50b0*/  FFMA.FTZ R17, R17, UR7, -R12 ;  /* 0x0000000711117c23 */ /* 0x000fe6000801080c */
[C---:B------:R-:W-:Y:S02]  /*50c0*/  HMMA.16816.F32.BF16 R40, R112.reuse, R4, R40 ;  /* 0x000000047028723c */ /* 0x040fe40000041828 */
[----:B------:R-:W-:Y:S04]  /*50d0*/  MUFU.EX2 R82, R17 ;  /* 0x0000001100527308 */ /* 0x000fe80000000800 */
[-C--:B------:R-:W-:Y:S05]  /*50e0*/  HMMA.16816.F32.BF16 R44, R112, R6.reuse, R44 ;  /* 0x00000006702c723c */ /* 0x080fea000004182c */
[----:B-1----:R-:W-:Y:S01]  /*50f0*/  FFMA.FTZ R15, R20, UR5, R183 ;  /* 0x00000005140f7c23 */ /* 0x002fe200080100b7 */
[----:B------:R-:W-:Y:S01]  /*5100*/  FFMA.FTZ R5, R19, UR5, R76 ;  /* 0x0000000513057c23 */ /* 0x000fe2000801004c */
[----:B------:R-:W2:Y:S01]  /*5110*/  LDL R20, [R1+0x18] ;  /* 0x0000180001147983 */ /* 0x000ea20000100800 */
[C---:B------:R-:W-:Y:S04]  /*5120*/  HMMA.16816.F32.BF16 R48, R104.reuse, R6, R48 ;  /* 0x000000066830723c */ /* 0x040fe80000041830 */
[----:B------:R-:W-:Y:S01]  /*5130*/  @!P0 FSEL R15, R15, -INF , !P1 ;  /* 0xff8000000f0f8808 */ /* 0x000fe20004800000 */
[----:B------:R-:W-:Y:S01]  /*5140*/  FMUL.FTZ R36, R36, UR6 ;  /* 0x0000000624247c20 */ /* 0x000fe20008410000 */
[-C--:B------:R-:W-:Y:S01]  /*5150*/  @!P0 ISETP.GE.AND P1, PT, R22, R14.reuse, PT ;  /* 0x0000000e1600820c */ /* 0x080fe20003f26270 */
[----:B------:R-:W-:Y:S01]  /*5160*/  FMUL.FTZ R37, R37, UR6 ;  /* 0x0000000625257c20 */ /* 0x000fe20008410000 */
[----:B------:R-:W-:Y:S01]  /*5170*/  FMUL.FTZ R39, R39, UR6 ;  /* 0x0000000627277c20 */ /* 0x000fe20008410000 */
[----:B------:R-:W-:Y:S02]  /*5180*/  MUFU.TANH R250, R36 ;  /* 0x0000002400fa7308 */ /* 0x000fe40000002400 */
[----:B------:R-:W-:Y:S01]  /*5190*/  FFMA.FTZ R15, R15, UR7, -R11 ;  /* 0x000000070f0f7c23 */ /* 0x000fe2000801080b */
[----:B------:R-:W-:Y:S01]  /*51a0*/  FMUL.FTZ R40, R40, UR6 ;  /* 0x0000000628287c20 */ /* 0x000fe20008410000 */
[----:B------:R-:W-:Y:S01]  /*51b0*/  FMUL.FTZ R41, R41, UR6 ;  /* 0x0000000629297c20 */ /* 0x000fe20008410000 */
[----:B------:R-:W-:Y:S01]  /*51c0*/  FMUL.FTZ R43, R43, UR6 ;  /* 0x000000062b2b7c20 */ /* 0x000fe20008410000 */
[----:B------:R-:W-:Y:S01]  /*51d0*/  FMUL.FTZ R38, R38, UR6 ;  /* 0x0000000626267c20 */ /* 0x000fe20008410000 */
[----:B------:R-:W-:Y:S03]  /*51e0*/  FMUL.FTZ R44, R44, UR6 ;  /* 0x000000062c2c7c20 */ /* 0x000fe60008410000 */
[----:B------:R1:W-:Y:S01]  /*51f0*/  MUFU.EX2 R158, R15 ;  /* 0x0000000f009e7308 */ /* 0x0003e20000000800 */
[----:B------:R-:W-:Y:S01]  /*5200*/  FMUL.FTZ R42, R42, UR6 ;  /* 0x000000062a2a7c20 */ /* 0x000fe20008410000 */
[----:B------:R-:W-:Y:S01]  /*5210*/  FMUL.FTZ R45, R45, UR6 ;  /* 0x000000062d2d7c20 */ /* 0x000fe20008410000 */
[----:B------:R-:W-:Y:S01]  /*5220*/  FMUL.FTZ R47, R47, UR6 ;  /* 0x000000062f2f7c20 */ /* 0x000fe20008410000 */
[----:B------:R-:W-:Y:S01]  /*5230*/  FMUL.FTZ R46, R46, UR6 ;  /* 0x000000062e2e7c20 */ /* 0x000fe20008410000 */
[----:B------:R-:W-:Y:S05]  /*5240*/  FMUL.FTZ R48, R48, UR6 ;  /* 0x0000000630307c20 */ /* 0x000fea0008410000 */
[----:B------:R-:W2:Y:S01]  /*5250*/  MUFU.TANH R249, R37 ;  /* 0x0000002500f97308 */ /* 0x000ea20000002400 */
[----:B------:R-:W-:Y:S01]  /*5260*/  FMUL.FTZ R49, R49, UR6 ;  /* 0x0000000631317c20 */ /* 0x000fe20008410000 */
[----:B------:R-:W-:Y:S01]  /*5270*/  FMUL.FTZ R50, R50, UR6 ;  /* 0x0000000632327c20 */ /* 0x000fe20008410000 */
[----:B------:R-:W-:Y:S07]  /*5280*/  FMUL.FTZ R51, R51, UR6 ;  /* 0x0000000633337c20 */ /* 0x000fee0008410000 */
[----:B------:R-:W-:Y:S01]  /*5290*/  MUFU.TANH R163, R39 ;  /* 0x0000002700a37308 */ /* 0x000fe20000002400 */
[C---:B-1----:R-:W-:Y:S05]  /*52a0*/  FFMA.FTZ R15, R18.reuse, UR5, R77 ;  /* 0x00000005120f7c23 */ /* 0x042fea000801004d */
[----:B------:R-:W-:Y:S04]  /*52b0*/  @!P0 FSEL R15, R15, -INF , !P1 ;  /* 0xff8000000f0f8808 */ /* 0x000fe80004800000 */
[----:B------:R-:W-:Y:S01]  /*52c0*/  MUFU.TANH R189, R40 ;  /* 0x0000002800bd7308 */ /* 0x000fe20000002400 */
[----:B------:R-:W-:Y:S01]  /*52d0*/  @!P0 ISETP.GE.AND P1, PT, R21, R14, PT ;  /* 0x0000000e1500820c */ /* 0x000fe20003f26270 */
[----:B------:R-:W-:Y:S01]  /*52e0*/  FFMA.FTZ R4, R15, UR7, -R12 ;  /* 0x000000070f047c23 */ /* 0x000fe2000801080c */
[----:B------:R-:W-:Y:S02]  /*52f0*/  FFMA.FTZ R15, R18, UR5, R180 ;  /* 0x00000005120f7c23 */ /* 0x000fe400080100b4 */
[----:B------:R-:W-:Y:S02]  /*5300*/  @!P0 FSEL R5, R5, -INF , !P1 ;  /* 0xff80000005058808 */ /* 0x000fe40004800000 */
[-C--:B------:R-:W-:Y:S03]  /*5310*/  @!P0 ISETP.GE.AND P1, PT, R21, R13.reuse, PT ;  /* 0x0000000d1500820c */ /* 0x080fe60003f26270 */
[----:B------:R1:W-:Y:S01]  /*5320*/  MUFU.EX2 R81, R4 ;  /* 0x0000000400517308 */ /* 0x0003e20000000800 */
[----:B------:R-:W-:Y:S01]  /*5330*/  @!P0 FSEL R15, R15, -INF , !P2 ;  /* 0xff8000000f0f8808 */ /* 0x000fe20005000000 */
[----:B------:R-:W-:Y:S01]  /*5340*/  FFMA.FTZ R5, R5, UR7, -R12 ;  /* 0x0000000705057c23 */ /* 0x000fe2000801080c */
[----:B------:R-:W-:Y:S03]  /*5350*/  @!P0 ISETP.GE.AND P2, PT, R22, R0, PT ;  /* 0x000000001600820c */ /* 0x000fe60003f46270 */
[----:B------:R-:W-:Y:S04]  /*5360*/  FFMA.FTZ R15, R15, UR7, -R11 ;  /* 0x000000070f0f7c23 */ /* 0x000fe8000801080b */
[----:B------:R1:W-:Y:S10]  /*5370*/  MUFU.EX2 R80, R5 ;  /* 0x0000000500507308 */ /* 0x0003f40000000800 */
[----:B------:R1:W-:Y:S02]  /*5380*/  MUFU.EX2 R154, R15 ;  /* 0x0000000f009a7308 */ /* 0x0003e40000000800 */
[----:B-1----:R-:W-:Y:S05]  /*5390*/  FFMA.FTZ R4, R19, UR5, R179 ;  /* 0x0000000513047c23 */ /* 0x002fea00080100b3 */
[----:B------:R-:W-:Y:S03]  /*53a0*/  @!P0 FSEL R4, R4, -INF , !P1 ;  /* 0xff80000004048808 */ /* 0x000fe60004800000 */
[----:B------:R-:W-:Y:S01]  /*53b0*/  MUFU.TANH R187, R41 ;  /* 0x0000002900bb7308 */ /* 0x000fe20000002400 */
[----:B------:R-:W-:Y:S01]  /*53c0*/  FFMA.FTZ R5, R18, UR5, R232 ;  /* 0x0000000512057c23 */ /* 0x000fe200080100e8 */
[-C--:B------:R-:W-:Y:S01]  /*53d0*/  @!P0 ISETP.GE.AND P1, PT, R22, R10.reuse, PT ;  /* 0x0000000a1600820c */ /* 0x080fe20003f26270 */
[----:B------:R-:W-:Y:S01]  /*53e0*/  FFMA.FTZ R4, R4, UR7, -R11 ;  /* 0x0000000704047c23 */ /* 0x000fe2000801080b */
[----:B------:R-:W2:Y:S02]  /*53f0*/  LDL R22, [R1+0x1c] ;  /* 0x00001c0001167983 */ /* 0x000ea40000100800 */
[----:B------:R-:W-:Y:S04]  /*5400*/  @!P0 FSEL R5, R5, -INF , !P2 ;  /* 0xff80000005058808 */ /* 0x000fe80005000000 */
[----:B------:R1:W-:Y:S01]  /*5410*/  MUFU.EX2 R153, R4 ;  /* 0x0000000400997308 */ /* 0x0003e20000000800 */
[----:B------:R-:W-:Y:S01]  /*5420*/  FFMA.FTZ R15, R19, UR5, R210 ;  /* 0x00000005130f7c23 */ /* 0x000fe200080100d2 */
[--C-:B------:R-:W-:Y:S08]  /*5430*/  FFMA.FTZ R5, R5, UR7, -R8.reuse ;  /* 0x0000000705057c23 */ /* 0x100ff00008010808 */
[----:B------:R-:W-:Y:S10]  /*5440*/  MUFU.EX2 R208, R5 ;  /* 0x0000000500d07308 */ /* 0x000ff40000000800 */
[----:B------:R-:W-:Y:S01]  /*5450*/  MUFU.TANH R214, R43 ;  /* 0x0000002b00d67308 */ /* 0x000fe20000002400 */
[----:B-1----:R-:W-:Y:S02]  /*5460*/  FFMA.FTZ R4, R18, UR5, R211 ;  /* 0x0000000512047c23 */ /* 0x002fe400080100d3 */
[----:B------:R-:W2:Y:S03]  /*5470*/  LDL R18, [R1+0x50] ;  /* 0x0000500001127983 */ /* 0x000ea60000100800 */
[----:B------:R-:W-:Y:S04]  /*5480*/  @!P0 FSEL R4, R4, -INF , !P1 ;  /* 0xff80000004048808 */ /* 0x000fe80004800000 */
[----:B------:R-:W1:Y:S01]  /*5490*/  MUFU.TANH R164, R38 ;  /* 0x0000002600a47308 */ /* 0x000e620000002400 */
[----:B------:R-:W-:Y:S01]  /*54a0*/  @!P0 ISETP.GE.AND P1, PT, R21, R10, PT ;  /* 0x0000000a1500820c */ /* 0x000fe20003f26270 */
[--C-:B------:R-:W-:Y:S03]  /*54b0*/  FFMA.FTZ R4, R4, UR7, -R9.reuse ;  /* 0x0000000704047c23 */ /* 0x100fe60008010809 */
[----:B------:R-:W-:Y:S02]  /*54c0*/  @!P0 FSEL R15, R15, -INF , !P1 ;  /* 0xff8000000f0f8808 */ /* 0x000fe40004800000 */
[----:B------:R-:W-:Y:S03]  /*54d0*/  @!P0 ISETP.GE.AND P1, PT, R21, R0, PT ;  /* 0x000000001500820c */ /* 0x000fe60003f26270 */
[----:B------:R1:W-:Y:S01]  /*54e0*/  MUFU.EX2 R176, R4 ;  /* 0x0000000400b07308 */ /* 0x0003e20000000800 */
[----:B------:R-:W2:Y:S01]  /*54f0*/  LDL R21, [R1+0x20] ;  /* 0x0000200001157983 */ /* 0x000ea20000100800 */
[----:B------:R-:W-:Y:S08]  /*5500*/  FFMA.FTZ R15, R15, UR7, -R9 ;  /* 0x000000070f0f7c23 */ /* 0x000ff00008010809 */
[----:B------:R-:W-:Y:S10]  /*5510*/  MUFU.EX2 R175, R15 ;  /* 0x0000000f00af7308 */ /* 0x000ff40000000800 */
[----:B------:R-:W-:Y:S01]  /*5520*/  MUFU.TANH R182, R44 ;  /* 0x0000002c00b67308 */ /* 0x000fe20000002400 */
[----:B-1----:R-:W-:Y:S02]  /*5530*/  FFMA.FTZ R4, R19, UR5, R231 ;  /* 0x0000000513047c23 */ /* 0x002fe400080100e7 */
[----:B------:R-:W2:Y:S03]  /*5540*/  LDL R19, [R1+0x58] ;  /* 0x0000580001137983 */ /* 0x000ea60000100800 */
[----:B------:R-:W-:Y:S04]  /*5550*/  @!P0 FSEL R4, R4, -INF , !P1 ;  /* 0xff80000004048808 */ /* 0x000fe80004800000 */
[----:B------:R-:W1:Y:S01]  /*5560*/  MUFU.TANH R215, R42 ;  /* 0x0000002a00d77308 */ /* 0x000e620000002400 */
[----:B------:R-:W-:Y:S09]  /*5570*/  FFMA.FTZ R4, R4, UR7, -R8 ;  /* 0x0000000704047c23 */ /* 0x000ff20008010808 */
[----:B------:R-:W-:Y:S10]  /*5580*/  MUFU.EX2 R206, R4 ;  /* 0x0000000400ce7308 */ /* 0x000ff40000000800 */
[----:B------:R-:W-:Y:S10]  /*5590*/  MUFU.TANH R181, R45 ;  /* 0x0000002d00b57308 */ /* 0x000ff40000002400 */
[----:B------:R-:W-:Y:S10]  /*55a0*/  MUFU.TANH R212, R47 ;  /* 0x0000002f00d47308 */ /* 0x000ff40000002400 */
[----:B------:R-:W-:Y:S10]  /*55b0*/  MUFU.TANH R248, R48 ;  /* 0x0000003000f87308 */ /* 0x000ff40000002400 */
[----:B------:R-:W-:Y:S10]  /*55c0*/  MUFU.TANH R247, R49 ;  /* 0x0000003100f77308 */ /* 0x000ff40000002400 */
[----:B------:R-:W1:Y:S10]  /*55d0*/  MUFU.TANH R213, R46 ;  /* 0x0000002e00d57308 */ /* 0x000e740000002400 */
[----:B------:R-:W1:Y:S10]  /*55e0*/  MUFU.TANH R152, R50 ;  /* 0x0000003200987308 */ /* 0x000e740000002400 */
[----:B------:R-:W1:Y:S01]  /*55f0*/  MUFU.TANH R151, R51 ;  /* 0x0000003300977308 */ /* 0x000e620000002400 */
[C---:B---3--:R-:W-:Y:S02]  /*5600*/  @!P0 ISETP.GE.AND P1, PT, R24.reuse, R10, PT ;  /* 0x0000000a1800820c */ /* 0x048fe40003f26270 */
[----:B------:R-:W-:Y:S01]  /*5610*/  @!P0 ISETP.GE.AND P2, PT, R24, R0, PT ;  /* 0x000000001800820c */ /* 0x000fe20003f46270 */
[C---:B----4-:R-:W-:Y:S01]  /*5620*/  FFMA.FTZ R5, R25.reuse, UR5, R209 ;  /* 0x0000000519057c23 */ /* 0x050fe200080100d1 */
[----:B------:R-:W-:Y:S04]  /*5630*/  FFMA.FTZ R16, R25, UR5, R230 ;  /* 0x0000000519107c23 */ /* 0x000fe800080100e6 */
[----:B------:R-:W-:Y:S02]  /*5640*/  @!P0 FSEL R5, R5, -INF , !P1 ;  /* 0xff80000005058808 */ /* 0x000fe40004800000 */
[----:B------:R-:W-:Y:S02]  /*5650*/  @!P0 FSEL R16, R16, -INF , !P2 ;  /* 0xff80000010108808 */ /* 0x000fe40005000000 */
[-C--:B------:R-:W-:Y:S01]  /*5660*/  @!P0 ISETP.GE.AND P2, PT, R24, R13.reuse, PT ;  /* 0x0000000d1800820c */ /* 0x080fe20003f46270 */
[----:B------:R-:W-:Y:S02]  /*5670*/  FFMA.FTZ R5, R5, UR7, -R9 ;  /* 0x0000000705057c23 */ /* 0x000fe40008010809 */
[----:B------:R-:W-:Y:S02]  /*5680*/  FFMA.FTZ R16, R16, UR7, -R8 ;  /* 0x0000000710107c23 */ /* 0x000fe40008010808 */
[----:B------:R-:W-:Y:S10]  /*5690*/  MUFU.EX2 R172, R5 ;  /* 0x0000000500ac7308 */ /* 0x000ff40000000800 */
[----:B------:R3:W-:Y:S01]  /*56a0*/  MUFU.EX2 R205, R16 ;  /* 0x0000001000cd7308 */ /* 0x0007e20000000800 */
[----:B--2---:R-:W-:Y:S01]  /*56b0*/  @!P0 ISETP.GE.AND P1, PT, R20, R10, PT ;  /* 0x0000000a1400820c */ /* 0x004fe20003f26270 */
[----:B---3--:R-:W-:Y:S05]  /*56c0*/  FFMA.FTZ R16, R25, UR5, R170 ;  /* 0x0000000519107c23 */ /* 0x008fea00080100aa */
[----:B------:R-:W-:Y:S05]  /*56d0*/  @!P0 FSEL R16, R16, -INF , !P2 ;  /* 0xff80000010108808 */ /* 0x000fea0005000000 */
[----:B------:R-:W-:Y:S04]  /*56e0*/  FFMA.FTZ R16, R16, UR7, -R11 ;  /* 0x0000000710107c23 */ /* 0x000fe8000801080b */
[----:B------:R2:W-:Y:S02]  /*56f0*/  MUFU.EX2 R142, R16 ;  /* 0x00000010008e7308 */ /* 0x0005e40000000800 */
[----:B--2---:R-:W2:Y:S01]  /*5700*/  LDL R16, [R1+0x28] ;  /* 0x0000280001107983 */ /* 0x004ea20000100800 */
[-C--:B------:R-:W-:Y:S01]  /*5710*/  @!P0 ISETP.GE.AND P2, PT, R22, R13.reuse, PT ;  /* 0x0000000d1600820c */ /* 0x080fe20003f46270 */
[C---:B------:R-:W-:Y:S01]  /*5720*/  FFMA.FTZ R4, R18.reuse, UR5, R207 ;  /* 0x0000000512047c23 */ /* 0x040fe200080100cf */
[----:B------:R-:W-:Y:S04]  /*5730*/  FFMA.FTZ R15, R18, UR5, R229 ;  /* 0x00000005120f7c23 */ /* 0x000fe800080100e5 */
[----:B------:R-:W-:Y:S02]  /*5740*/  @!P0 FSEL R4, R4, -INF , !P1 ;  /* 0xff80000004048808 */ /* 0x000fe40004800000 */
[----:B------:R-:W-:Y:S03]  /*5750*/  @!P0 ISETP.GE.AND P1, PT, R20, R0, PT ;  /* 0x000000001400820c */ /* 0x000fe60003f26270 */
[----:B------:R-:W-:Y:S01]  /*5760*/  FFMA.FTZ R17, R4, UR7, -R9 ;  /* 0x0000000704117c23 */ /* 0x000fe20008010809 */
[----:B------:R-:W-:Y:S01]  /*5770*/  @!P0 FSEL R15, R15, -INF , !P1 ;  /* 0xff8000000f0f8808 */ /* 0x000fe20004800000 */
[----:B------:R-:W3:Y:S01]  /*5780*/  LDSM.16.M88.4 R4, [R117+0x6c00] ;  /* 0x006c00007504783b */ /* 0x000ee20000000200 */
[-C--:B------:R-:W-:Y:S01]  /*5790*/  @!P0 ISETP.GE.AND P1, PT, R24, R14.reuse, PT ;  /* 0x0000000e1800820c */ /* 0x080fe20003f26270 */
[----:B------:R4:W-:Y:S02]  /*57a0*/  MUFU.EX2 R171, R17 ;  /* 0x0000001100ab7308 */ /* 0x0009e40000000800 */
[----:B------:R-:W-:Y:S04]  /*57b0*/  FFMA.FTZ R15, R15, UR7, -R8 ;  /* 0x000000070f0f7c23 */ /* 0x000fe80008010808 */
[----:B------:R-:W2:Y:S04]  /*57c0*/  LDL R24, [R1+0x2c] ;  /* 0x00002c0001187983 */ /* 0x000ea80000100800 */
[----:B------:R1:W-:Y:S01]  /*57d0*/  MUFU.EX2 R204, R15 ;  /* 0x0000000f00cc7308 */ /* 0x0003e20000000800 */
[----:B----4-:R-:W-:Y:S01]  /*57e0*/  FFMA.FTZ R17, R18, UR5, R72 ;  /* 0x0000000512117c23 */ /* 0x010fe20008010048 */
[----:B-1----:R-:W-:Y:S05]  /*57f0*/  FFMA.FTZ R15, R25, UR5, R73 ;  /* 0x00000005190f7c23 */ /* 0x002fea0008010049 */
[----:B------:R-:W-:Y:S02]  /*5800*/  @!P0 FSEL R15, R15, -INF , !P1 ;  /* 0xff8000000f0f8808 */ /* 0x000fe40004800000 */
[CC--:B------:R-:W-:Y:S03]  /*5810*/  @!P0 ISETP.GE.AND P1, PT, R20.reuse, R14.reuse, PT ;  /* 0x0000000e1400820c */ /* 0x0c0fe60003f26270 */
[--C-:B------:R-:W-:Y:S01]  /*5820*/  FFMA.FTZ R15, R15, UR7, -R12.reuse ;  /* 0x000000070f0f7c23 */ /* 0x100fe2000801080c */
[----:B------:R-:W-:Y:S02]  /*5830*/  @!P0 FSEL R17, R17, -INF , !P1 ;  /* 0xff80000011118808 */ /* 0x000fe40004800000 */
[-C--:B------:R-:W-:Y:S01]  /*5840*/  @!P0 ISETP.GE.AND P1, PT, R20, R13.reuse, PT ;  /* 0x0000000d1400820c */ /* 0x080fe20003f26270 */
[----:B------:R1:W-:Y:S01]  /*5850*/  MUFU.EX2 R75, R15 ;  /* 0x0000000f004b7308 */ /* 0x0003e20000000800 */
[----:B------:R-:W4:Y:S01]  /*5860*/  LDL R20, [R1+0x5c] ;  /* 0x00005c0001147983 */ /* 0x000f220000100800 */
[----:B------:R-:W-:Y:S01]  /*5870*/  FFMA.FTZ R17, R17, UR7, -R12 ;  /* 0x0000000711117c23 */ /* 0x000fe2000801080c */
[-C--:B---3--:R-:W-:Y:S07]  /*5880*/  HMMA.16816.F32.BF16 R52, R104, R4.reuse, R52 ;  /* 0x000000046834723c */ /* 0x088fee0000041834 */
[----:B------:R3:W-:Y:S01]  /*5890*/  MUFU.EX2 R74, R17 ;  /* 0x00000011004a7308 */ /* 0x0007e20000000800 */
[C---:B------:R-:W-:Y:S06]  /*58a0*/  HMMA.16816.F32.BF16 R56, R112.reuse, R4, R56 ;  /* 0x000000047038723c */ /* 0x040fec0000041838 */
[-C--:B------:R-:W-:Y:S05]  /*58b0*/  HMMA.16816.F32.BF16 R60, R112, R6.reuse, R60 ;  /* 0x00000006703c723c */ /* 0x080fea000004183c */
[----:B-1----:R-:W-:Y:S01]  /*58c0*/  FFMA.FTZ R15, R18, UR5, R168 ;  /* 0x00000005120f7c23 */ /* 0x002fe200080100a8 */
[----:B------:R-:W-:Y:S01]  /*58d0*/  FFMA.FTZ R5, R19, UR5, R249 ;  /* 0x0000000513057c23 */ /* 0x000fe200080100f9 */
[----:B------:R-:W4:Y:S01]  /*58e0*/  LDL R18, [R1+0x24] ;  /* 0x0000240001127983 */ /* 0x000f220000100800 */
[----:B------:R-:W-:Y:S03]  /*58f0*/  HMMA.16816.F32.BF16 R64, R104, R6, R64 ;  /* 0x000000066840723c */ /* 0x000fe60000041840 */
[----:B---3--:R-:W3:Y:S01]  /*5900*/  LDL R17, [R1+0x60] ;  /* 0x0000600001117983 */ /* 0x008ee20000100800 */
[----:B------:R-:W-:Y:S01]  /*5910*/  @!P0 FSEL R15, R15, -INF , !P1 ;  /* 0xff8000000f0f8808 */ /* 0x000fe20004800000 */
[----:B------:R-:W-:Y:S01]  /*5920*/  FMUL.FTZ R52, R52, UR6 ;  /* 0x0000000634347c20 */ /* 0x000fe20008410000 */
[-C--:B------:R-:W-:Y:S01]  /*5930*/  @!P0 ISETP.GE.AND P1, PT, R22, R14.reuse, PT ;  /* 0x0000000e1600820c */ /* 0x080fe20003f26270 */
[----:B------:R-:W3:Y:S01]  /*5940*/  LDL R7, [R1+0x9c] ;  /* 0x00009c0001077983 */ /* 0x000ee20000100800 */
[----:B------:R-:W-:Y:S01]  /*5950*/  FMUL.FTZ R53, R53, UR6 ;  /* 0x0000000635357c20 */ /* 0x000fe20008410000 */
[----:B------:R-:W1:Y:S02]  /*5960*/  MUFU.TANH R242, R52 ;  /* 0x0000003400f27308 */ /* 0x000e640000002400 */
[--C-:B------:R-:W-:Y:S01]  /*5970*/  FFMA.FTZ R15, R15, UR7, -R11.reuse ;  /* 0x000000070f0f7c23 */ /* 0x100fe2000801080b */
        /* <DEDUP_REMOVED lines=14> */
[----:B------:R-:W-:Y:S01]  /*5a60*/  FMUL.FTZ R66, R66, UR6 ;  /* 0x0000000642427c20 */ /* 0x000fe20008410000 */
[----:B------:R-:W-:Y:S07]  /*5a70*/  FMUL.FTZ R67, R67, UR6 ;  /* 0x0000000643437c20 */ /* 0x000fee0008410000 */
[----:B------:R-:W3:Y:S01]  /*5a80*/  MUFU.TANH R148, R54 ;  /* 0x0000003600947308 */ /* 0x000ee20000002400 */
[----:B-1----:R-:W-:Y:S05]  /*5a90*/  FFMA.FTZ R15, R23, UR5, R250 ;  /* 0x00000005170f7c23 */ /* 0x002fea00080100fa */
[----:B------:R-:W-:Y:S02]  /*5aa0*/  @!P0 FSEL R15, R15, -INF , !P1 ;  /* 0xff8000000f0f8808 */ /* 0x000fe40004800000 */
[----:B------:R-:W-:Y:S02]  /*5ab0*/  @!P0 ISETP.GE.AND P1, PT, R21, R14, PT ;  /* 0x0000000e1500820c */ /* 0x000fe40003f26270 */
[----:B------:R-:W-:Y:S01]  /*5ac0*/  MUFU.TANH R147, R55 ;  /* 0x0000003700937308 */ /* 0x000fe20000002400 */
[----:B------:R-:W-:Y:S01]  /*5ad0*/  FFMA.FTZ R4, R15, UR7, -R12 ;  /* 0x000000070f047c23 */ /* 0x000fe2000801080c */
[----:B------:R-:W-:Y:S01]  /*5ae0*/  @!P0 FSEL R5, R5, -INF , !P1 ;  /* 0xff80000005058808 */ /* 0x000fe20004800000 */
[----:B------:R-:W-:Y:S01]  /*5af0*/  FFMA.FTZ R15, R23, UR5, R164 ;  /* 0x00000005170f7c23 */ /* 0x000fe200080100a4 */
[-C--:B------:R-:W-:Y:S06]  /*5b00*/  @!P0 ISETP.GE.AND P1, PT, R21, R13.reuse, PT ;  /* 0x0000000d1500820c */ /* 0x080fec0003f26270 */
[----:B------:R1:W-:Y:S01]  /*5b10*/  MUFU.EX2 R71, R4 ;  /* 0x0000000400477308 */ /* 0x0003e20000000800 */
[----:B------:R-:W-:Y:S01]  /*5b20*/  FFMA.FTZ R5, R5, UR7, -R12 ;  /* 0x0000000705057c23 */ /* 0x000fe2000801080c */
[----:B------:R-:W-:Y:S02]  /*5b30*/  @!P0 FSEL R15, R15, -INF , !P2 ;  /* 0xff8000000f0f8808 */ /* 0x000fe40005000000 */
[----:B------:R-:W-:Y:S03]  /*5b40*/  @!P0 ISETP.GE.AND P2, PT, R22, R0, PT ;  /* 0x000000001600820c */ /* 0x000fe60003f46270 */
[----:B------:R-:W-:Y:S03]  /*5b50*/  FFMA.FTZ R15, R15, UR7, -R11 ;  /* 0x000000070f0f7c23 */ /* 0x000fe6000801080b */
[----:B------:R1:W-:Y:S10]  /*5b60*/  MUFU.EX2 R70, R5 ;  /* 0x0000000500467308 */ /* 0x0003f40000000800 */
[----:B------:R1:W-:Y:S02]  /*5b70*/  MUFU.EX2 R140, R15 ;  /* 0x0000000f008c7308 */ /* 0x0003e40000000800 */
[C---:B-1----:R-:W-:Y:S05]  /*5b80*/  FFMA.FTZ R4, R19.reuse, UR5, R163 ;  /* 0x0000000513047c23 */ /* 0x042fea00080100a3 */
[----:B------:R-:W-:Y:S02]  /*5b90*/  @!P0 FSEL R4, R4, -INF , !P1 ;  /* 0xff80000004048808 */ /* 0x000fe40004800000 */
[-C--:B------:R-:W-:Y:S01]  /*5ba0*/  @!P0 ISETP.GE.AND P1, PT, R22, R10.reuse, PT ;  /* 0x0000000a1600820c */ /* 0x080fe20003f26270 */
[----:B------:R-:W-:Y:S01]  /*5bb0*/  FFMA.FTZ R5, R19, UR5, R187 ;  /* 0x0000000513057c23 */ /* 0x000fe200080100bb */
[----:B------:R-:W3:Y:S01]  /*5bc0*/  LDL R22, [R1+0x30] ;  /* 0x0000300001167983 */ /* 0x000ee20000100800 */
[----:B------:R-:W-:Y:S01]  /*5bd0*/  FFMA.FTZ R4, R4, UR7, -R11 ;  /* 0x0000000704047c23 */ /* 0x000fe2000801080b */
[----:B------:R-:W-:Y:S01]  /*5be0*/  MUFU.TANH R167, R57 ;  /* 0x0000003900a77308 */ /* 0x000fe20000002400 */
[----:B------:R-:W-:Y:S09]  /*5bf0*/  FFMA.FTZ R15, R23, UR5, R215 ;  /* 0x00000005170f7c23 */ /* 0x000ff200080100d7 */
[----:B------:R1:W-:Y:S01]  /*5c00*/  MUFU.EX2 R139, R4 ;  /* 0x00000004008b7308 */ /* 0x0003e20000000800 */
[----:B------:R-:W-:Y:S05]  /*5c10*/  @!P0 FSEL R15, R15, -INF , !P2 ;  /* 0xff8000000f0f8808 */ /* 0x000fea0005000000 */
[----:B------:R-:W-:Y:S04]  /*5c20*/  FFMA.FTZ R15, R15, UR7, -R8 ;  /* 0x000000070f0f7c23 */ /* 0x000fe80008010808 */
[----:B------:R-:W-:Y:S10]  /*5c30*/  MUFU.TANH R201, R58 ;  /* 0x0000003a00c97308 */ /* 0x000ff40000002400 */
[----:B------:R1:W-:Y:S02]  /*5c40*/  MUFU.EX2 R178, R15 ;  /* 0x0000000f00b27308 */ /* 0x0003e40000000800 */
[----:B-1----:R-:W-:Y:S02]  /*5c50*/  FFMA.FTZ R4, R23, UR5, R189 ;  /* 0x0000000517047c23 */ /* 0x002fe400080100bd */
[----:B------:R-:W3:Y:S03]  /*5c60*/  LDL R23, [R1+0x64] ;  /* 0x0000640001177983 */ /* 0x000ee60000100800 */
[----:B------:R-:W-:Y:S02]  /*5c70*/  @!P0 FSEL R4, R4, -INF , !P1 ;  /* 0xff80000004048808 */ /* 0x000fe40004800000 */
[----:B------:R-:W-:Y:S01]  /*5c80*/  @!P0 ISETP.GE.AND P1, PT, R21, R10, PT ;  /* 0x0000000a1500820c */ /* 0x000fe20003f26270 */
[----:B------:R-:W-:Y:S02]  /*5c90*/  MUFU.TANH R161, R60 ;  /* 0x0000003c00a17308 */ /* 0x000fe40000002400 */
[--C-:B------:R-:W-:Y:S01]  /*5ca0*/  FFMA.FTZ R4, R4, UR7, -R9.reuse ;  /* 0x0000000704047c23 */ /* 0x100fe20008010809 */
[----:B------:R-:W-:Y:S02]  /*5cb0*/  @!P0 FSEL R5, R5, -INF , !P1 ;  /* 0xff80000005058808 */ /* 0x000fe40004800000 */
[----:B------:R-:W-:Y:S01]  /*5cc0*/  @!P0 ISETP.GE.AND P1, PT, R21, R0, PT ;  /* 0x000000001500820c */ /* 0x000fe20003f26270 */
[----:B------:R-:W3:Y:S04]  /*5cd0*/  LDL R15, [R1+0x78] ;  /* 0x00007800010f7983 */ /* 0x000ee80000100800 */
[----:B------:R1:W-:Y:S01]  /*5ce0*/  MUFU.EX2 R156, R4 ;  /* 0x00000004009c7308 */ /* 0x0003e20000000800 */
[----:B------:R-:W-:Y:S09]  /*5cf0*/  FFMA.FTZ R5, R5, UR7, -R9 ;  /* 0x0000000705057c23 */ /* 0x000ff20008010809 */
[----:B------:R-:W-:Y:S10]  /*5d00*/  MUFU.EX2 R155, R5 ;  /* 0x00000005009b7308 */ /* 0x000ff40000000800 */
[----:B------:R-:W3:Y:S01]  /*5d10*/  MUFU.TANH R166, R56 ;  /* 0x0000003800a67308 */ /* 0x000ee20000002400 */
[----:B-1----:R-:W-:Y:S02]  /*5d20*/  FFMA.FTZ R4, R19, UR5, R214 ;  /* 0x0000000513047c23 */ /* 0x002fe400080100d6 */
[----:B------:R-:W3:Y:S03]  /*5d30*/  LDL R19, [R1+0x68] ;  /* 0x0000680001137983 */ /* 0x000ee60000100800 */
[----:B------:R-:W-:Y:S04]  /*5d40*/  @!P0 FSEL R4, R4, -INF , !P1 ;  /* 0xff80000004048808 */ /* 0x000fe80004800000 */
[----:B------:R-:W1:Y:S01]  /*5d50*/  MUFU.TANH R200, R59 ;  /* 0x0000003b00c87308 */ /* 0x000e620000002400 */
[----:B------:R-:W-:Y:S09]  /*5d60*/  FFMA.FTZ R4, R4, UR7, -R8 ;  /* 0x0000000704047c23 */ /* 0x000ff20008010808 */
[----:B------:R4:W-:Y:S10]  /*5d70*/  MUFU.EX2 R177, R4 ;  /* 0x0000000400b17308 */ /* 0x0009f40000000800 */
[----:B------:R-:W1:Y:S10]  /*5d80*/  MUFU.TANH R160, R61 ;  /* 0x0000003d00a07308 */ /* 0x000e740000002400 */
[----:B------:R-:W1:Y:S10]  /*5d90*/  MUFU.TANH R186, R62 ;  /* 0x0000003e00ba7308 */ /* 0x000e740000002400 */
[----:B------:R-:W1:Y:S10]  /*5da0*/  MUFU.TANH R237, R64 ;  /* 0x0000004000ed7308 */ /* 0x000e740000002400 */
[----:B------:R-:W1:Y:S10]  /*5db0*/  MUFU.TANH R236, R65 ;  /* 0x0000004100ec7308 */ /* 0x000e740000002400 */
[----:B------:R-:W1:Y:S10]  /*5dc0*/  MUFU.TANH R138, R66 ;  /* 0x00000042008a7308 */ /* 0x000e740000002400 */
[----:B------:R-:W1:Y:S10]  /*5dd0*/  MUFU.TANH R137, R67 ;  /* 0x0000004300897308 */ /* 0x000e740000002400 */
[----:B------:R-:W1:Y:S01]  /*5de0*/  MUFU.TANH R185, R63 ;  /* 0x0000003f00b97308 */ /* 0x000e620000002400 */
[-C--:B--2---:R-:W-:Y:S01]  /*5df0*/  @!P0 ISETP.GE.AND P5, PT, R24, R10.reuse, PT ;  /* 0x0000000a1800820c */ /* 0x084fe20003fa6270 */
[C---:B----4-:R-:W-:Y:S01]  /*5e00*/  FFMA.FTZ R4, R20.reuse, UR5, R182 ;  /* 0x0000000514047c23 */ /* 0x050fe200080100b6 */
[----:B------:R-:W-:Y:S01]  /*5e10*/  FFMA.FTZ R6, R20, UR5, R213 ;  /* 0x0000000514067c23 */ /* 0x000fe200080100d5 */
[C---:B------:R-:W-:Y:S02]  /*5e20*/  @!P0 ISETP.GE.AND P1, PT, R18.reuse, R10, PT ;  /* 0x0000000a1200820c */ /* 0x040fe40003f26270 */
[----:B------:R-:W-:Y:S02]  /*5e30*/  @!P0 ISETP.GE.AND P2, PT, R18, R0, PT ;  /* 0x000000001200820c */ /* 0x000fe40003f46270 */
[----:B------:R-:W-:Y:S01]  /*5e40*/  @!P0 FSEL R4, R4, -INF , !P1 ;  /* 0xff80000004048808 */ /* 0x000fe20004800000 */
[----:B---3--:R-:W-:Y:S01]  /*5e50*/  FFMA.FTZ R5, R17, UR5, R181 ;  /* 0x0000000511057c23 */ /* 0x008fe200080100b5 */
[----:B------:R-:W-:Y:S02]  /*5e60*/  @!P0 ISETP.GE.AND P1, PT, R16, R10, PT ;  /* 0x0000000a1000820c */ /* 0x000fe40003f26270 */
[----:B------:R-:W-:Y:S01]  /*5e70*/  @!P0 FSEL R6, R6, -INF , !P2 ;  /* 0xff80000006068808 */ /* 0x000fe20005000000 */
[--C-:B------:R-:W-:Y:S01]  /*5e80*/  FFMA.FTZ R4, R4, UR7, -R9.reuse ;  /* 0x0000000704047c23 */ /* 0x100fe20008010809 */
[----:B------:R-:W-:Y:S02]  /*5e90*/  @!P0 FSEL R5, R5, -INF , !P1 ;  /* 0xff80000005058808 */ /* 0x000fe40004800000 */
[----:B------:R-:W-:Y:S01]  /*5ea0*/  @!P0 ISETP.GE.AND P1, PT, R16, R0, PT ;  /* 0x000000001000820c */ /* 0x000fe20003f26270 */
[----:B------:R2:W-:Y:S01]  /*5eb0*/  MUFU.EX2 R150, R4 ;  /* 0x0000000400967308 */ /* 0x0005e20000000800 */
[----:B------:R-:W-:Y:S01]  /*5ec0*/  FFMA.FTZ R6, R6, UR7, -R8 ;  /* 0x0000000706067c23 */ /* 0x000fe20008010808 */
[----:B------:R-:W-:Y:S01]  /*5ed0*/  FFMA.FTZ R5, R5, UR7, -R9 ;  /* 0x0000000705057c23 */ /* 0x000fe20008010809 */
[-C--:B------:R-:W-:Y:S07]  /*5ee0*/  @!P0 ISETP.GE.AND P2, PT, R24, R13.reuse, PT ;  /* 0x0000000d1800820c */ /* 0x080fee0003f46270 */
[----:B------:R3:W4:Y:S10]  /*5ef0*/  MUFU.EX2 R149, R5 ;  /* 0x0000000500957308 */ /* 0x0007340000000800 */
[----:B------:R-:W-:Y:S01]  /*5f00*/  MUFU.EX2 R174, R6 ;  /* 0x0000000600ae7308 */ /* 0x000fe20000000800 */
[----:B--2---:R-:W-:Y:S05]  /*5f10*/  FFMA.FTZ R4, R17, UR5, R212 ;  /* 0x0000000511047c23 */ /* 0x004fea00080100d4 */
[----:B------:R-:W-:Y:S02]  /*5f20*/  @!P0 FSEL R4, R4, -INF , !P1 ;  /* 0xff80000004048808 */ /* 0x000fe40004800000 */
[-C--:B------:R-:W-:Y:S01]  /*5f30*/  @!P0 ISETP.GE.AND P1, PT, R18, R14.reuse, PT ;  /* 0x0000000e1200820c */ /* 0x080fe20003f26270 */
[----:B---3--:R-:W-:Y:S02]  /*5f40*/  FFMA.FTZ R5, R20, UR5, R248 ;  /* 0x0000000514057c23 */ /* 0x008fe400080100f8 */
[----:B------:R-:W-:Y:S03]  /*5f50*/  FFMA.FTZ R4, R4, UR7, -R8 ;  /* 0x0000000704047c23 */ /* 0x000fe60008010808 */
[----:B------:R-:W-:Y:S01]  /*5f60*/  @!P0 FSEL R5, R5, -INF , !P1 ;  /* 0xff80000005058808 */ /* 0x000fe20004800000 */
[----:B------:R2:W-:Y:S01]  /*5f70*/  MUFU.EX2 R173, R4 ;  /* 0x0000000400ad7308 */ /* 0x0005e20000000800 */
[----:B------:R-:W-:Y:S03]  /*5f80*/  @!P0 ISETP.GE.AND P1, PT, R16, R14, PT ;  /* 0x0000000e1000820c */ /* 0x000fe60003f26270 */
[----:B------:R-:W-:Y:S06]  /*5f90*/  FFMA.FTZ R5, R5, UR7, -R12 ;  /* 0x0000000705057c23 */ /* 0x000fec000801080c */
[----:B------:R3:W-:Y:S01]  /*5fa0*/  MUFU.EX2 R246, R5 ;  /* 0x0000000500f67308 */ /* 0x0007e20000000800 */
[----:B--2---:R-:W-:Y:S05]  /*5fb0*/  FFMA.FTZ R4, R17, UR5, R247 ;  /* 0x0000000511047c23 */ /* 0x004fea00080100f7 */
[----:B------:R-:W-:Y:S02]  /*5fc0*/  @!P0 FSEL R4, R4, -INF , !P1 ;  /* 0xff80000004048808 */ /* 0x000fe40004800000 */
[-C--:B------:R-:W-:Y:S01]  /*5fd0*/  @!P0 ISETP.GE.AND P1, PT, R18, R13.reuse, PT ;  /* 0x0000000d1200820c */ /* 0x080fe20003f26270 */
[----:B---3--:R-:W-:Y:S01]  /*5fe0*/  FFMA.FTZ R5, R20, UR5, R152 ;  /* 0x0000000514057c23 */ /* 0x008fe20008010098 */
[----:B------:R-:W2:Y:S01]  /*5ff0*/  LDL R18, [R1+0x6c] ;  /* 0x00006c0001127983 */ /* 0x000ea20000100800 */
[----:B------:R-:W-:Y:S03]  /*6000*/  FFMA.FTZ R4, R4, UR7, -R12 ;  /* 0x0000000704047c23 */ /* 0x000fe6000801080c */
[----:B------:R-:W3:Y:S01]  /*6010*/  LDL R20, [R1+0x98] ;  /* 0x0000980001147983 */ /* 0x000ee20000100800 */
[----:B------:R1:W4:Y:S01]  /*6020*/  MUFU.EX2 R245, R4 ;  /* 0x0000000400f57308 */ /* 0x0003220000000800 */
[----:B------:R-:W-:Y:S02]  /*6030*/  @!P0 FSEL R5, R5, -INF , !P1 ;  /* 0xff80000005058808 */ /* 0x000fe40004800000 */
[-C--:B------:R-:W-:Y:S02]  /*6040*/  @!P0 ISETP.GE.AND P1, PT, R16, R13.reuse, PT ;  /* 0x0000000d1000820c */ /* 0x080fe40003f26270 */
[----:B------:R-:W4:Y:S01]  /*6050*/  LDL R16, [R1+0x70] ;  /* 0x0000700001107983 */ /* 0x000f220000100800 */
[----:B------:R-:W-:Y:S01]  /*6060*/  FFMA.FTZ R5, R5, UR7, -R11 ;  /* 0x0000000705057c23 */ /* 0x000fe2000801080b */
[----:B------:R-:W-:Y:S03]  /*6070*/  @!P0 ISETP.GE.AND P4, PT, R22, R10, PT ;  /* 0x0000000a1600820c */ /* 0x000fe60003f86270 */
[----:B------:R1:W-:Y:S02]  /*6080*/  MUFU.EX2 R135, R5 ;  /* 0x0000000500877308 */ /* 0x0003e40000000800 */
[----:B-1----:R-:W-:Y:S02]  /*6090*/  FFMA.FTZ R4, R17, UR5, R151 ;  /* 0x0000000511047c23 */ /* 0x002fe40008010097 */
[----:B------:R-:W4:Y:S03]  /*60a0*/  LDL R17, [R1+0x74] ;  /* 0x0000740001117983 */ /* 0x000f260000100800 */
[----:B------:R-:W-:Y:S02]  /*60b0*/  @!P0 FSEL R4, R4, -INF , !P1 ;  /* 0xff80000004048808 */ /* 0x000fe40004800000 */
[-C--:B------:R-:W-:Y:S03]  /*60c0*/  @!P0 ISETP.GE.AND P1, PT, R24, R14.reuse, PT ;  /* 0x0000000e1800820c */ /* 0x080fe60003f26270 */
[----:B------:R-:W-:Y:S01]  /*60d0*/  FFMA.FTZ R4, R4, UR7, -R11 ;  /* 0x0000000704047c23 */ /* 0x000fe2000801080b */
[----:B------:R-:W-:Y:S03]  /*60e0*/  FFMA.FTZ R5, R23, UR5, R242 ;  /* 0x0000000517057c23 */ /* 0x000fe600080100f2 */
[----:B------:R-:W1:Y:S02]  /*60f0*/  MUFU.EX2 R134, R4 ;  /* 0x0000000400867308 */ /* 0x000e640000000800 */
[----:B------:R-:W-:Y:S02]  /*6100*/  @!P0 FSEL R5, R5, -INF , !P1 ;  /* 0xff80000005058808 */ /* 0x000fe40004800000 */
[----:B------:R-:W-:Y:S03]  /*6110*/  @!P0 ISETP.GE.AND P1, PT, R22, R14, PT ;  /* 0x0000000e1600820c */ /* 0x000fe60003f26270 */
[----:B------:R-:W-:Y:S04]  /*6120*/  FFMA.FTZ R5, R5, UR7, -R12 ;  /* 0x0000000705057c23 */ /* 0x000fe8000801080c */
[----:B------:R1:W-:Y:S02]  /*6130*/  MUFU.EX2 R244, R5 ;  /* 0x0000000500f47308 */ /* 0x0003e40000000800 */
[----:B-1----:R-:W-:Y:S01]  /*6140*/  FFMA.FTZ R5, R23, UR5, R148 ;  /* 0x0000000517057c23 */ /* 0x002fe20008010094 */
[----:B------:R-:W-:Y:S04]  /*6150*/  FFMA.FTZ R4, R19, UR5, R241 ;  /* 0x0000000513047c23 */ /* 0x000fe800080100f1 */
[----:B------:R-:W-:Y:S02]  /*6160*/  @!P0 FSEL R5, R5, -INF , !P2 ;  /* 0xff80000005058808 */ /* 0x000fe40005000000 */
[----:B------:R-:W-:Y:S03]  /*6170*/  @!P0 FSEL R4, R4, -INF , !P1 ;  /* 0xff80000004048808 */ /* 0x000fe60004800000 */
[----:B------:R-:W-:Y:S01]  /*6180*/  FFMA.FTZ R6, R5, UR7, -R11 ;  /* 0x0000000705067c23 */ /* 0x000fe2000801080b */
[-C--:B------:R-:W-:Y:S01]  /*6190*/  @!P0 ISETP.GE.AND P1, PT, R22, R13.reuse, PT ;  /* 0x0000000d1600820c */ /* 0x080fe20003f26270 */
[----:B------:R-:W-:Y:S01]  /*61a0*/  FFMA.FTZ R5, R23, UR5, R166 ;  /* 0x0000000517057c23 */ /* 0x000fe200080100a6 */
[----:B------:R-:W-:Y:S01]  /*61b0*/  FFMA.FTZ R4, R4, UR7, -R12 ;  /* 0x0000000704047c23 */ /* 0x000fe2000801080c */
[----:B------:R-:W-:Y:S03]  /*61c0*/  MUFU.EX2 R133, R6 ;  /* 0x0000000600857308 */ /* 0x000fe60000000800 */
[----:B------:R-:W-:Y:S07]  /*61d0*/  @!P0 FSEL R5, R5, -INF , !P5 ;  /* 0xff80000005058808 */ /* 0x000fee0006800000 */
[----:B------:R1:W4:Y:S01]  /*61e0*/  MUFU.EX2 R243, R4 ;  /* 0x0000000400f37308 */ /* 0x0003220000000800 */
[----:B------:R-:W-:Y:S09]  /*61f0*/  FFMA.FTZ R5, R5, UR7, -R9 ;  /* 0x0000000705057c23 */ /* 0x000ff20008010809 */
[----:B------:R-:W-:Y:S01]  /*6200*/  MUFU.EX2 R146, R5 ;  /* 0x0000000500927308 */ /* 0x000fe20000000800 */
[C---:B-1----:R-:W-:Y:S05]  /*6210*/  FFMA.FTZ R4, R19.reuse, UR5, R147 ;  /* 0x0000000513047c23 */ /* 0x042fea0008010093 */
[----:B------:R-:W-:Y:S05]  /*6220*/  @!P0 FSEL R4, R4, -INF , !P1 ;  /* 0xff80000004048808 */ /* 0x000fea0004800000 */
[----:B------:R-:W-:Y:S01]  /*6230*/  FFMA.FTZ R6, R4, UR7, -R11 ;  /* 0x0000000704067c23 */ /* 0x000fe2000801080b */
[C---:B------:R-:W-:Y:S03]  /*6240*/  FFMA.FTZ R4, R19.reuse, UR5, R167 ;  /* 0x0000000513047c23 */ /* 0x040fe600080100a7 */
[----:B------:R1:W4:Y:S02]  /*6250*/  MUFU.EX2 R132, R6 ;  /* 0x0000000600847308 */ /* 0x0003240000000800 */
[----:B------:R-:W-:Y:S02]  /*6260*/  @!P0 FSEL R4, R4, -INF , !P4 ;  /* 0xff80000004048808 */ /* 0x000fe40006000000 */
[----:B------:R-:W-:Y:S01]  /*6270*/  @!P0 ISETP.GE.AND P4, PT, R22, R0, PT ;  /* 0x000000001600820c */ /* 0x000fe20003f86270 */
[----:B-1----:R-:W-:Y:S05]  /*6280*/  FFMA.FTZ R6, R19, UR5, R200 ;  /* 0x0000000513067c23 */ /* 0x002fea00080100c8 */
[----:B------:R-:W-:Y:S05]  /*6290*/  @!P0 FSEL R6, R6, -INF , !P4 ;  /* 0xff80000006068808 */ /* 0x000fea0006000000 */
[--C-:B------:R-:W-:Y:S04]  /*62a0*/  FFMA.FTZ R6, R6, UR7, -R8.reuse ;  /* 0x0000000706067c23 */ /* 0x100fe80008010808 */
[----:B------:R1:W-:Y:S02]  /*62b0*/  MUFU.EX2 R165, R6 ;  /* 0x0000000600a57308 */ /* 0x0003e40000000800 */
[----:B-1----:R-:W-:Y:S02]  /*62c0*/  F2FP.BF16.F32.PACK_AB R6, R227, R228 ;  /* 0x000000e4e306723e */ /* 0x002fe400000010ff */
[C---:B--2---:R-:W-:Y:S02]  /*62d0*/  @!P0 ISETP.GE.AND P3, PT, R18.reuse, R10, PT ;  /* 0x0000000a1200820c */ /* 0x044fe40003f66270 */
[----:B------:R-:W-:Y:S02]  /*62e0*/  @!P0 ISETP.GE.AND P6, PT, R18, R14, PT ;  /* 0x0000000e1200820c */ /* 0x000fe40003fc6270 */
[----:B---3--:R-:W-:Y:S04]  /*62f0*/  IADD3 R20, P1, R20, UR16, RZ ;  /* 0x0000001014147c10 */ /* 0x008fe8000ff3e0ff */
[----:B------:R-:W-:Y:S01]  /*6300*/  IADD3.X R21, R7, UR15, RZ, P1, !PT ;  /* 0x0000000f07157c10 */ /* 0x000fe20008ffe4ff */
[----:B------:R-:W-:Y:S01]  /*6310*/  FFMA.FTZ R7, R23, UR5, R201 ;  /* 0x0000000517077c23 */ /* 0x000fe200080100c9 */
[-C--:B------:R-:W-:Y:S01]  /*6320*/  @!P0 ISETP.GE.AND P1, PT, R24, R0.reuse, PT ;  /* 0x000000001800820c */ /* 0x080fe20003f26270 */
[----:B----4-:R-:W-:Y:S02]  /*6330*/  FFMA.FTZ R5, R16, UR5, R161 ;  /* 0x0000000510057c23 */ /* 0x010fe400080100a1 */
[----:B------:R-:W2:Y:S01]  /*6340*/  LDG.E R114, desc[UR10][R20.64] ;  /* 0x0000000a14727981 */ /* 0x000ea2000c1e1900 */
[----:B------:R-:W-:Y:S02]  /*6350*/  @!P0 FSEL R7, R7, -INF , !P1 ;  /* 0xff80000007078808 */ /* 0x000fe40004800000 */
[CC--:B------:R-:W-:Y:S01]  /*6360*/  @!P0 ISETP.GE.AND P1, PT, R18.reuse, R13.reuse, PT ;  /* 0x0000000d1200820c */ /* 0x0c0fe20003f26270 */
[----:B------:R-:W3:Y:S01]  /*6370*/  LDG.E R113, desc[UR10][R20.64+0x20] ;  /* 0x0000200a14717981 */ /* 0x000ee2000c1e1900 */
[----:B------:R-:W-:Y:S01]  /*6380*/  @!P0 FSEL R5, R5, -INF , !P3 ;  /* 0xff80000005058808 */ /* 0x000fe20005800000 */
[----:B------:R-:W-:Y:S01]  /*6390*/  FFMA.FTZ R7, R7, UR7, -R8 ;  /* 0x0000000707077c23 */ /* 0x000fe20008010808 */
[----:B------:R-:W-:Y:S01]  /*63a0*/  @!P0 ISETP.GE.AND P3, PT, R18, R0, PT ;  /* 0x000000001200820c */ /* 0x000fe20003f66270 */
[----:B------:R-:W5:Y:S02]  /*63b0*/  LDG.E R112, desc[UR10][R20.64+0x100] ;  /* 0x0001000a14707981 */ /* 0x000f64000c1e1900 */
[----:B------:R1:W-:Y:S01]  /*63c0*/  MUFU.EX2 R169, R7 ;  /* 0x0000000700a97308 */ /* 0x0003e20000000800 */
[C---:B------:R-:W-:Y:S01]  /*63d0*/  @!P0 ISETP.GE.AND P2, PT, R17.reuse, R10, PT ;  /* 0x0000000a1100820c */ /* 0x040fe20003f46270 */
[--C-:B------:R-:W-:Y:S01]  /*63e0*/  FFMA.FTZ R10, R4, UR7, -R9.reuse ;  /* 0x00000007040a7c23 */ /* 0x100fe20008010809 */
[----:B------:R-:W-:Y:S01]  /*63f0*/  @!P0 ISETP.GE.AND P4, PT, R17, R13, PT ;  /* 0x0000000d1100820c */ /* 0x000fe20003f86270 */
[----:B------:R-:W-:Y:S01]  /*6400*/  FFMA.FTZ R4, R15, UR5, R160 ;  /* 0x000000050f047c23 */ /* 0x000fe200080100a0 */
[----:B------:R-:W-:Y:S02]  /*6410*/  F2FP.BF16.F32.PACK_AB R13, R84, R85 ;  /* 0x00000055540d723e */ /* 0x000fe400000010ff */
[C---:B------:R-:W-:Y:S03]  /*6420*/  @!P0 ISETP.GE.AND P5, PT, R17.reuse, R14, PT ;  /* 0x0000000e1100820c */ /* 0x040fe60003fa6270 */
[----:B------:R4:W-:Y:S01]  /*6430*/  MUFU.EX2 R145, R10 ;  /* 0x0000000a00917308 */ /* 0x0009e20000000800 */
[----:B------:R-:W-:Y:S01]  /*6440*/  @!P0 FSEL R4, R4, -INF , !P2 ;  /* 0xff80000004048808 */ /* 0x000fe20005000000 */
[----:B------:R-:W-:Y:S01]  /*6450*/  STS [R197+0x12000], R13 ;  /* 0x0120000dc5007388 */ /* 0x000fe20000000800 */
[----:B------:R-:W-:Y:S02]  /*6460*/  @!P0 ISETP.GE.AND P2, PT, R17, R0, PT ;  /* 0x000000001100820c */ /* 0x000fe40003f46270 */
[----:B------:R-:W-:Y:S02]  /*6470*/  F2FP.BF16.F32.PACK_AB R0, R158, R159 ;  /* 0x0000009f9e00723e */ /* 0x000fe400000010ff */
[----:B-1----:R-:W-:Y:S02]  /*6480*/  F2FP.BF16.F32.PACK_AB R7, R82, R83 ;  /* 0x000000535207723e */ /* 0x002fe400000010ff */
[----:B----4-:R-:W-:Y:S05]  /*6490*/  F2FP.BF16.F32.PACK_AB R10, R2, R3 ;  /* 0x00000003020a723e */ /* 0x010fea00000010ff */
[----:B------:R1:W-:Y:S04]  /*64a0*/  STS [R197+0x12400], R10 ;  /* 0x0124000ac5007388 */ /* 0x0003e80000000800 */
[----:B------:R4:W-:Y:S04]  /*64b0*/  STS [R196+0x12000], R7 ;  /* 0x01200007c4007388 */ /* 0x0009e80000000800 */
[----:B------:R4:W-:Y:S04]  /*64c0*/  STS [R196+0x12400], R0 ;  /* 0x01240000c4007388 */ /* 0x0009e80000000800 */
[----:B------:R4:W-:Y:S01]  /*64d0*/  STS [R197+0x14400], R6 ;  /* 0x01440006c5007388 */ /* 0x0009e20000000800 */
[--C-:B-1----:R-:W-:Y:S01]  /*64e0*/  FFMA.FTZ R10, R5, UR7, -R9.reuse ;  /* 0x00000007050a7c23 */ /* 0x102fe20008010809 */
[----:B------:R-:W-:Y:S01]  /*64f0*/  F2FP.BF16.F32.PACK_AB R5, R217, R218 ;  /* 0x000000dad905723e */ /* 0x000fe200000010ff */
[----:B------:R-:W-:Y:S01]  /*6500*/  FFMA.FTZ R9, R4, UR7, -R9 ;  /* 0x0000000704097c23 */ /* 0x000fe20008010809 */
[----:B------:R-:W-:Y:S01]  /*6510*/  F2FP.BF16.F32.PACK_AB R4, R80, R81 ;  /* 0x000000515004723e */ /* 0x000fe200000010ff */
[----:B------:R-:W-:Y:S01]  /*6520*/  MUFU.EX2 R144, R10 ;  /* 0x0000000a00907308 */ /* 0x000fe20000000800 */
[----:B----4-:R-:W-:Y:S02]  /*6530*/  F2FP.BF16.F32.PACK_AB R7, R202, R203 ;  /* 0x000000cbca07723e */ /* 0x010fe400000010ff */
[----:B------:R-:W-:Y:S03]  /*6540*/  F2FP.BF16.F32.PACK_AB R0, R190, R199 ;  /* 0x000000c7be00723e */ /* 0x000fe600000010ff */
[----:B------:R-:W-:Y:S01]  /*6550*/  STS [R197+0x14000], R7 ;  /* 0x01400007c5007388 */ /* 0x000fe20000000800 */
[----:B------:R-:W-:Y:S03]  /*6560*/  F2FP.BF16.F32.PACK_AB R6, R74, R75 ;  /* 0x0000004b4a06723e */ /* 0x000fe600000010ff */
[----:B------:R-:W-:Y:S01]  /*6570*/  MUFU.EX2 R143, R9 ;  /* 0x00000009008f7308 */ /* 0x000fe20000000800 */
[----:B------:R1:W-:Y:S04]  /*6580*/  STS [R196+0x14400], R5 ;  /* 0x01440005c4007388 */ /* 0x0003e80000000800 */
[----:B------:R4:W-:Y:S04]  /*6590*/  STS [R196+0x14000], R0 ;  /* 0x01400000c4007388 */ /* 0x0009e80000000800 */
[----:B------:R4:W-:Y:S01]  /*65a0*/  STS [R198+0x12000], R4 ;  /* 0x01200004c6007388 */ /* 0x0009e20000000800 */
[----:B-1----:R-:W-:Y:S01]  /*65b0*/  F2FP.BF16.F32.PACK_AB R5, R153, R154 ;  /* 0x0000009a9905723e */ /* 0x002fe200000010ff */
[C---:B----4-:R-:W-:Y:S04]  /*65c0*/  FFMA.FTZ R0, R16.reuse, UR5, R186 ;  /* 0x0000000510007c23 */ /* 0x050fe800080100ba */
[----:B------:R1:W-:Y:S01]  /*65d0*/  STS [R198+0x12400], R5 ;  /* 0x01240005c6007388 */ /* 0x0003e20000000800 */
[----:B------:R-:W-:Y:S03]  /*65e0*/  FFMA.FTZ R4, R16, UR5, R237 ;  /* 0x0000000510047c23 */ /* 0x000fe600080100ed */
[----:B------:R4:W-:Y:S01]  /*65f0*/  STS [R195+0x12000], R6 ;  /* 0x01200006c3007388 */ /* 0x0009e20000000800 */
[----:B------:R-:W-:Y:S02]  /*6600*/  @!P0 FSEL R0, R0, -INF , !P3 ;  /* 0xff80000000008808 */ /* 0x000fe40005800000 */
[----:B------:R-:W-:Y:S03]  /*6610*/  @!P0 FSEL R4, R4, -INF , !P6 ;  /* 0xff80000004048808 */ /* 0x000fe60007000000 */
[----:B------:R-:W-:Y:S02]  /*6620*/  FFMA.FTZ R0, R0, UR7, -R8 ;  /* 0x0000000700007c23 */ /* 0x000fe40008010808 */
[----:B------:R-:W-:Y:S02]  /*6630*/  FFMA.FTZ R7, R4, UR7, -R12 ;  /* 0x0000000704077c23 */ /* 0x000fe4000801080c */
[----:B------:R4:W-:Y:S01]  /*6640*/  MUFU.EX2 R162, R0 ;  /* 0x0000000000a27308 */ /* 0x0009e20000000800 */
[----:B------:R-:W-:Y:S09]  /*6650*/  F2FP.BF16.F32.PACK_AB R4, R175, R176 ;  /* 0x000000b0af04723e */ /* 0x000ff200000010ff */
[----:B------:R4:W-:Y:S01]  /*6660*/  MUFU.EX2 R240, R7 ;  /* 0x0000000700f07308 */ /* 0x0009e20000000800 */
[----:B-1----:R-:W-:Y:S02]  /*6670*/  F2FP.BF16.F32.PACK_AB R5, R141, R142 ;  /* 0x0000008e8d05723e */ /* 0x002fe400000010ff */
[----:B----4-:R-:W-:Y:S03]  /*6680*/  F2FP.BF16.F32.PACK_AB R6, R171, R172 ;  /* 0x000000acab06723e */ /* 0x010fe600000010ff */
[----:B------:R1:W-:Y:S01]  /*6690*/  STS [R195+0x12400], R5 ;  /* 0x01240005c3007388 */ /* 0x0003e20000000800 */
[C---:B------:R-:W-:Y:S03]  /*66a0*/  FFMA.FTZ R0, R15.reuse, UR5, R236 ;  /* 0x000000050f007c23 */ /* 0x040fe600080100ec */
[----:B------:R4:W-:Y:S02]  /*66b0*/  STS [R198+0x14000], R4 ;  /* 0x01400004c6007388 */ /* 0x0009e40000000800 */
[----:B------:R-:W-:Y:S02]  /*66c0*/  @!P0 FSEL R0, R0, -INF , !P5 ;  /* 0xff80000000008808 */ /* 0x000fe40006800000 */
[----:B------:R-:W-:Y:S03]  /*66d0*/  F2FP.BF16.F32.PACK_AB R7, R204, R205 ;  /* 0x000000cdcc07723e */ /* 0x000fe600000010ff */
[----:B------:R-:W-:Y:S01]  /*66e0*/  FFMA.FTZ R12, R0, UR7, -R12 ;  /* 0x00000007000c7c23 */ /* 0x000fe2000801080c */
[----:B------:R-:W-:Y:S03]  /*66f0*/  F2FP.BF16.F32.PACK_AB R0, R206, R208 ;  /* 0x000000d0ce00723e */ /* 0x000fe600000010ff */
[----:B------:R-:W4:Y:S02]  /*6700*/  MUFU.EX2 R239, R12 ;  /* 0x0000000c00ef7308 */ /* 0x000f240000000800 */
[----:B------:R4:W-:Y:S04]  /*6710*/  STS [R198+0x14400], R0 ;  /* 0x01440000c6007388 */ /* 0x0009e80000000800 */
[----:B------:R4:W-:Y:S04]  /*6720*/  STS [R195+0x14000], R6 ;  /* 0x01400006c3007388 */ /* 0x0009e80000000800 */
[----:B------:R4:W-:Y:S01]  /*6730*/  STS [R195+0x14400], R7 ;  /* 0x01440007c3007388 */ /* 0x0009e20000000800 */
[----:B-1----:R-:W-:Y:S01]  /*6740*/  FFMA.FTZ R5, R16, UR5, R138 ;  /* 0x0000000510057c23 */ /* 0x002fe2000801008a */
[----:B----4-:R-:W-:Y:S04]  /*6750*/  FFMA.FTZ R4, R15, UR5, R137 ;  /* 0x000000050f047c23 */ /* 0x010fe80008010089 */
[----:B------:R-:W-:Y:S02]  /*6760*/  @!P0 FSEL R5, R5, -INF , !P1 ;  /* 0xff80000005058808 */ /* 0x000fe40004800000 */
[----:B------:R-:W-:Y:S02]  /*6770*/  PLOP3.LUT P1, PT, PT, PT, UP0, 0x80, 0x0 ;  /* 0x000000000000781c */ /* 0x000fe40003f2f008 */
[----:B------:R-:W-:Y:S01]  /*6780*/  @!P0 FSEL R4, R4, -INF , !P4 ;  /* 0xff80000004048808 */ /* 0x000fe20006000000 */
[--C-:B------:R-:W-:Y:S04]  /*6790*/  FFMA.FTZ R5, R5, UR7, -R11.reuse ;  /* 0x0000000705057c23 */ /* 0x100fe8000801080b */
[----:B------:R1:W-:Y:S01]  /*67a0*/  MUFU.EX2 R131, R5 ;  /* 0x0000000500837308 */ /* 0x0003e20000000800 */
[----:B------:R-:W-:Y:S01]  /*67b0*/  FFMA.FTZ R11, R4, UR7, -R11 ;  /* 0x00000007040b7c23 */ /* 0x000fe2000801080b */
[----:B------:R-:W-:Y:S01]  /*67c0*/  FFMA.FTZ R0, R15, UR5, R185 ;  /* 0x000000050f007c23 */ /* 0x000fe200080100b9 */
[----:B------:R-:W-:Y:S02]  /*67d0*/  F2FP.BF16.F32.PACK_AB R4, R155, R156 ;  /* 0x0000009c9b04723e */ /* 0x000fe400000010ff */
[----:B------:R-:W-:Y:S02]  /*67e0*/  F2FP.BF16.F32.PACK_AB R6, R70, R71 ;  /* 0x000000474606723e */ /* 0x000fe400000010ff */
[----:B------:R-:W-:Y:S03]  /*67f0*/  @!P0 FSEL R0, R0, -INF , !P2 ;  /* 0xff80000000008808 */ /* 0x000fe60005000000 */
[----:B------:R-:W4:Y:S01]  /*6800*/  MUFU.EX2 R115, R11 ;  /* 0x0000000b00737308 */ /* 0x000f220000000800 */
[----:B------:R-:W-:Y:S01]  /*6810*/  F2FP.BF16.F32.PACK_AB R7, R149, R150 ;  /* 0x000000969507723e */ /* 0x000fe200000010ff */
[----:B------:R4:W-:Y:S01]  /*6820*/  STS [R192+0x12000], R6 ;  /* 0x01200006c0007388 */ /* 0x0009e20000000800 */
[----:B------:R-:W-:Y:S01]  /*6830*/  FFMA.FTZ R8, R0, UR7, -R8 ;  /* 0x0000000700087c23 */ /* 0x000fe20008010808 */
[----:B------:R-:W-:Y:S02]  /*6840*/  F2FP.BF16.F32.PACK_AB R0, R177, R178 ;  /* 0x000000b2b100723e */ /* 0x000fe400000010ff */
[----:B-1----:R-:W-:Y:S04]  /*6850*/  F2FP.BF16.F32.PACK_AB R5, R139, R140 ;  /* 0x0000008c8b05723e */ /* 0x002fe800000010ff */
[----:B------:R-:W1:Y:S01]  /*6860*/  MUFU.EX2 R157, R8 ;  /* 0x00000008009d7308 */ /* 0x000e620000000800 */
[----:B------:R1:W-:Y:S01]  /*6870*/  STS [R192+0x12400], R5 ;  /* 0x01240005c0007388 */ /* 0x0003e20000000800 */
[----:B----4-:R-:W-:Y:S05]  /*6880*/  F2FP.BF16.F32.PACK_AB R6, R245, R246 ;  /* 0x000000f6f506723e */ /* 0x010fea00000010ff */
[----:B------:R4:W-:Y:S01]  /*6890*/  STS [R191+0x12000], R6 ;  /* 0x01200006bf007388 */ /* 0x0009e20000000800 */
[----:B-1----:R-:W-:Y:S05]  /*68a0*/  F2FP.BF16.F32.PACK_AB R5, R134, R135 ;  /* 0x000000878605723e */ /* 0x002fea00000010ff */
[----:B------:R1:W-:Y:S04]  /*68b0*/  STS [R191+0x12400], R5 ;  /* 0x01240005bf007388 */ /* 0x0003e80000000800 */
[----:B------:R1:W-:Y:S04]  /*68c0*/  STS [R192+0x14000], R4 ;  /* 0x01400004c0007388 */ /* 0x0003e80000000800 */
[----:B------:R1:W-:Y:S04]  /*68d0*/  STS [R192+0x14400], R0 ;  /* 0x01440000c0007388 */ /* 0x0003e80000000800 */
[----:B------:R1:W-:Y:S01]  /*68e0*/  STS [R191+0x14000], R7 ;  /* 0x01400007bf007388 */ /* 0x0003e20000000800 */
[----:B----4-:R-:W-:Y:S05]  /*68f0*/  F2FP.BF16.F32.PACK_AB R6, R173, R174 ;  /* 0x000000aead06723e */ /* 0x010fea00000010ff */
[----:B------:R4:W-:Y:S01]  /*6900*/  STS [R191+0x14400], R6 ;  /* 0x01440006bf007388 */ /* 0x0009e20000000800 */
[----:B-1----:R-:W-:Y:S02]  /*6910*/  F2FP.BF16.F32.PACK_AB R5, R243, R244 ;  /* 0x000000f4f305723e */ /* 0x002fe400000010ff */
[----:B------:R-:W-:Y:S03]  /*6920*/  F2FP.BF16.F32.PACK_AB R4, R132, R133 ;  /* 0x000000858404723e */ /* 0x000fe600000010ff */
[----:B------:R1:W-:Y:S01]  /*6930*/  STS [R194+0x12000], R5 ;  /* 0x01200005c2007388 */ /* 0x0003e20000000800 */
[----:B------:R-:W-:Y:S03]  /*6940*/  F2FP.BF16.F32.PACK_AB R0, R239, R240 ;  /* 0x000000f0ef00723e */ /* 0x000fe600000010ff */
[----:B------:R2:W-:Y:S01]  /*6950*/  STS [R194+0x12400], R4 ;  /* 0x01240004c2007388 */ /* 0x0005e20000000800 */
[----:B------:R-:W-:Y:S03]  /*6960*/  F2FP.BF16.F32.PACK_AB R7, R145, R146 ;  /* 0x000000929107723e */ /* 0x000fe600000010ff */
[----:B------:R3:W-:Y:S01]  /*6970*/  STS [R193+0x12000], R0 ;  /* 0x01200000c1007388 */ /* 0x0007e20000000800 */
[----:B----4-:R-:W-:Y:S02]  /*6980*/  F2FP.BF16.F32.PACK_AB R6, R165, R169 ;  /* 0x000000a9a506723e */ /* 0x010fe400000010ff */
[----:B-1----:R-:W-:Y:S02]  /*6990*/  F2FP.BF16.F32.PACK_AB R5, R115, R131 ;  /* 0x000000837305723e */ /* 0x002fe400000010ff */
[----:B--2---:R-:W-:Y:S03]  /*69a0*/  F2FP.BF16.F32.PACK_AB R4, R143, R144 ;  /* 0x000000908f04723e */ /* 0x004fe600000010ff */
[----:B------:R-:W-:Y:S01]  /*69b0*/  STS [R193+0x12400], R5 ;  /* 0x01240005c1007388 */ /* 0x000fe20000000800 */
[----:B---3--:R-:W-:Y:S03]  /*69c0*/  F2FP.BF16.F32.PACK_AB R0, R157, R162 ;  /* 0x000000a29d00723e */ /* 0x008fe600000010ff */
[----:B------:R-:W-:Y:S04]  /*69d0*/  STS [R194+0x14000], R7 ;  /* 0x01400007c2007388 */ /* 0x000fe80000000800 */
[----:B------:R-:W-:Y:S04]  /*69e0*/  STS [R194+0x14400], R6 ;  /* 0x01440006c2007388 */ /* 0x000fe80000000800 */
[----:B------:R1:W-:Y:S04]  /*69f0*/  STS [R193+0x14400], R0 ;  /* 0x01440000c1007388 */ /* 0x0003e80000000800 */
[----:B------:R-:W-:Y:S04]  /*6a00*/  STS [R193+0x14000], R4 ;  /* 0x01400004c1007388 */ /* 0x000fe80000000800 */
[----:B------:R-:W-:Y:S08]  /*6a10*/  LDSM.16.M88.4 R64, [R122+UR4+0x4000] ;  /* 0x004000047a40783b */ /* 0x000ff00008000200 */
[----:B------:R-:W2:Y:S08]  /*6a20*/  LDSM.16.M88.4 R16, [R116+0x8000] ;  /* 0x008000007410783b */ /* 0x000eb00000000200 */
[----:B------:R-:W3:Y:S08]  /*6a30*/  LDSM.16.M88.4 R60, [R122+UR4+0x5000] ;  /* 0x005000047a3c783b */ /* 0x000ef00008000200 */
[----:B------:R-:W4:Y:S08]  /*6a40*/  LDSM.16.M88.4 R32, [R116+0x8400] ;  /* 0x008400007420783b */ /* 0x000f300000000200 */
[----:B-1----:R4:W5:Y:S04]  /*6a50*/  LDG.E R0, desc[UR10][R20.64+0x120] ;  /* 0x0001200a14007981 */ /* 0x002968000c1e1900 */
[----:B------:R-:W1:Y:S08]  /*6a60*/  LDSM.16.M88.4 R48, [R116+0x8800] ;  /* 0x008800007430783b */ /* 0x000e700000000200 */
[----:B------:R-:W1:Y:S01]  /*6a70*/  LDSM.16.M88.4 R100, [R116+0x8c00] ;  /* 0x008c00007464783b */ /* 0x000e620000000200 */
[-C--:B--2---:R-:W-:Y:S07]  /*6a80*/  HMMA.16816.F32.BF16 R4, R64, R16.reuse, RZ ;  /* 0x000000104004723c */ /* 0x084fee00000418ff */
[----:B------:R-:W-:Y:S01]  /*6a90*/  LDSM.16.M88.4 R104, [R117+0x8000] ;  /* 0x008000007568783b */ /* 0x000fe20000000200 */
[C---:B---3--:R-:W-:Y:S07]  /*6aa0*/  HMMA.16816.F32.BF16 R8, R60.reuse, R16, RZ ;  /* 0x000000103c08723c */ /* 0x048fee00000418ff */
[----:B------:R-:W-:Y:S01]  /*6ab0*/  LDSM.16.M88.4 R108, [R123+0x1000] ;  /* 0x001000007b6c783b */ /* 0x000fe20000000200 */
[-C--:B------:R-:W-:Y:S06]  /*6ac0*/  HMMA.16816.F32.BF16 R12, R60, R18.reuse, RZ ;  /* 0x000000123c0c723c */ /* 0x080fec00000418ff */
        /* <DEDUP_REMOVED lines=11> */
[-C--:B------:R-:W-:Y:S06]  /*6b80*/  HMMA.16816.F32.BF16 R60, R60, R102.reuse, RZ ;  /* 0x000000663c3c723c */ /* 0x080fec00000418ff */
[----:B------:R-:W-:Y:S01]  /*6b90*/  HMMA.16816.F32.BF16 R64, R64, R102, RZ ;  /* 0x000000664040723c */ /* 0x000fe200000418ff */
[----:B------:R-:W1:Y:S05]  /*6ba0*/  LDSM.16.M88.4 R100, [R123] ;  /* 0x000000007b64783b */ /* 0x000e6a0000000200 */
[-C--:B-1----:R-:W-:Y:S06]  /*6bb0*/  HMMA.16816.F32.BF16 R4, R100, R104.reuse, R4 ;  /* 0x000000686404723c */ /* 0x082fec0000041804 */
[C---:B------:R-:W-:Y:S06]  /*6bc0*/  HMMA.16816.F32.BF16 R8, R108.reuse, R104, R8 ;  /* 0x000000686c08723c */ /* 0x040fec0000041808 */
[-C--:B------:R-:W-:Y:S06]  /*6bd0*/  HMMA.16816.F32.BF16 R12, R108, R106.reuse, R12 ;  /* 0x0000006a6c0c723c */ /* 0x080fec000004180c */
[C---:B------:R-:W-:Y:S01]  /*6be0*/  HMMA.16816.F32.BF16 R16, R100.reuse, R106, R16 ;  /* 0x0000006a6410723c */ /* 0x040fe20000041810 */
[----:B------:R-:W1:Y:S05]  /*6bf0*/  LDSM.16.M88.4 R104, [R117+0x8400] ;  /* 0x008400007568783b */ /* 0x000e6a0000000200 */
[C---:B------:R-:W-:Y:S01]  /*6c00*/  FADD.FTZ R6, -R113.reuse, R6 ;  /* 0x0000000671067221 */ /* 0x040fe20000010100 */
[----:B------:R-:W-:Y:S11]  /*6c10*/  FADD.FTZ R7, -R113, R7 ;  /* 0x0000000771077221 */ /* 0x000ff60000010100 */
[----:B------:R-:W-:Y:S06]  /*6c20*/  @!UPT UIADD3 URZ, URZ, URZ, URZ ;  /* 0x0000003f3f3ff290 */ /* 0x000fec000fffe03f */
[C---:B------:R-:W-:Y:S01]  /*6c30*/  FADD.FTZ R16, -R114.reuse, R16 ;  /* 0x0000001072107221 */ /* 0x040fe20000010100 */
[C---:B------:R-:W-:Y:S03]  /*6c40*/  FADD.FTZ R17, -R114.reuse, R17 ;  /* 0x0000001172117221 */ /* 0x040fe60000010100 */
        /* <DEDUP_REMOVED lines=18> */
[C---:B------:R-:W-:Y:S01]  /*6d70*/  FADD.FTZ R104, -R114.reuse, R4 ;  /* 0x0000000472687221 */ /* 0x040fe20000010100 */
        /* <DEDUP_REMOVED lines=22> */
[----:B------:R-:W-:Y:S01]  /*6ee0*/  FMUL.FTZ R100, R5, R105 ;  /* 0x0000006905647220 */ /* 0x000fe20000410000 */
[----:B------:R-:W-:Y:S01]  /*6ef0*/  FFMA.FTZ R5, -R77, R77, 1 ;  /* 0x3f8000004d057423 */ /* 0x000fe2000001014d */
[----:B------:R-:W-:Y:S01]  /*6f00*/  FFMA.FTZ R4, -R76, R76, 1 ;  /* 0x3f8000004c047423 */ /* 0x000fe2000001014c */
[----:B------:R1:W5:Y:S01]  /*6f10*/  LDL.LU R81, [R1+0x108] ;  /* 0x0001080001517983 */ /* 0x0003620000300800 */
[----:B------:R-:W-:Y:S01]  /*6f20*/  FMUL.FTZ R20, R20, R16 ;  /* 0x0000001014147220 */ /* 0x000fe20000410000 */
[----:B------:R-:W-:Y:S01]  /*6f30*/  F2FP.BF16.F32.PACK_AB R16, R100, R101 ;  /* 0x000000656410723e */ /* 0x000fe200000010ff */
[----:B------:R-:W-:Y:S01]  /*6f40*/  FFMA.FTZ R100, -R73, R73, 1 ;  /* 0x3f80000049647423 */ /* 0x000fe20000010149 */
[----:B------:R1:W5:Y:S01]  /*6f50*/  LDL.LU R80, [R1+0x104] ;  /* 0x0001040001507983 */ /* 0x0003620000300800 */
[----:B------:R-:W-:Y:S01]  /*6f60*/  FMUL.FTZ R5, R5, UR6 ;  /* 0x0000000605057c20 */ /* 0x000fe20008410000 */
[----:B------:R-:W-:Y:S01]  /*6f70*/  FMUL.FTZ R4, R4, UR6 ;  /* 0x0000000604047c20 */ /* 0x000fe20008410000 */
[----:B------:R-:W-:Y:S01]  /*6f80*/  FMUL.FTZ R17, R17, UR6 ;  /* 0x0000000611117c20 */ /* 0x000fe20008410000 */
[----:B------:R1:W5:Y:S01]  /*6f90*/  LDL.LU R79, [R1+0x100] ;  /* 0x00010000014f7983 */ /* 0x0003620000300800 */
[----:B------:R-:W-:Y:S01]  /*6fa0*/  FMUL.FTZ R5, R5, R102 ;  /* 0x0000006605057220 */ /* 0x000fe20000410000 */
[----:B------:R-:W-:Y:S01]  /*6fb0*/  FMUL.FTZ R4, R4, R103 ;  /* 0x0000006704047220 */ /* 0x000fe20000410000 */
[----:B------:R-:W-:Y:S01]  /*6fc0*/  FMUL.FTZ R17, R17, R21 ;  /* 0x0000001511117220 */ /* 0x000fe20000410000 */
[----:B------:R1:W5:Y:S01]  /*6fd0*/  LDL.LU R78, [R1+0xfc] ;  /* 0x0000fc00014e7983 */ /* 0x0003620000300800 */
[C---:B------:R-:W-:Y:S01]  /*6fe0*/  FADD.FTZ R52, -R114.reuse, R52 ;  /* 0x0000003472347221 */ /* 0x040fe20000010100 */
[----:B------:R-:W-:Y:S01]  /*6ff0*/  FADD.FTZ R53, -R114, R53 ;  /* 0x0000003572357221 */ /* 0x000fe20000010100 */
[----:B------:R-:W-:Y:S01]  /*7000*/  F2FP.BF16.F32.PACK_AB R102, R4, R5 ;  /* 0x000000050466723e */ /* 0x000fe200000010ff */
[----:B------:R1:W5:Y:S01]  /*7010*/  LDL.LU R77, [R1+0xf8] ;  /* 0x0000f800014d7983 */ /* 0x0003620000300800 */
[----:B------:R-:W-:Y:S01]  /*7020*/  F2FP.BF16.F32.PACK_AB R101, R17, R20 ;  /* 0x000000141165723e */ /* 0x000fe200000010ff */
[----:B------:R-:W-:Y:S01]  /*7030*/  FMUL.FTZ R4, R75, R32 ;  /* 0x000000204b047220 */ /* 0x000fe20000410000 */
[----:B------:R-:W-:Y:S01]  /*7040*/  FMUL.FTZ R5, R74, R33 ;  /* 0x000000214a057220 */ /* 0x000fe20000410000 */
[----:B------:R1:W5:Y:S01]  /*7050*/  LDL.LU R76, [R1+0xf4] ;  /* 0x0000f400014c7983 */ /* 0x0003620000300800 */
[----:B------:R-:W-:Y:S01]  /*7060*/  FADD.FTZ R20, -R114, R37 ;  /* 0x0000002572147221 */ /* 0x000fe20000010100 */
[----:B------:R-:W-:Y:S01]  /*7070*/  FFMA.FTZ R37, -R72, R72, 1 ;  /* 0x3f80000048257423 */ /* 0x000fe20000010148 */
[----:B------:R-:W-:Y:S01]  /*7080*/  FADD.FTZ R17, -R114, R36 ;  /* 0x0000002472117221 */ /* 0x000fe20000010100 */
[----:B------:R1:W5:Y:S01]  /*7090*/  LDL.LU R75, [R1+0xf0] ;  /* 0x0000f000014b7983 */ /* 0x0003620000300800 */
[----:B------:R-:W-:Y:S01]  /*70a0*/  FMUL.FTZ R20, R70, R20 ;  /* 0x0000001446147220 */ /* 0x000fe20000410000 */
        /* <DEDUP_REMOVED lines=10> */
[----:B------:R1:W5:Y:S01]  /*7150*/  LDL.LU R72, [R1+0xe4] ;  /* 0x0000e40001487983 */ /* 0x0003620000300800 */
[----:B------:R-:W-:Y:S01]  /*7160*/  FMUL.FTZ R33, R33, UR6 ;  /* 0x0000000621217c20 */ /* 0x000fe20008410000 */
[C---:B------:R-:W-:Y:S01]  /*7170*/  FADD.FTZ R5, -R114.reuse, R49 ;  /* 0x0000003172057221 */ /* 0x040fe20000010100 */
[----:B------:R-:W-:Y:S01]  /*7180*/  FADD.FTZ R49, -R114, R65 ;  /* 0x0000004172317221 */ /* 0x000fe20000010100 */
        /* <DEDUP_REMOVED lines=8> */
[----:B------:R1:W5:Y:S01]  /*7210*/  LDL.64 R104, [R1+0x80] ;  /* 0x0000800001687983 */ /* 0x0003620000100a00 */
[----:B------:R-:W-:Y:S01]  /*7220*/  FFMA.FTZ R21, -R247, R247, 1 ;  /* 0x3f800000f7157423 */ /* 0x000fe200000101f7 */
[----:B------:R-:W-:Y:S01]  /*7230*/  FMUL.FTZ R20, R20, R52 ;  /* 0x0000003414147220 */ /* 0x000fe20000410000 */
[----:B------:R-:W-:Y:S01]  /*7240*/  FMUL.FTZ R100, R100, R4 ;  /* 0x0000000464647220 */ /* 0x000fe20000410000 */
[C---:B------:R-:W-:Y:S01]  /*7250*/  FADD.FTZ R4, -R114.reuse, R48 ;  /* 0x0000003072047221 */ /* 0x040fe20000010100 */
[----:B------:R-:W-:Y:S01]  /*7260*/  FADD.FTZ R48, -R114, R64 ;  /* 0x0000004072307221 */ /* 0x000fe20000010100 */
[----:B------:R-:W-:Y:S01]  /*7270*/  FMUL.FTZ R21, R21, UR6 ;  /* 0x0000000615157c20 */ /* 0x000fe20008410000 */
[----:B------:R-:W-:Y:S01]  /*7280*/  FFMA.FTZ R36, -R250, R250, 1 ;  /* 0x3f800000fa247423 */ /* 0x000fe200000101fa */
[----:B------:R-:W-:Y:S01]  /*7290*/  FMUL.FTZ R4, R246, R4 ;  /* 0x00000004f6047220 */ /* 0x000fe20000410000 */
[----:B------:R-:W-:Y:S01]  /*72a0*/  FMUL.FTZ R48, R240, R48 ;  /* 0x00000030f0307220 */ /* 0x000fe20000410000 */
[----:B------:R-:W-:Y:S01]  /*72b0*/  FMUL.FTZ R21, R21, R5 ;  /* 0x0000000515157220 */ /* 0x000fe20000410000 */
[----:B------:R-:W-:Y:S01]  /*72c0*/  FFMA.FTZ R5, -R237, R237, 1 ;  /* 0x3f800000ed057423 */ /* 0x000fe200000101ed */
[----:B------:R-:W-:Y:S01]  /*72d0*/  FMUL.FTZ R32, R32, R4 ;  /* 0x0000000420207220 */ /* 0x000fe20000410000 */
[----:B------:R-:W-:Y:S01]  /*72e0*/  FFMA.FTZ R4, -R236, R236, 1 ;  /* 0x3f800000ec047423 */ /* 0x000fe200000101ec */
[----:B------:R-:W-:Y:S01]  /*72f0*/  FMUL.FTZ R36, R36, UR6 ;  /* 0x0000000624247c20 */ /* 0x000fe20008410000 */
[----:B------:R-:W-:Y:S01]  /*7300*/  FMUL.FTZ R5, R5, UR6 ;  /* 0x0000000605057c20 */ /* 0x000fe20008410000 */
[----:B------:R-:W-:Y:S01]  /*7310*/  F2FP.BF16.F32.PACK_AB R100, R37, R100 ;  /* 0x000000642564723e */ /* 0x000fe200000010ff */
[----:B------:R-:W-:Y:S01]  /*7320*/  FMUL.FTZ R4, R4, UR6 ;  /* 0x0000000604047c20 */ /* 0x000fe20008410000 */
[----:B------:R-:W-:Y:S01]  /*7330*/  FMUL.FTZ R36, R36, R17 ;  /* 0x0000001124247220 */ /* 0x000fe20000410000 */
[----:B------:R-:W-:Y:S01]  /*7340*/  FMUL.FTZ R5, R5, R48 ;  /* 0x0000003005057220 */ /* 0x000fe20000410000 */
[----:B------:R-:W-:Y:S01]  /*7350*/  FFMA.FTZ R17, -R241, R241, 1 ;  /* 0x3f800000f1117423 */ /* 0x000fe200000101f1 */
[----:B------:R-:W-:Y:S02]  /*7360*/  FMUL.FTZ R4, R4, R49 ;  /* 0x0000003104047220 */ /* 0x000fe40000410000 */
[----:B------:R-:W-:Y:S01]  /*7370*/  F2FP.BF16.F32.PACK_AB R37, R33, R36 ;  /* 0x000000242125723e */ /* 0x000fe200000010ff */
[----:B------:R-:W-:Y:S01]  /*7380*/  FMUL.FTZ R17, R17, UR6 ;  /* 0x0000000611117c20 */ /* 0x000fe20008410000 */
[----:B------:R-:W-:Y:S02]  /*7390*/  F2FP.BF16.F32.PACK_AB R36, R21, R32 ;  /* 0x000000201524723e */ /* 0x000fe400000010ff */
[----:B------:R-:W-:Y:S01]  /*73a0*/  F2FP.BF16.F32.PACK_AB R32, R4, R5 ;  /* 0x000000050420723e */ /* 0x000fe200000010ff */
[----:B------:R-:W-:Y:S01]  /*73b0*/  FFMA.FTZ R4, -R69, R69, 1 ;  /* 0x3f80000045047423 */ /* 0x000fe20000010145 */
[----:B------:R-:W-:Y:S01]  /*73c0*/  FFMA.FTZ R5, -R68, R68, 1 ;  /* 0x3f80000044057423 */ /* 0x000fe20000010144 */
[----:B------:R1:W5:Y:S01]  /*73d0*/  LDL.LU R69, [R1+0xd8] ;  /* 0x0000d80001457983 */ /* 0x0003620000300800 */
[----:B------:R-:W-:Y:S03]  /*73e0*/  FMUL.FTZ R17, R17, R53 ;  /* 0x0000003511117220 */ /* 0x000fe60000410000 */
[----:B------:R1:W5:Y:S02]  /*73f0*/  LDL.LU R68, [R1+0xd4] ;  /* 0x0000d40001447983 */ /* 0x0003640000300800 */
[----:B------:R-:W-:Y:S01]  /*7400*/  F2FP.BF16.F32.PACK_AB R33, R17, R20 ;  /* 0x000000141121723e */ /* 0x000fe200000010ff */
[----:B------:R-:W-:Y:S01]  /*7410*/  FMUL.FTZ R20, R3, R6 ;  /* 0x0000000603147220 */ /* 0x000fe20000410000 */
[----:B------:R-:W-:Y:S01]  /*7420*/  FMUL.FTZ R17, R2, R7 ;  /* 0x0000000702117220 */ /* 0x000fe20000410000 */
[----:B------:R1:W5:Y:S01]  /*7430*/  LDL.LU R3, [R1+0xd0] ;  /* 0x0000d00001037983 */ /* 0x0003620000300800 */
[----:B------:R-:W-:Y:S01]  /*7440*/  FMUL.FTZ R7, R4, UR6 ;  /* 0x0000000604077c20 */ /* 0x000fe20008410000 */
[----:B------:R-:W-:Y:S02]  /*7450*/  FMUL.FTZ R6, R5, UR6 ;  /* 0x0000000605067c20 */ /* 0x000fe40008410000 */
        /* <DEDUP_REMOVED lines=37> */
.L_x_667:
[----:B------:R2:W-:Y:S01]  /*76b0*/  STS [R197+0xa000], R16 ;  /* 0x00a00010c5007388 */ /* 0x0005e20000000800 */
[----:B------:R-:W-:Y:S01]  /*76c0*/  FMUL.FTZ R17, R6, R17 ;  /* 0x0000001106117220 */ /* 0x000fe20000410000 */
[C---:B------:R-:W-:Y:S01]  /*76d0*/  FADD.FTZ R22, -R113.reuse, R22 ;  /* 0x0000001671167221 */ /* 0x040fe20000010100 */
[----:B------:R-:W-:Y:S01]  /*76e0*/  FFMA.FTZ R6, -R180, R180, 1 ;  /* 0x3f800000b4067423 */ /* 0x000fe200000101b4 */
[----:B-1----:R-:W-:Y:S01]  /*76f0*/  FADD.FTZ R4, -R113, R23 ;  /* 0x0000001771047221 */ /* 0x002fe20000010100 */
        /* <DEDUP_REMOVED lines=13> */
[----:B------:R-:W-:Y:S01]  /*77d0*/  F2FP.BF16.F32.PACK_AB R5, R17, R20 ;  /* 0x000000141105723e */ /* 0x000fe200000010ff */
[----:B------:R-:W-:Y:S01]  /*77e0*/  FADD.FTZ R38, -R113, R38 ;  /* 0x0000002671267221 */ /* 0x000fe20000010100 */
[----:B------:R-:W-:Y:S01]  /*77f0*/  FMUL.FTZ R19, R7, R19 ;  /* 0x0000001307137220 */ /* 0x000fe20000410000 */
[----:B------:R-:W-:Y:S01]  /*7800*/  F2FP.BF16.F32.PACK_AB R22, R6, R22 ;  /* 0x000000160616723e */ /* 0x000fe200000010ff */
[----:B------:R-:W-:Y:S01]  /*7810*/  FMUL.FTZ R18, R159, R18 ;  /* 0x000000129f127220 */ /* 0x000fe20000410000 */
[----:B------:R1:W-:Y:S01]  /*7820*/  STS [R197+0xa400], R5 ;  /* 0x00a40005c5007388 */ /* 0x0003e20000000800 */
[----:B------:R-:W-:Y:S01]  /*7830*/  FFMA.FTZ R7, -R170, R170, 1 ;  /* 0x3f800000aa077423 */ /* 0x000fe200000101aa */
[----:B--2---:R-:W-:Y:S01]  /*7840*/  FFMA.FTZ R16, -R184, R184, 1 ;  /* 0x3f800000b8107423 */ /* 0x004fe200000101b8 */
[----:B------:R-:W-:Y:S01]  /*7850*/  FFMA.FTZ R6, -R168, R168, 1 ;  /* 0x3f800000a8067423 */ /* 0x000fe200000101a8 */
[----:B------:R-:W-:Y:S01]  /*7860*/  STS [R196+0xa000], R101 ;  /* 0x00a00065c4007388 */ /* 0x000fe20000000800 */
[----:B------:R-:W-:Y:S01]  /*7870*/  FMUL.FTZ R17, R7, UR6 ;  /* 0x0000000607117c20 */ /* 0x000fe20008410000 */
[----:B------:R-:W-:Y:S01]  /*7880*/  FMUL.FTZ R16, R16, UR6 ;  /* 0x0000000610107c20 */ /* 0x000fe20008410000 */
[----:B------:R-:W-:Y:S01]  /*7890*/  FFMA.FTZ R7, -R164, R164, 1 ;  /* 0x3f800000a4077423 */ /* 0x000fe200000101a4 */
[----:B------:R-:W-:Y:S01]  /*78a0*/  FADD.FTZ R39, -R113, R39 ;  /* 0x0000002771277221 */ /* 0x000fe20000010100 */
[----:B------:R-:W-:Y:S01]  /*78b0*/  FMUL.FTZ R38, R140, R38 ;  /* 0x000000268c267220 */ /* 0x000fe20000410000 */
[----:B------:R-:W-:Y:S01]  /*78c0*/  FMUL.FTZ R18, R16, R18 ;  /* 0x0000001210127220 */ /* 0x000fe20000410000 */
[----:B------:R-:W-:Y:S01]  /*78d0*/  FMUL.FTZ R16, R6, UR6 ;  /* 0x0000000606107c20 */ /* 0x000fe20008410000 */
[----:B------:R-:W-:Y:S01]  /*78e0*/  FFMA.FTZ R6, -R163, R163, 1 ;  /* 0x3f800000a3067423 */ /* 0x000fe200000101a3 */
[----:B------:R-:W-:Y:S01]  /*78f0*/  FMUL.FTZ R7, R7, UR6 ;  /* 0x0000000607077c20 */ /* 0x000fe20008410000 */
[----:B------:R-:W-:Y:S01]  /*7900*/  FADD.FTZ R35, -R113, R35 ;  /* 0x0000002371237221 */ /* 0x000fe20000010100 */
[----:B------:R-:W-:Y:S01]  /*7910*/  FMUL.FTZ R39, R139, R39 ;  /* 0x000000278b277220 */ /* 0x000fe20000410000 */
[----:B------:R-:W-:Y:S01]  /*7920*/  FMUL.FTZ R6, R6, UR6 ;  /* 0x0000000606067c20 */ /* 0x000fe20008410000 */
[----:B------:R-:W-:Y:S01]  /*7930*/  F2FP.BF16.F32.PACK_AB R4, R19, R18 ;  /* 0x000000121304723e */ /* 0x000fe200000010ff */
[----:B------:R-:W-:Y:S01]  /*7940*/  FMUL.FTZ R38, R7, R38 ;  /* 0x0000002607267220 */ /* 0x000fe20000410000 */
[----:B------:R-:W-:Y:S01]  /*7950*/  FMUL.FTZ R35, R141, R35 ;  /* 0x000000238d237220 */ /* 0x000fe20000410000 */
[----:B------:R-:W-:Y:S01]  /*7960*/  FMUL.FTZ R19, R6, R39 ;  /* 0x0000002706137220 */ /* 0x000fe20000410000 */
[----:B------:R-:W-:Y:S01]  /*7970*/  FFMA.FTZ R7, -R152, R152, 1 ;  /* 0x3f80000098077423 */ /* 0x000fe20000010198 */
[----:B------:R2:W-:Y:S01]  /*7980*/  STS [R196+0xa400], R4 ;  /* 0x00a40004c4007388 */ /* 0x0005e20000000800 */
[C---:B------:R-:W-:Y:S01]  /*7990*/  FADD.FTZ R50, -R113.reuse, R50 ;  /* 0x0000003271327221 */ /* 0x040fe20000010100 */
[----:B------:R-:W-:Y:S01]  /*79a0*/  FADD.FTZ R51, -R113, R51 ;  /* 0x0000003371337221 */ /* 0x000fe20000010100 */
[----:B------:R-:W-:Y:S01]  /*79b0*/  FFMA.FTZ R6, -R151, R151, 1 ;  /* 0x3f80000097067423 */ /* 0x000fe20000010197 */
[----:B------:R-:W-:Y:S01]  /*79c0*/  FMUL.FTZ R20, R16, R35 ;  /* 0x0000002310147220 */ /* 0x000fe20000410000 */
[----:B------:R-:W-:Y:S01]  /*79d0*/  FMUL.FTZ R16, R7, UR6 ;  /* 0x0000000607107c20 */ /* 0x000fe20008410000 */
[----:B------:R-:W-:Y:S01]  /*79e0*/  FMUL.FTZ R50, R135, R50 ;  /* 0x0000003287327220 */ /* 0x000fe20000410000 */
[----:B------:R-:W-:Y:S01]  /*79f0*/  FMUL.FTZ R51, R134, R51 ;  /* 0x0000003386337220 */ /* 0x000fe20000410000 */
[----:B------:R-:W-:Y:S01]  /*7a00*/  FMUL.FTZ R7, R6, UR6 ;  /* 0x0000000606077c20 */ /* 0x000fe20008410000 */
[C---:B------:R-:W-:Y:S01]  /*7a10*/  FADD.FTZ R66, -R113.reuse, R66 ;  /* 0x0000004271427221 */ /* 0x040fe20000010100 */
[----:B------:R-:W-:Y:S01]  /*7a20*/  FMUL.FTZ R50, R16, R50 ;  /* 0x0000003210327220 */ /* 0x000fe20000410000 */
[----:B------:R-:W-:Y:S01]  /*7a30*/  FADD.FTZ R6, -R113, R67 ;  /* 0x0000004371067221 */ /* 0x000fe20000010100 */
[----:B------:R-:W-:Y:S01]  /*7a40*/  FMUL.FTZ R51, R7, R51 ;  /* 0x0000003307337220 */ /* 0x000fe20000410000 */
[----:B------:R-:W-:Y:S01]  /*7a50*/  FFMA.FTZ R16, -R138, R138, 1 ;  /* 0x3f8000008a107423 */ /* 0x000fe2000001018a */
[----:B------:R-:W-:Y:S01]  /*7a60*/  FFMA.FTZ R7, -R137, R137, 1 ;  /* 0x3f80000089077423 */ /* 0x000fe20000010189 */
[----:B------:R-:W-:Y:S01]  /*7a70*/  FMUL.FTZ R66, R131, R66 ;  /* 0x0000004283427220 */ /* 0x000fe20000410000 */
[----:B------:R-:W-:Y:S01]  /*7a80*/  FMUL.FTZ R6, R115, R6 ;  /* 0x0000000673067220 */ /* 0x000fe20000410000 */
[----:B------:R-:W-:Y:S01]  /*7a90*/  FMUL.FTZ R16, R16, UR6 ;  /* 0x0000000610107c20 */ /* 0x000fe20008410000 */
[----:B------:R-:W-:Y:S01]  /*7aa0*/  FMUL.FTZ R7, R7, UR6 ;  /* 0x0000000607077c20 */ /* 0x000fe20008410000 */
[----:B------:R-:W-:Y:S01]  /*7ab0*/  FADD.FTZ R54, -R113, R54 ;  /* 0x0000003671367221 */ /* 0x000fe20000010100 */
[----:B------:R-:W-:Y:S01]  /*7ac0*/  FFMA.FTZ R18, -R148, R148, 1 ;  /* 0x3f80000094127423 */ /* 0x000fe20000010194 */
[----:B------:R-:W-:Y:S01]  /*7ad0*/  FMUL.FTZ R66, R16, R66 ;  /* 0x0000004210427220 */ /* 0x000fe20000410000 */
[----:B------:R-:W-:Y:S01]  /*7ae0*/  FMUL.FTZ R6, R7, R6 ;  /* 0x0000000607067220 */ /* 0x000fe20000410000 */
[C---:B-----5:R-:W-:Y:S01]  /*7af0*/  FADD.FTZ R12, -R112.reuse, R12 ;  /* 0x0000000c700c7221 */ /* 0x060fe20000010100 */
[----:B-1----:R-:W-:Y:S01]  /*7b00*/  FADD.FTZ R5, -R112, R13 ;  /* 0x0000000d70057221 */ /* 0x002fe20000010100 */
[----:B------:R-:W-:Y:S01]  /*7b10*/  FFMA.FTZ R7, -R220, R220, 1 ;  /* 0x3f800000dc077423 */ /* 0x000fe200000101dc */
[----:B------:R-:W-:Y:S01]  /*7b20*/  FMUL.FTZ R54, R133, R54 ;  /* 0x0000003685367220 */ /* 0x000fe20000410000 */
[----:B------:R-:W-:Y:S01]  /*7b30*/  F2FP.BF16.F32.PACK_AB R66, R6, R66 ;  /* 0x000000420642723e */ /* 0x000fe200000010ff */
[----:B------:R-:W-:Y:S01]  /*7b40*/  FFMA.FTZ R6, -R219, R219, 1 ;  /* 0x3f800000db067423 */ /* 0x000fe200000101db */
[----:B------:R-:W-:Y:S01]  /*7b50*/  FMUL.FTZ R18, R18, UR6 ;  /* 0x0000000612127c20 */ /* 0x000fe20008410000 */
[----:B------:R-:W-:Y:S01]  /*7b60*/  FMUL.FTZ R12, R199, R12 ;  /* 0x0000000cc70c7220 */ /* 0x000fe20000410000 */
[----:B------:R-:W-:Y:S01]  /*7b70*/  FMUL.FTZ R5, R190, R5 ;  /* 0x00000005be057220 */ /* 0x000fe20000410000 */
[----:B------:R-:W-:Y:S01]  /*7b80*/  FMUL.FTZ R7, R7, UR6 ;  /* 0x0000000607077c20 */ /* 0x000fe20008410000 */
[----:B------:R-:W-:Y:S01]  /*7b90*/  FMUL.FTZ R6, R6, UR6 ;  /* 0x0000000606067c20 */ /* 0x000fe20008410000 */
[----:B------:R-:W-:Y:S01]  /*7ba0*/  FADD.FTZ R9, -R112, R9 ;  /* 0x0000000970097221 */ /* 0x000fe20000010100 */
[----:B------:R-:W-:Y:S01]  /*7bb0*/  FMUL.FTZ R54, R18, R54 ;  /* 0x0000003612367220 */ /* 0x000fe20000410000 */
[----:B------:R-:W-:Y:S01]  /*7bc0*/  FMUL.FTZ R12, R7, R12 ;  /* 0x0000000c070c7220 */ /* 0x000fe20000410000 */
[----:B------:R-:W-:Y:S01]  /*7bd0*/  FMUL.FTZ R18, R6, R5 ;  /* 0x0000000506127220 */ /* 0x000fe20000410000 */
[----:B------:R-:W-:Y:S01]  /*7be0*/  FMUL.FTZ R13, R202, R9 ;  /* 0x00000009ca0d7220 */ /* 0x000fe20000410000 */
[----:B------:R-:W-:Y:S01]  /*7bf0*/  FADD.FTZ R8, -R112, R8 ;  /* 0x0000000870087221 */ /* 0x000fe20000010100 */
[----:B------:R-:W-:Y:S01]  /*7c00*/  FFMA.FTZ R9, -R226, R226, 1 ;  /* 0x3f800000e2097423 */ /* 0x000fe200000101e2 */
[C---:B------:R-:W-:Y:S01]  /*7c10*/  FADD.FTZ R28, -R112.reuse, R28 ;  /* 0x0000001c701c7221 */ /* 0x040fe20000010100 */
        /* <DEDUP_REMOVED lines=8> */
[----:B------:R-:W-:Y:S01]  /*7ca0*/  FMUL.FTZ R6, R6, UR6 ;  /* 0x0000000606067c20 */ /* 0x000fe20008410000 */
[----:B------:R-:W-:Y:S01]  /*7cb0*/  FFMA.FTZ R8, -R221, R221, 1 ;  /* 0x3f800000dd087423 */ /* 0x000fe200000101dd */
[----:B------:R-:W-:Y:S01]  /*7cc0*/  FMUL.FTZ R16, R9, R16 ;  /* 0x0000001009107220 */ /* 0x000fe20000410000 */
[----:B------:R-:W-:Y:S01]  /*7cd0*/  FMUL.FTZ R28, R7, R28 ;  /* 0x0000001c071c7220 */ /* 0x000fe20000410000 */
[----:B------:R-:W-:Y:S01]  /*7ce0*/  FMUL.FTZ R5, R6, R5 ;  /* 0x0000000506057220 */ /* 0x000fe20000410000 */
[----:B------:R-:W-:Y:S01]  /*7cf0*/  FADD.FTZ R24, -R112, R24 ;  /* 0x0000001870187221 */ /* 0x000fe20000010100 */
[----:B------:R-:W-:Y:S01]  /*7d00*/  FFMA.FTZ R9, -R211, R211, 1 ;  /* 0x3f800000d3097423 */ /* 0x000fe200000101d3 */
[----:B------:R-:W-:Y:S01]  /*7d10*/  FMUL.FTZ R8, R8, UR6 ;  /* 0x0000000608087c20 */ /* 0x000fe20008410000 */
[----:B------:R-:W-:Y:S01]  /*7d20*/  FFMA.FTZ R6, -R181, R181, 1 ;  /* 0x3f800000b5067423 */ /* 0x000fe200000101b5 */
[----:B------:R-:W-:Y:S01]  /*7d30*/  F2FP.BF16.F32.PACK_AB R28, R5, R28 ;  /* 0x0000001c051c723e */ /* 0x000fe200000010ff */
[----:B------:R-:W-:Y:S01]  /*7d40*/  FMUL.FTZ R24, R176, R24 ;  /* 0x00000018b0187220 */ /* 0x000fe20000410000 */
[----:B------:R-:W-:Y:S01]  /*7d50*/  FMUL.FTZ R9, R9, UR6 ;  /* 0x0000000609097c20 */ /* 0x000fe20008410000 */
[----:B------:R-:W-:Y:S01]  /*7d60*/  FMUL.FTZ R13, R8, R13 ;  /* 0x0000000d080d7220 */ /* 0x000fe20000410000 */
[----:B------:R-:W-:Y:S01]  /*7d70*/  FADD.FTZ R5, -R112, R45 ;  /* 0x0000002d70057221 */ /* 0x000fe20000010100 */
[----:B------:R-:W-:Y:S01]  /*7d80*/  FMUL.FTZ R6, R6, UR6 ;  /* 0x0000000606067c20 */ /* 0x000fe20008410000 */
[----:B------:R-:W-:Y:S01]  /*7d90*/  FMUL.FTZ R24, R9, R24 ;  /* 0x0000001809187220 */ /* 0x000fe20000410000 */
[C---:B------:R-:W-:Y:S01]  /*7da0*/  FADD.FTZ R40, -R112.reuse, R40 ;  /* 0x0000002870287221 */ /* 0x040fe20000010100 */
[----:B------:R-:W-:Y:S01]  /*7db0*/  FMUL.FTZ R5, R149, R5 ;  /* 0x0000000595057220 */ /* 0x000fe20000410000 */
[----:B------:R-:W-:Y:S01]  /*7dc0*/  FFMA.FTZ R9, -R189, R189, 1 ;  /* 0x3f800000bd097423 */ /* 0x000fe200000101bd */
[----:B--2---:R-:W-:Y:S01]  /*7dd0*/  F2FP.BF16.F32.PACK_AB R4, R13, R16 ;  /* 0x000000100d04723e */ /* 0x004fe200000010ff */
[----:B------:R-:W-:Y:S01]  /*7de0*/  FADD.FTZ R44, -R112, R44 ;  /* 0x0000002c702c7221 */ /* 0x000fe20000010100 */
[----:B------:R-:W-:Y:S01]  /*7df0*/  FFMA.FTZ R7, -R182, R182, 1 ;  /* 0x3f800000b6077423 */ /* 0x000fe200000101b6 */
[----:B------:R-:W-:Y:S01]  /*7e00*/  FMUL.FTZ R16, R6, R5 ;  /* 0x0000000506107220 */ /* 0x000fe20000410000 */
[----:B------:R-:W-:Y:S01]  /*7e10*/  FMUL.FTZ R40, R156, R40 ;  /* 0x000000289c287220 */ /* 0x000fe20000410000 */
[----:B------:R1:W-:Y:S01]  /*7e20*/  STS [R197+0xc000], R4 ;  /* 0x00c00004c5007388 */ /* 0x0003e20000000800 */
[----:B------:R-:W-:Y:S01]  /*7e30*/  FMUL.FTZ R9, R9, UR6 ;  /* 0x0000000609097c20 */ /* 0x000fe20008410000 */
[----:B------:R-:W-:Y:S01]  /*7e40*/  FMUL.FTZ R44, R150, R44 ;  /* 0x0000002c962c7220 */ /* 0x000fe20000410000 */
[----:B------:R-:W-:Y:S01]  /*7e50*/  FMUL.FTZ R7, R7, UR6 ;  /* 0x0000000607077c20 */ /* 0x000fe20008410000 */
[----:B------:R-:W-:Y:S01]  /*7e60*/  FFMA.FTZ R6, -R166, R166, 1 ;  /* 0x3f800000a6067423 */ /* 0x000fe200000101a6 */
[----:B------:R-:W-:Y:S01]  /*7e70*/  FMUL.FTZ R40, R9, R40 ;  /* 0x0000002809287220 */ /* 0x000fe20000410000 */
[----:B------:R-:W-:Y:S01]  /*7e80*/  FADD.FTZ R60, -R112, R60 ;  /* 0x0000003c703c7221 */ /* 0x000fe20000010100 */
[----:B------:R-:W-:Y:S01]  /*7e90*/  FMUL.FTZ R44, R7, R44 ;  /* 0x0000002c072c7220 */ /* 0x000fe20000410000 */
[----:B------:R-:W-:Y:S01]  /*7ea0*/  FMUL.FTZ R9, R6, UR6 ;  /* 0x0000000606097c20 */ /* 0x000fe20008410000 */
[----:B------:R-:W-:Y:S01]  /*7eb0*/  FADD.FTZ R5, -R112, R61 ;  /* 0x0000003d70057221 */ /* 0x000fe20000010100 */
[----:B------:R-:W-:Y:S01]  /*7ec0*/  FFMA.FTZ R7, -R161, R161, 1 ;  /* 0x3f800000a1077423 */ /* 0x000fe200000101a1 */
[----:B------:R-:W-:Y:S01]  /*7ed0*/  FFMA.FTZ R6, -R160, R160, 1 ;  /* 0x3f800000a0067423 */ /* 0x000fe200000101a0 */
[----:B------:R-:W-:Y:S01]  /*7ee0*/  FMUL.FTZ R60, R144, R60 ;  /* 0x0000003c903c7220 */ /* 0x000fe20000410000 */
[----:B------:R-:W-:Y:S01]  /*7ef0*/  FMUL.FTZ R5, R143, R5 ;  /* 0x000000058f057220 */ /* 0x000fe20000410000 */
[----:B------:R-:W-:Y:S01]  /*7f00*/  FMUL.FTZ R7, R7, UR6 ;  /* 0x0000000607077c20 */ /* 0x000fe20008410000 */
[----:B------:R-:W-:Y:S01]  /*7f10*/  FMUL.FTZ R6, R6, UR6 ;  /* 0x0000000606067c20 */ /* 0x000fe20008410000 */
[----:B------:R-:W-:Y:S01]  /*7f20*/  F2FP.BF16.F32.PACK_AB R18, R18, R12 ;  /* 0x0000000c1212723e */ /* 0x000fe200000010ff */
[----:B------:R-:W-:Y:S01]  /*7f30*/  FADD.FTZ R34, -R113, R34 ;  /* 0x0000002271227221 */ /* 0x000fe20000010100 */
[----:B------:R-:W-:Y:S01]  /*7f40*/  FMUL.FTZ R12, R7, R60 ;  /* 0x0000003c070c7220 */ /* 0x000fe20000410000 */
[----:B------:R-:W-:Y:S01]  /*7f50*/  FMUL.FTZ R5, R6, R5 ;  /* 0x0000000506057220 */ /* 0x000fe20000410000 */
[----:B------:R-:W-:Y:S01]  /*7f60*/  FADD.FTZ R25, -R112, R25 ;  /* 0x0000001970197221 */ /* 0x000fe20000010100 */
[----:B------:R-:W-:Y:S01]  /*7f70*/  FFMA.FTZ R8, -R210, R210, 1 ;  /* 0x3f800000d2087423 */ /* 0x000fe200000101d2 */
[----:B------:R-:W-:Y:S01]  /*7f80*/  FMUL.FTZ R34, R142, R34 ;  /* 0x000000228e227220 */ /* 0x000fe20000410000 */
[----:B------:R-:W-:Y:S01]  /*7f90*/  FADD.FTZ R14, -R0, R14 ;  /* 0x0000000e000e7221 */ /* 0x000fe20000010100 */
[----:B------:R-:W-:Y:S01]  /*7fa0*/  F2FP.BF16.F32.PACK_AB R12, R5, R12 ;  /* 0x0000000c050c723e */ /* 0x000fe200000010ff */
[----:B------:R-:W-:Y:S01]  /*7fb0*/  FFMA.FTZ R5, -R238, R238, 1 ;  /* 0x3f800000ee057423 */ /* 0x000fe200000101ee */
[----:B------:R-:W-:Y:S01]  /*7fc0*/  FMUL.FTZ R25, R175, R25 ;  /* 0x00000019af197220 */ /* 0x000fe20000410000 */
[----:B------:R-:W-:Y:S01]  /*7fd0*/  FMUL.FTZ R8, R8, UR6 ;  /* 0x0000000608087c20 */ /* 0x000fe20008410000 */
[----:B------:R-:W-:Y:S01]  /*7fe0*/  FMUL.FTZ R34, R17, R34 ;  /* 0x0000002211227220 */ /* 0x000fe20000410000 */
[----:B------:R-:W-:Y:S01]  /*7ff0*/  FMUL.FTZ R7, R5, UR6 ;  /* 0x0000000605077c20 */ /* 0x000fe20008410000 */
[----:B------:R-:W-:Y:S01]  /*8000*/  FFMA.FTZ R5, -R234, R234, 1 ;  /* 0x3f800000ea057423 */ /* 0x000fe200000101ea */
[----:B------:R-:W-:Y:S01]  /*8010*/  FMUL.FTZ R25, R8, R25 ;  /* 0x0000001908197220 */ /* 0x000fe20000410000 */
[----:B------:R-:W-:Y:S01]  /*8020*/  FADD.FTZ R55, -R113, R55 ;  /* 0x0000003771377221 */ /* 0x000fe20000010100 */
[----:B------:R-:W-:Y:S01]  /*8030*/  FFMA.FTZ R17, -R147, R147, 1 ;  /* 0x3f80000093117423 */ /* 0x000fe20000010193 */
[----:B------:R-:W-:Y:S01]  /*8040*/  FADD.FTZ R41, -R112, R41 ;  /* 0x0000002970297221 */ /* 0x000fe20000010100 */
[----:B------:R-:W-:Y:S01]  /*8050*/  FFMA.FTZ R8, -R187, R187, 1 ;  /* 0x3f800000bb087423 */ /* 0x000fe200000101bb */
[C---:B------:R-:W-:Y:S01]  /*8060*/  FADD.FTZ R10, -R0.reuse, R10 ;  /* 0x0000000a000a7221 */ /* 0x040fe20000010100 */
[----:B-1----:R-:W-:Y:S01]  /*8070*/  FFMA.FTZ R4, -R235, R235, 1 ;  /* 0x3f800000eb047423 */ /* 0x002fe200000101eb */
[----:B------:R-:W-:Y:S01]  /*8080*/  FADD.FTZ R11, -R0, R11 ;  /* 0x0000000b000b7221 */ /* 0x000fe20000010100 */
        /* <DEDUP_REMOVED lines=9> */
[C---:B------:R-:W-:Y:S01]  /*8120*/  FADD.FTZ R15, -R0.reuse, R15 ;  /* 0x0000000f000f7221 */ /* 0x040fe20000010100 */
[----:B------:R-:W-:Y:S01]  /*8130*/  FMUL.FTZ R11, R227, R11 ;  /* 0x0000000be30b7220 */ /* 0x000fe20000410000 */
        /* <DEDUP_REMOVED lines=19> */
[----:B------:R-:W-:Y:S01]  /*8270*/  F2FP.BF16.F32.PACK_AB R10, R10, R7 ;  /* 0x000000070a0a723e */ /* 0x000fe200000010ff */
[----:B------:R-:W-:Y:S01]  /*8280*/  FFMA.FTZ R4, -R231, R231, 1 ;  /* 0x3f800000e7047423 */ /* 0x000fe200000101e7 */
[----:B------:R-:W-:Y:S01]  /*8290*/  FMUL.FTZ R26, R6, R26 ;  /* 0x0000001a061a7220 */ /* 0x000fe20000410000 */
[----:B------:R-:W-:Y:S01]  /*82a0*/  FADD.FTZ R46, -R0, R46 ;  /* 0x0000002e002e7221 */ /* 0x000fe20000010100 */
[----:B------:R-:W-:Y:S01]  /*82b0*/  FFMA.FTZ R6, -R213, R213, 1 ;  /* 0x3f800000d5067423 */ /* 0x000fe200000101d5 */
[----:B------:R-:W-:Y:S01]  /*82c0*/  STS [R197+0xc400], R10 ;  /* 0x00c4000ac5007388 */ /* 0x000fe20000000800 */
[----:B------:R-:W-:Y:S01]  /*82d0*/  FMUL.FTZ R13, R8, R57 ;  /* 0x00000039080d7220 */ /* 0x000fe20000410000 */
[----:B------:R-:W-:Y:S01]  /*82e0*/  FADD.FTZ R27, -R0, R27 ;  /* 0x0000001b001b7221 */ /* 0x000fe20000010100 */
[----:B------:R-:W-:Y:S01]  /*82f0*/  F2FP.BF16.F32.PACK_AB R9, R9, R14 ;  /* 0x0000000e0909723e */ /* 0x000fe200000010ff */
[----:B------:R-:W-:Y:S01]  /*8300*/  STS [R196+0xc000], R18 ;  /* 0x00c00012c4007388 */ /* 0x000fe20000000800 */
[----:B------:R-:W-:Y:S01]  /*8310*/  FMUL.FTZ R8, R4, UR6 ;  /* 0x0000000604087c20 */ /* 0x000fe20008410000 */
[C---:B------:R-:W-:Y:S01]  /*8320*/  FADD.FTZ R30, -R0.reuse, R30 ;  /* 0x0000001e001e7221 */ /* 0x040fe20000010100 */
[----:B------:R-:W-:Y:S01]  /*8330*/  FADD.FTZ R31, -R0, R31 ;  /* 0x0000001f001f7221 */ /* 0x000fe20000010100 */
[----:B------:R-:W-:Y:S01]  /*8340*/  STS [R196+0xc400], R9 ;  /* 0x00c40009c4007388 */ /* 0x000fe20000000800 */
[----:B------:R-:W-:Y:S01]  /*8350*/  FFMA.FTZ R5, -R230, R230, 1 ;  /* 0x3f800000e6057423 */ /* 0x000fe200000101e6 */
[----:B------:R-:W-:Y:S01]  /*8360*/  FFMA.FTZ R4, -R229, R229, 1 ;  /* 0x3f800000e5047423 */ /* 0x000fe200000101e5 */
[----:B------:R-:W-:Y:S01]  /*8370*/  FMUL.FTZ R46, R174, R46 ;  /* 0x0000002eae2e7220 */ /* 0x000fe20000410000 */
[----:B------:R-:W-:Y:S01]  /*8380*/  STS [R198+0xa000], R102 ;  /* 0x00a00066c6007388 */ /* 0x000fe20000000800 */
[----:B------:R-:W-:Y:S01]  /*8390*/  FMUL.FTZ R6, R6, UR6 ;  /* 0x0000000606067c20 */ /* 0x000fe20008410000 */
[----:B------:R-:W-:Y:S01]  /*83a0*/  FMUL.FTZ R27, R206, R27 ;  /* 0x0000001bce1b7220 */ /* 0x000fe20000410000 */
[----:B------:R-:W-:Y:S01]  /*83b0*/  FMUL.FTZ R30, R205, R30 ;  /* 0x0000001ecd1e7220 */ /* 0x000fe20000410000 */
[----:B------:R-:W-:Y:S01]  /*83c0*/  STS [R198+0xa400], R22 ;  /* 0x00a40016c6007388 */ /* 0x000fe20000000800 */
[----:B------:R-:W-:Y:S01]  /*83d0*/  FMUL.FTZ R31, R204, R31 ;  /* 0x0000001fcc1f7220 */ /* 0x000fe20000410000 */
[----:B------:R-:W-:Y:S01]  /*83e0*/  FMUL.FTZ R5, R5, UR6 ;  /* 0x0000000605057c20 */ /* 0x000fe20008410000 */
[----:B------:R-:W-:Y:S01]  /*83f0*/  FMUL.FTZ R4, R4, UR6 ;  /* 0x0000000604047c20 */ /* 0x000fe20008410000 */
[----:B------:R-:W-:Y:S01]  /*8400*/  STS [R195+0xa000], R100 ;  /* 0x00a00064c3007388 */ /* 0x000fe20000000800 */
[----:B------:R-:W-:Y:S01]  /*8410*/  FMUL.FTZ R46, R6, R46 ;  /* 0x0000002e062e7220 */ /* 0x000fe20000410000 */
[----:B------:R-:W-:Y:S01]  /*8420*/  FMUL.FTZ R8, R8, R27 ;  /* 0x0000001b08087220 */ /* 0x000fe20000410000 */
[----:B------:R-:W-:Y:S01]  /*8430*/  FFMA.FTZ R6, -R200, R200, 1 ;  /* 0x3f800000c8067423 */ /* 0x000fe200000101c8 */
[----:B------:R-:W-:Y:S01]  /*8440*/  FADD.FTZ R59, -R0, R59 ;  /* 0x0000003b003b7221 */ /* 0x000fe20000010100 */
[----:B------:R-:W-:Y:S01]  /*8450*/  F2FP.BF16.F32.PACK_AB R20, R20, R34 ;  /* 0x000000221414723e */ /* 0x000fe200000010ff */
[----:B------:R-:W-:Y:S01]  /*8460*/  FMUL.FTZ R30, R5, R30 ;  /* 0x0000001e051e7220 */ /* 0x000fe20000410000 */
[----:B------:R-:W-:Y:S01]  /*8470*/  FMUL.FTZ R31, R4, R31 ;  /* 0x0000001f041f7220 */ /* 0x000fe20000410000 */
[----:B------:R-:W-:Y:S01]  /*8480*/  FFMA.FTZ R11, -R215, R215, 1 ;  /* 0x3f800000d70b7423 */ /* 0x000fe200000101d7 */
[C---:B------:R-:W-:Y:S01]  /*8490*/  FADD.FTZ R42, -R0.reuse, R42 ;  /* 0x0000002a002a7221 */ /* 0x040fe20000010100 */
[----:B------:R-:W-:Y:S01]  /*84a0*/  STS [R195+0xa400], R20 ;  /* 0x00a40014c3007388 */ /* 0x000fe20000000800 */
[----:B------:R-:W-:Y:S01]  /*84b0*/  FADD.FTZ R4, -R0, R47 ;  /* 0x0000002f00047221 */ /* 0x000fe20000010100 */
[----:B------:R-:W-:Y:S01]  /*84c0*/  FFMA.FTZ R5, -R212, R212, 1 ;  /* 0x3f800000d4057423 */ /* 0x000fe200000101d4 */
[----:B------:R-:W-:Y:S01]  /*84d0*/  FMUL.FTZ R6, R6, UR6 ;  /* 0x0000000606067c20 */ /* 0x000fe20008410000 */
[----:B------:R-:W-:Y:S01]  /*84e0*/  FMUL.FTZ R59, R165, R59 ;  /* 0x0000003ba53b7220 */ /* 0x000fe20000410000 */
[----:B------:R-:W-:Y:S01]  /*84f0*/  F2FP.BF16.F32.PACK_AB R24, R25, R24 ;  /* 0x000000181918723e */ /* 0x000fe200000010ff */
[----:B------:R-:W-:Y:S01]  /*8500*/  FMUL.FTZ R11, R11, UR6 ;  /* 0x000000060b0b7c20 */ /* 0x000fe20008410000 */
[----:B------:R-:W-:Y:S01]  /*8510*/  F2FP.BF16.F32.PACK_AB R8, R8, R26 ;  /* 0x0000001a0808723e */ /* 0x000fe200000010ff */
[----:B------:R-:W-:Y:S01]  /*8520*/  FMUL.FTZ R42, R178, R42 ;  /* 0x0000002ab22a7220 */ /* 0x000fe20000410000 */
[----:B------:R-:W-:Y:S01]  /*8530*/  FADD.FTZ R43, -R0, R43 ;  /* 0x0000002b002b7221 */ /* 0x000fe20000010100 */
[----:B------:R-:W-:Y:S01]  /*8540*/  FFMA.FTZ R7, -R214, R214, 1 ;  /* 0x3f800000d6077423 */ /* 0x000fe200000101d6 */
[----:B------:R-:W-:Y:S01]  /*8550*/  FMUL.FTZ R4, R173, R4 ;  /* 0x00000004ad047220 */ /* 0x000fe20000410000 */
[----:B------:R-:W-:Y:S01]  /*8560*/  FMUL.FTZ R5, R5, UR6 ;  /* 0x0000000605057c20 */ /* 0x000fe20008410000 */
[----:B------:R-:W-:Y:S01]  /*8570*/  FMUL.FTZ R59, R6, R59 ;  /* 0x0000003b063b7220 */ /* 0x000fe20000410000 */
[----:B------:R-:W-:Y:S01]  /*8580*/  F2FP.BF16.F32.PACK_AB R6, R31, R30 ;  /* 0x0000001e1f06723e */ /* 0x000fe200000010ff */
[----:B------:R-:W-:Y:S01]  /*8590*/  STS [R198+0xc000], R24 ;  /* 0x00c00018c6007388 */ /* 0x000fe20000000800 */
[----:B------:R-:W-:Y:S01]  /*85a0*/  FMUL.FTZ R42, R11, R42 ;  /* 0x0000002a0b2a7220 */ /* 0x000fe20000410000 */
[----:B------:R-:W-:Y:S01]  /*85b0*/  FMUL.FTZ R43, R177, R43 ;  /* 0x0000002bb12b7220 */ /* 0x000fe20000410000 */
[----:B------:R-:W-:Y:S01]  /*85c0*/  FMUL.FTZ R7, R7, UR6 ;  /* 0x0000000607077c20 */ /* 0x000fe20008410000 */
[----:B------:R-:W-:Y:S01]  /*85d0*/  STS [R198+0xc400], R8 ;  /* 0x00c40008c6007388 */ /* 0x000fe20000000800 */
[----:B------:R-:W-:Y:S01]  /*85e0*/  FMUL.FTZ R11, R5, R4 ;  /* 0x00000004050b7220 */ /* 0x000fe20000410000 */
[----:B------:R-:W-:Y:S01]  /*85f0*/  FFMA.FTZ R5, -R186, R186, 1 ;  /* 0x3f800000ba057423 */ /* 0x000fe200000101ba */
[C---:B------:R-:W-:Y:S01]  /*8600*/  FADD.FTZ R62, -R0.reuse, R62 ;  /* 0x0000003e003e7221 */ /* 0x040fe20000010100 */
[----:B------:R-:W-:Y:S01]  /*8610*/  F2FP.BF16.F32.PACK_AB R19, R19, R38 ;  /* 0x000000261313723e */ /* 0x000fe200000010ff */
[----:B------:R-:W-:Y:S01]  /*8620*/  STS [R195+0xc000], R28 ;  /* 0x00c0001cc3007388 */ /* 0x000fe20000000800 */
[----:B------:R-:W-:Y:S01]  /*8630*/  FMUL.FTZ R43, R7, R43 ;  /* 0x0000002b072b7220 */ /* 0x000fe20000410000 */
[C---:B------:R-:W-:Y:S01]  /*8640*/  FADD.FTZ R58, -R0.reuse, R58 ;  /* 0x0000003a003a7221 */ /* 0x040fe20000010100 */
[----:B------:R-:W-:Y:S01]  /*8650*/  FFMA.FTZ R7, -R201, R201, 1 ;  /* 0x3f800000c9077423 */ /* 0x000fe200000101c9 */
[----:B------:R-:W-:Y:S01]  /*8660*/  STS [R195+0xc400], R6 ;  /* 0x00c40006c3007388 */ /* 0x000fe20000000800 */
[----:B------:R-:W-:Y:S01]  /*8670*/  FMUL.FTZ R5, R5, UR6 ;  /* 0x0000000605057c20 */ /* 0x000fe20008410000 */
[----:B------:R-:W-:Y:S01]  /*8680*/  FADD.FTZ R0, -R0, R63 ;  /* 0x0000003f00007221 */ /* 0x000fe20000010100 */
[----:B------:R-:W-:Y:S01]  /*8690*/  FMUL.FTZ R62, R162, R62 ;  /* 0x0000003ea23e7220 */ /* 0x000fe20000410000 */
[----:B------:R-:W-:Y:S01]  /*86a0*/  FFMA.FTZ R4, -R185, R185, 1 ;  /* 0x3f800000b9047423 */ /* 0x000fe200000101b9 */
[----:B------:R-:W-:Y:S01]  /*86b0*/  F2FP.BF16.F32.PACK_AB R50, R51, R50 ;  /* 0x000000323332723e */ /* 0x000fe200000010ff */
[----:B------:R-:W-:Y:S01]  /*86c0*/  STS [R192+0xa000], R37 ;  /* 0x00a00025c0007388 */ /* 0x000fe20000000800 */
[----:B------:R-:W-:Y:S01]  /*86d0*/  FMUL.FTZ R58, R169, R58 ;  /* 0x0000003aa93a7220 */ /* 0x000fe20000410000 */
[----:B------:R-:W-:Y:S01]  /*86e0*/  FMUL.FTZ R7, R7, UR6 ;  /* 0x0000000607077c20 */ /* 0x000fe20008410000 */
[----:B------:R-:W-:Y:S01]  /*86f0*/  FMUL.FTZ R0, R157, R0 ;  /* 0x000000009d007220 */ /* 0x000fe20000410000 */
[----:B------:R-:W-:Y:S01]  /*8700*/  STS [R192+0xa400], R19 ;  /* 0x00a40013c0007388 */ /* 0x000fe20000000800 */
[----:B------:R-:W-:Y:S01]  /*8710*/  FMUL.FTZ R4, R4, UR6 ;  /* 0x0000000604047c20 */ /* 0x000fe20008410000 */
[----:B------:R-:W-:Y:S01]  /*8720*/  FMUL.FTZ R62, R5, R62 ;  /* 0x0000003e053e7220 */ /* 0x000fe20000410000 */
[----:B------:R-:W-:Y:S01]  /*8730*/  F2FP.BF16.F32.PACK_AB R17, R17, R40 ;  /* 0x000000281111723e */ /* 0x000fe200000010ff */
        /* <DEDUP_REMOVED lines=111> */
.L_x_668:
        /* <DEDUP_REMOVED lines=301> */
.L_x_670:
[----:B------:R-:W-:Y:S01]  /*a100*/  @UP0 UIADD3 UR5, UR38, UR40, URZ ;  /* 0x0000002826050290 */ /* 0x000fe2000fffe03f */
[----:B------:R-:W-:-:S03]  /*a110*/  @UP0 ULDC.64 UR12, c[0x0][0x458] ;  /* 0x00011600000c0ab9 */ /* 0x000fc60000000a00 */
        /* <DEDUP_REMOVED lines=16> */
.L_x_671:
        /* <DEDUP_REMOVED lines=45> */
.L_x_673:
[----:B------:R-:W-:Y:S05]  /*a4f0*/  BSYNC B0 ;  /* 0x0000000000007941 */ /* 0x000fea0003800000 */
.L_x_672:
        /* <DEDUP_REMOVED lines=13> */
.L_x_675:
[----:B------:R-:W-:Y:S05]  /*a5d0*/  BSYNC B0 ;  /* 0x0000000000007941 */ /* 0x000fea0003800000 */
.L_x_674:
[----:B-1----:R1:W1:Y:S01]  /*a5e0*/  LDS.128 R12, [R188+0x8000] ;  /* 0x00800000bc0c7984 */ /* 0x0022620000000c00 */
        /* <DEDUP_REMOVED lines=26> */
.L_x_677:
[----:B------:R-:W-:Y:S05]  /*a790*/  BSYNC B0 ;  /* 0x0000000000007941 */ /* 0x000fea0003800000 */
.L_x_676:
        /* <DEDUP_REMOVED lines=13> */
.L_x_650:
[----:B------:R-:W-:Y:S05]  /*a870*/  BSYNC B1 ;  /* 0x0000000000017941 */ /* 0x000fea0003800000 */
.L_x_636:
        /* <DEDUP_REMOVED lines=8> */
.L_x_678:
[----:B------:R-:W-:Y:S05]  /*a900*/  EXIT ;  /* 0x000000000000794d */ /* 0x000fea0003800000 */
.L_x_680:
        /* <DEDUP_REMOVED lines=15> */
.L_x_711:


//--------------------- .text._ZN5flash25flash_bwd_dot_do_o_kernelILb0E23Flash_bwd_kernel_traitsILi32ELi128ELi128ELi8ELi4ELi4ELi4ELb0ELb0EN7cutlass10bfloat16_tE19Flash_kernel_traitsILi32ELi128ELi128ELi8ES3_EEEEvNS_16Flash_bwd_paramsE --------------------------
	.section	.text._ZN5flash25flash_bwd_dot_do_o_kernelILb0E23Flash_bwd_kernel_traitsILi32ELi128ELi128ELi8ELi4ELi4ELi4ELb0ELb0EN7cutlass10bfloat16_tE19Flash_kernel_traitsILi32ELi128ELi128ELi8ES3_EEEEvNS_16Flash_bwd_paramsE,"ax",@progbits
	.align	128
        .global         _ZN5flash25flash_bwd_dot_do_o_kernelILb0E23Flash_bwd_kernel_traitsILi32ELi128ELi128ELi8ELi4ELi4ELi4ELb0ELb0EN7cutlass10bfloat16_tE19Flash_kernel_traitsILi32ELi128ELi128ELi8ES3_EEEEvNS_16Flash_bwd_paramsE
        .type           _ZN5flash25flash_bwd_dot_do_o_kernelILb0E23Flash_bwd_kernel_traitsILi32ELi128ELi128ELi8ELi4ELi4ELi4ELb0ELb0EN7cutlass10bfloat16_tE19Flash_kernel_traitsILi32ELi128ELi128ELi8ES3_EEEEvNS_16Flash_bwd_paramsE,@function
        .size           _ZN5flash25flash_bwd_dot_do_o_kernelILb0E23Flash_bwd_kernel_traitsILi32ELi128ELi128ELi8ELi4ELi4ELi4ELb0ELb0EN7cutlass10bfloat16_tE19Flash_kernel_traitsILi32ELi128ELi128ELi8ES3_EEEEvNS_16Flash_bwd_paramsE,(.L_x_712 - _ZN5flash25flash_bwd_dot_do_o_kernelILb0E23Flash_bwd_kernel_traitsILi32ELi128ELi128ELi8ELi4ELi4ELi4ELb0ELb0EN7cutlass10bfloat16_tE19Flash_kernel_traitsILi32ELi128ELi128ELi8ES3_EEEEvNS_16Flash_bwd_paramsE)
        .other          _ZN5flash25flash_bwd_dot_do_o_kernelILb0E23Flash_bwd_kernel_traitsILi32ELi128ELi128ELi8ELi4ELi4ELi4ELb0ELb0EN7cutlass10bfloat16_tE19Flash_kernel_traitsILi32ELi128ELi128ELi8ES3_EEEEvNS_16Flash_bwd_paramsE,@"STO_CUDA_ENTRY STV_DEFAULT"
_ZN5flash25flash_bwd_dot_do_o_kernelILb0E23Flash_bwd_kernel_traitsILi32ELi128ELi128ELi8ELi4ELi4ELi4ELb0ELb0EN7cutlass10bfloat16_tE19Flash_kernel_traitsILi32ELi128ELi128ELi8ES3_EEEEvNS_16Flash_bwd_paramsE:
.text._ZN5flash25flash_bwd_dot_do_o_kernelILb0E23Flash_bwd_kernel_traitsILi32ELi128ELi128ELi8ELi4ELi4ELi4ELb0ELb0EN7cutlass10bfloat16_tE19Flash_kernel_traitsILi32ELi128ELi128ELi8ES3_EEEEvNS_16Flash_bwd_paramsE:
        /* <DEDUP_REMOVED lines=55> */
.L_x_681:
[----:B------:R-:W0:Y:S08]  /*0370*/  LDC R2, c[0x0][0x270] ;  /* 0x00009c00ff027b82 */ /* 0x000e300000000800 */
[----:B------:R-:W1:Y:S01]  /*0380*/  LDC R7, c[0x0][0x2d4] ;  /* 0x0000b500ff077b82 */ /* 0x000e620000000800 */
[----:B0-----:R-:W-:-:S04]  /*0390*/  IMAD R2, R5, R2, UR5 ;  /* 0x0000000505027e24 */ /* 0x001fc8000f8e0202 */
[----:B-1----:R-:W-:-:S07]  /*03a0*/  IMAD R2, R2, R7, RZ ;  /* 0x0000000702027224 */ /* 0x002fce00078e02ff */
.L_x_682:
        /* <DEDUP_REMOVED lines=158> */
.L_x_683:
        /* <DEDUP_REMOVED lines=15> */
.L_x_712:


//--------------------- .text._ZN5flash25flash_bwd_dot_do_o_kernelILb1E23Flash_bwd_kernel_traitsILi32ELi128ELi128ELi8ELi4ELi4ELi4ELb0ELb0EN7cutlass10bfloat16_tE19Flash_kernel_traitsILi32ELi128ELi128ELi8ES3_EEEEvNS_16Flash_bwd_paramsE --------------------------
	.section	.text._ZN5flash25flash_bwd_dot_do_o_kernelILb1E23Flash_bwd_kernel_traitsILi32ELi128ELi128ELi8ELi4ELi4ELi4ELb0ELb0EN7cutlass10bfloat16_tE19Flash_kernel_traitsILi32ELi128ELi128ELi8ES3_EEEEvNS_16Flash_bwd_paramsE,"ax",@progbits
	.align	128
        .global         _ZN5flash25flash_bwd_dot_do_o_kernelILb1E23Flash_bwd_kernel_traitsILi32ELi128ELi128ELi8ELi4ELi4ELi4ELb0ELb0EN7cutlass10bfloat16_tE19Flash_kernel_traitsILi32ELi128ELi128ELi8ES3_EEEEvNS_16Flash_bwd_paramsE
        .type           _ZN5flash25flash_bwd_dot_do_o_kernelILb1E23Flash_bwd_kernel_traitsILi32ELi128ELi128ELi8ELi4ELi4ELi4ELb0ELb0EN7cutlass10bfloat16_tE19Flash_kernel_traitsILi32ELi128ELi128ELi8ES3_EEEEvNS_16Flash_bwd_paramsE,@function
        .size           _ZN5flash25flash_bwd_dot_do_o_kernelILb1E23Flash_bwd_kernel_traitsILi32ELi128ELi128ELi8ELi4ELi4ELi4ELb0ELb0EN7cutlass10bfloat16_tE19Flash_kernel_traitsILi32ELi128ELi128ELi8ES3_EEEEvNS_16Flash_bwd_paramsE,(.L_x_713 - _ZN5flash25flash_bwd_dot_do_o_kernelILb1E23Flash_bwd_kernel_traitsILi32ELi128ELi128ELi8ELi4ELi4ELi4ELb0ELb0EN7cutlass10bfloat16_tE19Flash_kernel_traitsILi32ELi128ELi128ELi8ES3_EEEEvNS_16Flash_bwd_paramsE)
        .other          _ZN5flash25flash_bwd_dot_do_o_kernelILb1E23Flash_bwd_kernel_traitsILi32ELi128ELi128ELi8ELi4ELi4ELi4ELb0ELb0EN7cutlass10bfloat16_tE19Flash_kernel_traitsILi32ELi128ELi128ELi8ES3_EEEEvNS_16Flash_bwd_paramsE,@"STO_CUDA_ENTRY STV_DEFAULT"
_ZN5flash25flash_bwd_dot_do_o_kernelILb1E23Flash_bwd_kernel_traitsILi32ELi128ELi128ELi8ELi4ELi4ELi4ELb0ELb0EN7cutlass10bfloat16_tE19Flash_kernel_traitsILi32ELi128ELi128ELi8ES3_EEEEvNS_16Flash_bwd_paramsE:
.text._ZN5flash25flash_bwd_dot_do_o_kernelILb1E23Flash_bwd_kernel_traitsILi32ELi128ELi128ELi8ELi4ELi4ELi4ELb0ELb0EN7cutlass10bfloat16_tE19Flash_kernel_traitsILi32ELi128ELi128ELi8ES3_EEEEvNS_16Flash_bwd_paramsE:
        /* <DEDUP_REMOVED lines=64> */
.L_x_684:
        /* <DEDUP_REMOVED lines=25> */
.L_x_685:
[----:B------:R-:W-:-:S04]  /*0590*/  IMAD R0, R0, R21, R13 ;  /* 0x0000001500007224 */ /* 0x000fc800078e020d */
[----:B------:R-:W-:-:S07]  /*05a0*/  IMAD R0, R0, R19, RZ ;  /* 0x0000001300007224 */ /* 0x000fce00078e02ff */
.L_x_686:
        /* <DEDUP_REMOVED lines=180> */
.L_x_687:
        /* <DEDUP_REMOVED lines=9> */
.L_x_713:


//--------------------- .nv.shared._ZN5flash44flash_bwd_dq_dk_dv_loop_seqk_parallel_kernelI23Flash_bwd_kernel_traitsILi32ELi128ELi128ELi8ELi4ELi4ELi4ELb1ELb0EN7cutlass10bfloat16_tE19Flash_kernel_traitsILi32ELi128ELi128ELi8ES3_EELb0ELb1ELb0ELb0ELb0ELb0ELb0EEEvNS_16Flash_bwd_paramsE --------------------------
	.section	.nv.shared._ZN5flash44flash_bwd_dq_dk_dv_loop_seqk_parallel_kernelI23Flash_bwd_kernel_traitsILi32ELi128ELi128ELi8ELi4ELi4ELi4ELb1ELb0EN7cutlass10bfloat16_tE19Flash_kernel_traitsILi32ELi128ELi128ELi8ES3_EELb0ELb1ELb0ELb0ELb0ELb0ELb0EEEvNS_16Flash_bwd_paramsE,"aw",@nobits
	.sectionflags	@""
	.align	16
	.zero		1024


//--------------------- .nv.shared.reserved.0     --------------------------
	.section	.nv.shared.reserved.0,"aw",@nobits
	.weak		__nv_reservedSMEM_offset_0_alias
	.size		__nv_reservedSMEM_offset_0_alias, 0, 0
	.other		__nv_reservedSMEM_offset_0_alias,@"STO_CUDA_RESERVED_SHARED STV_DEFAULT"
__nv_reservedSMEM_offset_0_alias:
	.zero		0


//--------------------- .nv.global                --------------------------
	.section	.nv.global,"aw",@nobits
.nv.global:
	.type		_ZN72_INTERNAL_2fda2f0d_36_flash_bwd_hdim32_bf16_causal_sm80_cu_d53ad458_28334cute1_E,@object
	.size		_ZN72_INTERNAL_2fda2f0d_36_flash_bwd_hdim32_bf16_causal_sm80_cu_d53ad458_28334cute1_E,(_ZN72_INTERNAL_2fda2f0d_36_flash_bwd_hdim32_bf16_causal_sm80_cu_d53ad458_28334cuda3std3__45__cpo6cbeginE - _ZN72_INTERNAL_2fda2f0d_36_flash_bwd_hdim32_bf16_causal_sm80_cu_d53ad458_28334cute1_E)
_ZN72_INTERNAL_2fda2f0d_36_flash_bwd_hdim32_bf16_causal_sm80_cu_d53ad458_28334cute1_E:
	.zero		1
	.type		_ZN72_INTERNAL_2fda2f0d_36_flash_bwd_hdim32_bf16_causal_sm80_cu_d53ad458_28334cuda3std3__45__cpo6cbeginE,@object
	.size		_ZN72_INTERNAL_2fda2f0d_36_flash_bwd_hdim32_bf16_causal_sm80_cu_d53ad458_28334cuda3std3__45__cpo6cbeginE,(_ZN72_INTERNAL_2fda2f0d_36_flash_bwd_hdim32_bf16_causal_sm80_cu_d53ad458_28334cuda3std3__48in_placeE - _ZN72_INTERNAL_2fda2f0d_36_flash_bwd_hdim32_bf16_causal_sm80_cu_d53ad458_28334cuda3std3__45__cpo6cbeginE)
_ZN72_INTERNAL_2fda2f0d_36_flash_bwd_hdim32_bf16_causal_sm80_cu_d53ad458_28334cuda3std3__45__cpo6cbeginE:
	.zero		1
	.type		_ZN72_INTERNAL_2fda2f0d_36_flash_bwd_hdim32_bf16_causal_sm80_cu_d53ad458_28334cuda3std3__48in_placeE,@object
	.size		_ZN72_INTERNAL_2fda2f0d_36_flash_bwd_hdim32_bf16_causal_sm80_cu_d53ad458_28334cuda3std3__48in_placeE,(_ZN72_INTERNAL_2fda2f0d_36_flash_bwd_hdim32_bf16_causal_sm80_cu_d53ad458_28334cuda3std6ranges3__45__cpo9iter_moveE - _ZN72_INTERNAL_2fda2f0d_36_flash_bwd_hdim32_bf16_causal_sm80_cu_d53ad458_28334cuda3std3__48in_placeE)
_ZN72_INTERNAL_2fda2f0d_36_flash_bwd_hdim32_bf16_causal_sm80_cu_d53ad458_28334cuda3std3__48in_placeE:
	.zero		1
	.type		_ZN72_INTERNAL_2fda2f0d_36_flash_bwd_hdim32_bf16_causal_sm80_cu_d53ad458_28334cuda3std6ranges3__45__cpo9iter_moveE,@object
	.size		_ZN72_INTERNAL_2fda2f0d_36_flash_bwd_hdim32_bf16_causal_sm80_cu_d53ad458_28334cuda3std6ranges3__45__cpo9iter_moveE,(_ZN72_INTERNAL_2fda2f0d_36_flash_bwd_hdim32_bf16_causal_sm80_cu_d53ad458_28334cuda3std3__45__cpo5beginE - _ZN72_INTERNAL_2fda2f0d_36_flash_bwd_hdim32_bf16_causal_sm80_cu_d53ad458_28334cuda3std6ranges3__45__cpo9iter_moveE)
_ZN72_INTERNAL_2fda2f0d_36_flash_bwd_hdim32_bf16_causal_sm80_cu_d53ad458_28334cuda3std6ranges3__45__cpo9iter_moveE:
	.zero		1
	.type		_ZN72_INTERNAL_2fda2f0d_36_flash_bwd_hdim32_bf16_causal_sm80_cu_d53ad458_28334cuda3std3__45__cpo5beginE,@object
	.size		_ZN72_INTERNAL_2fda2f0d_36_flash_bwd_hdim32_bf16_causal_sm80_cu_d53ad458_28334cuda3std3__45__cpo5beginE,(_ZN72_INTERNAL_2fda2f0d_36_flash_bwd_hdim32_bf16_causal_sm80_cu_d53ad458_28334cuda3std3__474_GLOBAL__N__2fda2f0d_36_flash_bwd_hdim32_bf16_causal_sm80_cu_d53ad458_28336ignoreE - _ZN72_INTERNAL_2fda2f0d_36_flash_bwd_hdim32_bf16_causal_sm80_cu_d53ad458_28334cuda3std3__45__cpo5beginE)
_ZN72_INTERNAL_2fda2f0d_36_flash_bwd_hdim32_bf16_causal_sm80_cu_d53ad458_28334cuda3std3__45__cpo5beginE:
	.zero		1
	.type		_ZN72_INTERNAL_2fda2f0d_36_flash_bwd_hdim32_bf16_causal_sm80_cu_d53ad458_28334cuda3std3__474_GLOBAL__N__2fda2f0d_36_flash_bwd_hdim32_bf16_causal_sm80_cu_d53ad458_28336ignoreE,@object
	.size		_ZN72_INTERNAL_2fda2f0d_36_flash_bwd_hdim32_bf16_causal_sm80_cu_d53ad458_28334cuda3std3__474_GLOBAL__N__2fda2f0d_36_flash_bwd_hdim32_bf16_causal_sm80_cu_d53ad458_28336ignoreE,(_ZN72_INTERNAL_2fda2f0d_36_flash_bwd_hdim32_bf16_causal_sm80_cu_d53ad458_28334cute7productE - _ZN72_INTERNAL_2fda2f0d_36_flash_bwd_hdim32_bf16_causal_sm80_cu_d53ad458_28334cuda3std3__474_GLOBAL__N__2fda2f0d_36_flash_bwd_hdim32_bf16_causal_sm80_cu_d53ad458_28336ignoreE)
_ZN72_INTERNAL_2fda2f0d_36_flash_bwd_hdim32_bf16_causal_sm80_cu_d53ad458_28334cuda3std3__474_GLOBAL__N__2fda2f0d_36_flash_bwd_hdim32_bf16_causal_sm80_cu_d53ad458_28336ignoreE:
	.zero		1
	.type		_ZN72_INTERNAL_2fda2f0d_36_flash_bwd_hdim32_bf16_causal_sm80_cu_d53ad458_28334cute7productE,@object
	.size		_ZN72_INTERNAL_2fda2f0d_36_flash_bwd_hdim32_bf16_causal_sm80_cu_d53ad458_28334cute7productE,(_ZN72_INTERNAL_2fda2f0d_36_flash_bwd_hdim32_bf16_causal_sm80_cu_d53ad458_28334cuda3std3__45__cpo3endE - _ZN72_INTERNAL_2fda2f0d_36_flash_bwd_hdim32_bf16_causal_sm80_cu_d53ad458_28334cute7productE)
_ZN72_INTERNAL_2fda2f0d_36_flash_bwd_hdim32_bf16_causal_sm80_cu_d53ad458_28334cute7productE:
	.zero		1
	.type		_ZN72_INTERNAL_2fda2f0d_36_flash_bwd_hdim32_bf16_causal_sm80_cu_d53ad458_28334cuda3std3__45__cpo3endE,@object
	.size		_ZN72_INTERNAL_2fda2f0d_36_flash_bwd_hdim32_bf16_causal_sm80_cu_d53ad458_28334cuda3std3__45__cpo3endE,(_ZN72_INTERNAL_2fda2f0d_36_flash_bwd_hdim32_bf16_causal_sm80_cu_d53ad458_28334cuda3std3__419piecewise_constructE - _ZN72_INTERNAL_2fda2f0d_36_flash_bwd_hdim32_bf16_causal_sm80_cu_d53ad458_28334cuda3std3__45__cpo3endE)
_ZN72_INTERNAL_2fda2f0d_36_flash_bwd_hdim32_bf16_causal_sm80_cu_d53ad458_28334cuda3std3__45__cpo3endE:
	.zero		1
	.type		_ZN72_INTERNAL_2fda2f0d_36_flash_bwd_hdim32_bf16_causal_sm80_cu_d53ad458_28334cuda3std3__419piecewise_constructE,@object
	.size		_ZN72_INTERNAL_2fda2f0d_36_flash_bwd_hdim32_bf16_causal_sm80_cu_d53ad458_28334cuda3std3__419piecewise_constructE,(_ZN72_INTERNAL_2fda2f0d_36_flash_bwd_hdim32_bf16_causal_sm80_cu_d53ad458_28334cuda3std3__45__cpo4cendE - _ZN72_INTERNAL_2fda2f0d_36_flash_bwd_hdim32_bf16_causal_sm80_cu_d53ad458_28334cuda3std3__419piecewise_constructE)
_ZN72_INTERNAL_2fda2f0d_36_flash_bwd_hdim32_bf16_causal_sm80_cu_d53ad458_28334cuda3std3__419piecewise_constructE:
	.zero		1
	.type		_ZN72_INTERNAL_2fda2f0d_36_flash_bwd_hdim32_bf16_causal_sm80_cu_d53ad458_28334cuda3std3__45__cpo4cendE,@object
	.size		_ZN72_INTERNAL_2fda2f0d_36_flash_bwd_hdim32_bf16_causal_sm80_cu_d53ad458_28334cuda3std3__45__cpo4cendE,(_ZN72_INTERNAL_2fda2f0d_36_flash_bwd_hdim32_bf16_causal_sm80_cu_d53ad458_28334cuda3std6ranges3__45__cpo4swapE - _ZN72_INTERNAL_2fda2f0d_36_flash_bwd_hdim32_bf16_causal_sm80_cu_d53ad458_28334cuda3std3__45__cpo4cendE)
_ZN72_INTERNAL_2fda2f0d_36_flash_bwd_hdim32_bf16_causal_sm80_cu_d53ad458_28334cuda3std3__45__cpo4cendE:
	.zero		1
	.type		_ZN72_INTERNAL_2fda2f0d_36_flash_bwd_hdim32_bf16_causal_sm80_cu_d53ad458_28334cuda3std6ranges3__45__cpo4swapE,@object
	.size		_ZN72_INTERNAL_2fda2f0d_36_flash_bwd_hdim32_bf16_causal_sm80_cu_d53ad458_28334cuda3std6ranges3__45__cpo4swapE,(.L_7 - _ZN72_INTERNAL_2fda2f0d_36_flash_bwd_hdim32_bf16_causal_sm80_cu_d53ad458_28334cuda3std6ranges3__45__cpo4swapE)
_ZN72_INTERNAL_2fda2f0d_36_flash_bwd_hdim32_bf16_causal_sm80_cu_d53ad458_28334cuda3std6ranges3__45__cpo4swapE:
	.zero		1
.L_7:


//--------------------- .nv.shared._ZN5flash44flash_bwd_dq_dk_dv_loop_seqk_parallel_kernelI23Flash_bwd_kernel_traitsILi32ELi128ELi128ELi8ELi4ELi4ELi4ELb1ELb0EN7cutlass10bfloat16_tE19Flash_kernel_traitsILi32ELi128ELi128ELi8ES3_EELb0ELb1ELb0ELb0ELb1ELb1ELb0EEEvNS_16Flash_bwd_paramsE --------------------------
	.section	.nv.shared._ZN5flash44flash_bwd_dq_dk_dv_loop_seqk_parallel_kernelI23Flash_bwd_kernel_traitsILi32ELi128ELi128ELi8ELi4ELi4ELi4ELb1ELb0EN7cutlass10bfloat16_tE19Flash_kernel_traitsILi32ELi128ELi128ELi8ES3_EELb0ELb1ELb0ELb0ELb1ELb1ELb0EEEvNS_16Flash_bwd_paramsE,"aw",@nobits
	.sectionflags	@""
	.align	16
	.zero		1024


//--------------------- .nv.shared._ZN5flash44flash_bwd_dq_dk_dv_loop_seqk_parallel_kernelI23Flash_bwd_kernel_traitsILi32ELi128ELi128ELi8ELi4ELi4ELi4ELb1ELb0EN7cutlass10bfloat16_tE19Flash_kernel_traitsILi32ELi128ELi128ELi8ES3_EELb0ELb1ELb0ELb0ELb0ELb1ELb0EEEvNS_16Flash_bwd_paramsE --------------------------
	.section	.nv.shared._ZN5flash44flash_bwd_dq_dk_dv_loop_seqk_parallel_kernelI23Flash_bwd_kernel_traitsILi32ELi128ELi128ELi8ELi4ELi4ELi4ELb1ELb0EN7cutlass10bfloat16_tE19Flash_kernel_traitsILi32ELi128ELi128ELi8ES3_EELb0ELb1ELb0ELb0ELb0ELb1ELb0EEEvNS_16Flash_bwd_paramsE,"aw",@nobits
	.sectionflags	@""
	.align	16
	.zero		1024


//--------------------- .nv.shared._ZN5flash44flash_bwd_dq_dk_dv_loop_seqk_parallel_kernelI23Flash_bwd_kernel_traitsILi32ELi128ELi128ELi8ELi4ELi4ELi4ELb1ELb0EN7cutlass10bfloat16_tE19Flash_kernel_traitsILi32ELi128ELi128ELi8ES3_EELb0ELb1ELb0ELb1ELb0ELb0ELb0EEEvNS_16Flash_bwd_paramsE --------------------------
	.section	.nv.shared._ZN5flash44flash_bwd_dq_dk_dv_loop_seqk_parallel_kernelI23Flash_bwd_kernel_traitsILi32ELi128ELi128ELi8ELi4ELi4ELi4ELb1ELb0EN7cutlass10bfloat16_tE19Flash_kernel_traitsILi32ELi128ELi128ELi8ES3_EELb0ELb1ELb0ELb1ELb0ELb0ELb0EEEvNS_16Flash_bwd_paramsE,"aw",@nobits
	.sectionflags	@""
	.align	16
	.zero		1024


//--------------------- .nv.shared._ZN5flash27flash_bwd_convert_dq_kernelI23Flash_bwd_kernel_traitsILi32ELi128ELi128ELi8ELi4ELi4ELi4ELb1ELb0EN7cutlass10bfloat16_tE19Flash_kernel_traitsILi32ELi128ELi128ELi8ES3_EEEEvNS_16Flash_bwd_paramsEi --------------------------
	.section	.nv.shared._ZN5flash27flash_bwd_convert_dq_kernelI23Flash_bwd_kernel_traitsILi32ELi128ELi128ELi8ELi4ELi4ELi4ELb1ELb0EN7cutlass10bfloat16_tE19Flash_kernel_traitsILi32ELi128ELi128ELi8ES3_EEEEvNS_16Flash_bwd_paramsEi,"aw",@nobits
	.sectionflags	@""
	.align	16
	.zero		1024


//--------------------- .nv.shared._ZN5flash44flash_bwd_dq_dk_dv_loop_seqk_parallel_kernelI23Flash_bwd_kernel_traitsILi32ELi128ELi128ELi8ELi4ELi4ELi4ELb1ELb0EN7cutlass10bfloat16_tE19Flash_kernel_traitsILi32ELi128ELi128ELi8ES3_EELb1ELb1ELb0ELb0ELb0ELb0ELb0EEEvNS_16Flash_bwd_paramsE --------------------------
	.section	.nv.shared._ZN5flash44flash_bwd_dq_dk_dv_loop_seqk_parallel_kernelI23Flash_bwd_kernel_traitsILi32ELi128ELi128ELi8ELi4ELi4ELi4ELb1ELb0EN7cutlass10bfloat16_tE19Flash_kernel_traitsILi32ELi128ELi128ELi8ES3_EELb1ELb1ELb0ELb0ELb0ELb0ELb0EEEvNS_16Flash_bwd_paramsE,"aw",@nobits
	.sectionflags	@""
	.align	16
	.zero		1024


//--------------------- .nv.shared._ZN5flash44flash_bwd_dq_dk_dv_loop_seqk_parallel_kernelI23Flash_bwd_kernel_traitsILi32ELi128ELi128ELi8ELi4ELi4ELi4ELb1ELb0EN7cutlass10bfloat16_tE19Flash_kernel_traitsILi32ELi128ELi128ELi8ES3_EELb0ELb1ELb0ELb0ELb0ELb0ELb1EEEvNS_16Flash_bwd_paramsE --------------------------
	.section	.nv.shared._ZN5flash44flash_bwd_dq_dk_dv_loop_seqk_parallel_kernelI23Flash_bwd_kernel_traitsILi32ELi128ELi128ELi8ELi4ELi4ELi4ELb1ELb0EN7cutlass10bfloat16_tE19Flash_kernel_traitsILi32ELi128ELi128ELi8ES3_EELb0ELb1ELb0ELb0ELb0ELb0ELb1EEEvNS_16Flash_bwd_paramsE,"aw",@nobits
	.sectionflags	@""
	.align	16
	.zero		1024


//--------------------- .nv.shared._ZN5flash44flash_bwd_dq_dk_dv_loop_seqk_parallel_kernelI23Flash_bwd_kernel_traitsILi32ELi128ELi128ELi8ELi4ELi4ELi4ELb1ELb0EN7cutlass10bfloat16_tE19Flash_kernel_traitsILi32ELi128ELi128ELi8ES3_EELb1ELb1ELb0ELb0ELb1ELb1ELb0EEEvNS_16Flash_bwd_paramsE --------------------------
	.section	.nv.shared._ZN5flash44flash_bwd_dq_dk_dv_loop_seqk_parallel_kernelI23Flash_bwd_kernel_traitsILi32ELi128ELi128ELi8ELi4ELi4ELi4ELb1ELb0EN7cutlass10bfloat16_tE19Flash_kernel_traitsILi32ELi128ELi128ELi8ES3_EELb1ELb1ELb0ELb0ELb1ELb1ELb0EEEvNS_16Flash_bwd_paramsE,"aw",@nobits
	.sectionflags	@""
	.align	16
	.zero		1024


//--------------------- .nv.shared._ZN5flash44flash_bwd_dq_dk_dv_loop_seqk_parallel_kernelI23Flash_bwd_kernel_traitsILi32ELi128ELi128ELi8ELi4ELi4ELi4ELb1ELb0EN7cutlass10bfloat16_tE19Flash_kernel_traitsILi32ELi128ELi128ELi8ES3_EELb0ELb1ELb0ELb0ELb1ELb1ELb1EEEvNS_16Flash_bwd_paramsE --------------------------
	.section	.nv.shared._ZN5flash44flash_bwd_dq_dk_dv_loop_seqk_parallel_kernelI23Flash_bwd_kernel_traitsILi32ELi128ELi128ELi8ELi4ELi4ELi4ELb1ELb0EN7cutlass10bfloat16_tE19Flash_kernel_traitsILi32ELi128ELi128ELi8ES3_EELb0ELb1ELb0ELb0ELb1ELb1ELb1EEEvNS_16Flash_bwd_paramsE,"aw",@nobits
	.sectionflags	@""
	.align	16
	.zero		1024


//--------------------- .nv.shared._ZN5flash44flash_bwd_dq_dk_dv_loop_seqk_parallel_kernelI23Flash_bwd_kernel_traitsILi32ELi128ELi128ELi8ELi4ELi4ELi4ELb1ELb0EN7cutlass10bfloat16_tE19Flash_kernel_traitsILi32ELi128ELi128ELi8ES3_EELb1ELb1ELb0ELb0ELb0ELb1ELb0EEEvNS_16Flash_bwd_paramsE --------------------------
	.section	.nv.shared._ZN5flash44flash_bwd_dq_dk_dv_loop_seqk_parallel_kernelI23Flash_bwd_kernel_traitsILi32ELi128ELi128ELi8ELi4ELi4ELi4ELb1ELb0EN7cutlass10bfloat16_tE19Flash_kernel_traitsILi32ELi128ELi128ELi8ES3_EELb1ELb1ELb0ELb0ELb0ELb1ELb0EEEvNS_16Flash_bwd_paramsE,"aw",@nobits
	.sectionflags	@""
	.align	16
	.zero		1024


//--------------------- .nv.shared._ZN5flash44flash_bwd_dq_dk_dv_loop_seqk_parallel_kernelI23Flash_bwd_kernel_traitsILi32ELi128ELi128ELi8ELi4ELi4ELi4ELb1ELb0EN7cutlass10bfloat16_tE19Flash_kernel_traitsILi32ELi128ELi128ELi8ES3_EELb0ELb1ELb0ELb0ELb0ELb1ELb1EEEvNS_16Flash_bwd_paramsE --------------------------
	.section	.nv.shared._ZN5flash44flash_bwd_dq_dk_dv_loop_seqk_parallel_kernelI23Flash_bwd_kernel_traitsILi32ELi128ELi128ELi8ELi4ELi4ELi4ELb1ELb0EN7cutlass10bfloat16_tE19Flash_kernel_traitsILi32ELi128ELi128ELi8ES3_EELb0ELb1ELb0ELb0ELb0ELb1ELb1EEEvNS_16Flash_bwd_paramsE,"aw",@nobits
	.sectionflags	@""
	.align	16
	.zero		1024


//--------------------- .nv.shared._ZN5flash44flash_bwd_dq_dk_dv_loop_seqk_parallel_kernelI23Flash_bwd_kernel_traitsILi32ELi128ELi128ELi8ELi4ELi4ELi4ELb1ELb0EN7cutlass10bfloat16_tE19Flash_kernel_traitsILi32ELi128ELi128ELi8ES3_EELb1ELb1ELb0ELb1ELb0ELb0ELb0EEEvNS_16Flash_bwd_paramsE --------------------------
	.section	.nv.shared._ZN5flash44flash_bwd_dq_dk_dv_loop_seqk_parallel_kernelI23Flash_bwd_kernel_traitsILi32ELi128ELi128ELi8ELi4ELi4ELi4ELb1ELb0EN7cutlass10bfloat16_tE19Flash_kernel_traitsILi32ELi128ELi128ELi8ES3_EELb1ELb1ELb0ELb1ELb0ELb0ELb0EEEvNS_16Flash_bwd_paramsE,"aw",@nobits
	.sectionflags	@""
	.align	16
	.zero		1024


//--------------------- .nv.shared._ZN5flash44flash_bwd_dq_dk_dv_loop_seqk_parallel_kernelI23Flash_bwd_kernel_traitsILi32ELi128ELi128ELi8ELi4ELi4ELi4ELb1ELb0EN7cutlass10bfloat16_tE19Flash_kernel_traitsILi32ELi128ELi128ELi8ES3_EELb0ELb1ELb0ELb1ELb0ELb0ELb1EEEvNS_16Flash_bwd_paramsE --------------------------
	.section	.nv.shared._ZN5flash44flash_bwd_dq_dk_dv_loop_seqk_parallel_kernelI23Flash_bwd_kernel_traitsILi32ELi128ELi128ELi8ELi4ELi4ELi4ELb1ELb0EN7cutlass10bfloat16_tE19Flash_kernel_traitsILi32ELi128ELi128ELi8ES3_EELb0ELb1ELb0ELb1ELb0ELb0ELb1EEEvNS_16Flash_bwd_paramsE,"aw",@nobits
	.sectionflags	@""
	.align	16
	.zero		1024


//--------------------- .nv.shared._ZN5flash25flash_bwd_dot_do_o_kernelILb0E23Flash_bwd_kernel_traitsILi32ELi128ELi128ELi8ELi4ELi4ELi4ELb1ELb0EN7cutlass10bfloat16_tE19Flash_kernel_traitsILi32ELi128ELi128ELi8ES3_EEEEvNS_16Flash_bwd_paramsE --------------------------
	.section	.nv.shared._ZN5flash25flash_bwd_dot_do_o_kernelILb0E23Flash_bwd_kernel_traitsILi32ELi128ELi128ELi8ELi4ELi4ELi4ELb1ELb0EN7cutlass10bfloat16_tE19Flash_kernel_traitsILi32ELi128ELi128ELi8ES3_EEEEvNS_16Flash_bwd_paramsE,"aw",@nobits
	.sectionflags	@""
	.align	16
	.zero		1024


//--------------------- .nv.shared._ZN5flash25flash_bwd_dot_do_o_kernelILb1E23Flash_bwd_kernel_traitsILi32ELi128ELi128ELi8ELi4ELi4ELi4ELb1ELb0EN7cutlass10bfloat16_tE19Flash_kernel_traitsILi32ELi128ELi128ELi8ES3_EEEEvNS_16Flash_bwd_paramsE --------------------------
	.section	.nv.shared._ZN5flash25flash_bwd_dot_do_o_kernelILb1E23Flash_bwd_kernel_traitsILi32ELi128ELi128ELi8ELi4ELi4ELi4ELb1ELb0EN7cutlass10bfloat16_tE19Flash_kernel_traitsILi32ELi128ELi128ELi8ES3_EEEEvNS_16Flash_bwd_paramsE,"aw",@nobits
	.sectionflags	@""
	.align	16
	.zero		1024


//--------------------- .nv.shared._ZN5flash27flash_bwd_convert_dq_kernelI23Flash_bwd_kernel_traitsILi32ELi128ELi128ELi8ELi4ELi4ELi4ELb0ELb0EN7cutlass10bfloat16_tE19Flash_kernel_traitsILi32ELi128ELi128ELi8ES3_EEEEvNS_16Flash_bwd_paramsEi --------------------------
	.section	.nv.shared._ZN5flash27flash_bwd_convert_dq_kernelI23Flash_bwd_kernel_traitsILi32ELi128ELi128ELi8ELi4ELi4ELi4ELb0ELb0EN7cutlass10bfloat16_tE19Flash_kernel_traitsILi32ELi128ELi128ELi8ES3_EEEEvNS_16Flash_bwd_paramsEi,"aw",@nobits
	.sectionflags	@""
	.align	16
	.zero		1024


//--------------------- .nv.shared._ZN5flash44flash_bwd_dq_dk_dv_loop_seqk_parallel_kernelI23Flash_bwd_kernel_traitsILi32ELi128ELi128ELi8ELi4ELi4ELi4ELb0ELb0EN7cutlass10bfloat16_tE19Flash_kernel_traitsILi32ELi128ELi128ELi8ES3_EELb1ELb1ELb0ELb0ELb0ELb0ELb0EEEvNS_16Flash_bwd_paramsE --------------------------
	.section	.nv.shared._ZN5flash44flash_bwd_dq_dk_dv_loop_seqk_parallel_kernelI23Flash_bwd_kernel_traitsILi32ELi128ELi128ELi8ELi4ELi4ELi4ELb0ELb0EN7cutlass10bfloat16_tE19Flash_kernel_traitsILi32ELi128ELi128ELi8ES3_EELb1ELb1ELb0ELb0ELb0ELb0ELb0EEEvNS_16Flash_bwd_paramsE,"aw",@nobits
	.sectionflags	@""
	.align	16
	.zero		1024


//--------------------- .nv.shared._ZN5flash44flash_bwd_dq_dk_dv_loop_seqk_parallel_kernelI23Flash_bwd_kernel_traitsILi32ELi128ELi128ELi8ELi4ELi4ELi4ELb0ELb0EN7cutlass10bfloat16_tE19Flash_kernel_traitsILi32ELi128ELi128ELi8ES3_EELb0ELb1ELb0ELb0ELb0ELb0ELb1EEEvNS_16Flash_bwd_paramsE --------------------------
	.section	.nv.shared._ZN5flash44flash_bwd_dq_dk_dv_loop_seqk_parallel_kernelI23Flash_bwd_kernel_traitsILi32ELi128ELi128ELi8ELi4ELi4ELi4ELb0ELb0EN7cutlass10bfloat16_tE19Flash_kernel_traitsILi32ELi128ELi128ELi8ES3_EELb0ELb1ELb0ELb0ELb0ELb0ELb1EEEvNS_16Flash_bwd_paramsE,"aw",@nobits
	.sectionflags	@""
	.align	16
	.zero		1024


//--------------------- .nv.shared._ZN5flash44flash_bwd_dq_dk_dv_loop_seqk_parallel_kernelI23Flash_bwd_kernel_traitsILi32ELi128ELi128ELi8ELi4ELi4ELi4ELb0ELb0EN7cutlass10bfloat16_tE19Flash_kernel_traitsILi32ELi128ELi128ELi8ES3_EELb1ELb1ELb0ELb0ELb1ELb1ELb0EEEvNS_16Flash_bwd_paramsE --------------------------
	.section	.nv.shared._ZN5flash44flash_bwd_dq_dk_dv_loop_seqk_parallel_kernelI23Flash_bwd_kernel_traitsILi32ELi128ELi128ELi8ELi4ELi4ELi4ELb0ELb0EN7cutlass10bfloat16_tE19Flash_kernel_traitsILi32ELi128ELi128ELi8ES3_EELb1ELb1ELb0ELb0ELb1ELb1ELb0EEEvNS_16Flash_bwd_paramsE,"aw",@nobits
	.sectionflags	@""
	.align	16
	.zero		1024


//--------------------- .nv.shared._ZN5flash44flash_bwd_dq_dk_dv_loop_seqk_parallel_kernelI23Flash_bwd_kernel_traitsILi32ELi128ELi128ELi8ELi4ELi4ELi4ELb0ELb0EN7cutlass10bfloat16_tE19Flash_kernel_traitsILi32ELi128ELi128ELi8ES3_EELb0ELb1ELb0ELb0ELb1ELb1ELb1EEEvNS_16Flash_bwd_paramsE --------------------------
	.section	.nv.shared._ZN5flash44flash_bwd_dq_dk_dv_loop_seqk_parallel_kernelI23Flash_bwd_kernel_traitsILi32ELi128ELi128ELi8ELi4ELi4ELi4ELb0ELb0EN7cutlass10bfloat16_tE19Flash_kernel_traitsILi32ELi128ELi128ELi8ES3_EELb0ELb1ELb0ELb0ELb1ELb1ELb1EEEvNS_16Flash_bwd_paramsE,"aw",@nobits
	.sectionflags	@""
	.align	16
	.zero		1024


//--------------------- .nv.shared._ZN5flash44flash_bwd_dq_dk_dv_loop_seqk_parallel_kernelI23Flash_bwd_kernel_traitsILi32ELi128ELi128ELi8ELi4ELi4ELi4ELb0ELb0EN7cutlass10bfloat16_tE19Flash_kernel_traitsILi32ELi128ELi128ELi8ES3_EELb1ELb1ELb0ELb0ELb0ELb1ELb0EEEvNS_16Flash_bwd_paramsE --------------------------
	.section	.nv.shared._ZN5flash44flash_bwd_dq_dk_dv_loop_seqk_parallel_kernelI23Flash_bwd_kernel_traitsILi32ELi128ELi128ELi8ELi4ELi4ELi4ELb0ELb0EN7cutlass10bfloat16_tE19Flash_kernel_traitsILi32ELi128ELi128ELi8ES3_EELb1ELb1ELb0ELb0ELb0ELb1ELb0EEEvNS_16Flash_bwd_paramsE,"aw",@nobits
	.sectionflags	@""
	.align	16
	.zero		1024


//--------------------- .nv.shared._ZN5flash44flash_bwd_dq_dk_dv_loop_seqk_parallel_kernelI23Flash_bwd_kernel_traitsILi32ELi128ELi128ELi8ELi4ELi4ELi4ELb0ELb0EN7cutlass10bfloat16_tE19Flash_kernel_traitsILi32ELi128ELi128ELi8ES3_EELb0ELb1ELb0ELb0ELb0ELb1ELb1EEEvNS_16Flash_bwd_paramsE --------------------------
	.section	.nv.shared._ZN5flash44flash_bwd_dq_dk_dv_loop_seqk_parallel_kernelI23Flash_bwd_kernel_traitsILi32ELi128ELi128ELi8ELi4ELi4ELi4ELb0ELb0EN7cutlass10bfloat16_tE19Flash_kernel_traitsILi32ELi128ELi128ELi8ES3_EELb0ELb1ELb0ELb0ELb0ELb1ELb1EEEvNS_16Flash_bwd_paramsE,"aw",@nobits
	.sectionflags	@""
	.align	16
	.zero		1024


//--------------------- .nv.shared._ZN5flash44flash_bwd_dq_dk_dv_loop_seqk_parallel_kernelI23Flash_bwd_kernel_traitsILi32ELi128ELi128ELi8ELi4ELi4ELi4ELb0ELb0EN7cutlass10bfloat16_tE19Flash_kernel_traitsILi32ELi128ELi128ELi8ES3_EELb1ELb1ELb0ELb1ELb0ELb0ELb0EEEvNS_16Flash_bwd_paramsE --------------------------
	.section	.nv.shared._ZN5flash44flash_bwd_dq_dk_dv_loop_seqk_parallel_kernelI23Flash_bwd_kernel_traitsILi32ELi128ELi128ELi8ELi4ELi4ELi4ELb0ELb0EN7cutlass10bfloat16_tE19Flash_kernel_traitsILi32ELi128ELi128ELi8ES3_EELb1ELb1ELb0ELb1ELb0ELb0ELb0EEEvNS_16Flash_bwd_paramsE,"aw",@nobits
	.sectionflags	@""
	.align	16
	.zero		1024


//--------------------- .nv.shared._ZN5flash44flash_bwd_dq_dk_dv_loop_seqk_parallel_kernelI23Flash_bwd_kernel_traitsILi32ELi128ELi128ELi8ELi4ELi4ELi4ELb0ELb0EN7cutlass10bfloat16_tE19Flash_kernel_traitsILi32ELi128ELi128ELi8ES3_EELb0ELb1ELb0ELb1ELb0ELb0ELb1EEEvNS_16Flash_bwd_paramsE --------------------------
	.section	.nv.shared._ZN5flash44flash_bwd_dq_dk_dv_loop_seqk_parallel_kernelI23Flash_bwd_kernel_traitsILi32ELi128ELi128ELi8ELi4ELi4ELi4ELb0ELb0EN7cutlass10bfloat16_tE19Flash_kernel_traitsILi32ELi128ELi128ELi8ES3_EELb0ELb1ELb0ELb1ELb0ELb0ELb1EEEvNS_16Flash_bwd_paramsE,"aw",@nobits
	.sectionflags	@""
	.align	16
	.zero		1024


//--------------------- .nv.shared._ZN5flash25flash_bwd_dot_do_o_kernelILb0E23Flash_bwd_kernel_traitsILi32ELi128ELi128ELi8ELi4ELi4ELi4ELb0ELb0EN7cutlass10bfloat16_tE19Flash_kernel_traitsILi32ELi128ELi128ELi8ES3_EEEEvNS_16Flash_bwd_paramsE --------------------------
	.section	.nv.shared._ZN5flash25flash_bwd_dot_do_o_kernelILb0E23Flash_bwd_kernel_traitsILi32ELi128ELi128ELi8ELi4ELi4ELi4ELb0ELb0EN7cutlass10bfloat16_tE19Flash_kernel_traitsILi32ELi128ELi128ELi8ES3_EEEEvNS_16Flash_bwd_paramsE,"aw",@nobits
	.sectionflags	@""
	.align	16
	.zero		1024


//--------------------- .nv.shared._ZN5flash25flash_bwd_dot_do_o_kernelILb1E23Flash_bwd_kernel_traitsILi32ELi128ELi128ELi8ELi4ELi4ELi4ELb0ELb0EN7cutlass10bfloat16_tE19Flash_kernel_traitsILi32ELi128ELi128ELi8ES3_EEEEvNS_16Flash_bwd_paramsE --------------------------
	.section	.nv.shared._ZN5flash25flash_bwd_dot_do_o_kernelILb1E23Flash_bwd_kernel_traitsILi32ELi128ELi128ELi8ELi4ELi4ELi4ELb0ELb0EN7cutlass10bfloat16_tE19Flash_kernel_traitsILi32ELi128ELi128ELi8ES3_EEEEvNS_16Flash_bwd_paramsE,"aw",@nobits
	.sectionflags	@""
	.align	16
	.zero		1024


//--------------------- .nv.constant0._ZN5flash44flash_bwd_dq_dk_dv_loop_seqk_parallel_kernelI23Flash_bwd_kernel_traitsILi32ELi128ELi128ELi8ELi4ELi4ELi4ELb1ELb0EN7cutlass10bfloat16_tE19Flash_kernel_traitsILi32ELi128ELi128ELi8ES3_EELb0ELb1ELb0ELb0ELb0ELb0ELb0EEEvNS_16Flash_bwd_paramsE --------------------------
	.section	.nv.constant0._ZN5flash44flash_bwd_dq_dk_dv_loop_seqk_parallel_kernelI23Flash_bwd_kernel_traitsILi32ELi128ELi128ELi8ELi4ELi4ELi4ELb1ELb0EN7cutlass10bfloat16_tE19Flash_kernel_traitsILi32ELi128ELi128ELi8ES3_EELb0ELb1ELb0ELb0ELb0ELb0ELb0EEEvNS_16Flash_bwd_paramsE,"a",@progbits
	.sectionflags	@""
	.align	4
.nv.constant0._ZN5flash44flash_bwd_dq_dk_dv_loop_seqk_parallel_kernelI23Flash_bwd_kernel_traitsILi32ELi128ELi128ELi8ELi4ELi4ELi4ELb1ELb0EN7cutlass10bfloat16_tE19Flash_kernel_traitsILi32ELi128ELi128ELi8ES3_EELb0ELb1ELb0ELb0ELb0ELb0ELb0EEEvNS_16Flash_bwd_paramsE:
	.zero		1168


//--------------------- .nv.constant0._ZN5flash44flash_bwd_dq_dk_dv_loop_seqk_parallel_kernelI23Flash_bwd_kernel_traitsILi32ELi128ELi128ELi8ELi4ELi4ELi4ELb1ELb0EN7cutlass10bfloat16_tE19Flash_kernel_traitsILi32ELi128ELi128ELi8ES3_EELb0ELb1ELb0ELb0ELb1ELb1ELb0EEEvNS_16Flash_bwd_paramsE --------------------------
	.section	.nv.constant0._ZN5flash44flash_bwd_dq_dk_dv_loop_seqk_parallel_kernelI23Flash_bwd_kernel_traitsILi32ELi128ELi128ELi8ELi4ELi4ELi4ELb1ELb0EN7cutlass10bfloat16_tE19Flash_kernel_traitsILi32ELi128ELi128ELi8ES3_EELb0ELb1ELb0ELb0ELb1ELb1ELb0EEEvNS_16Flash_bwd_paramsE,"a",@progbits
	.sectionflags	@""
	.align	4
.nv.constant0._ZN5flash44flash_bwd_dq_dk_dv_loop_seqk_parallel_kernelI23Flash_bwd_kernel_traitsILi32ELi128ELi128ELi8ELi4ELi4ELi4ELb1ELb0EN7cutlass10bfloat16_tE19Flash_kernel_traitsILi32ELi128ELi128ELi8ES3_EELb0ELb1ELb0ELb0ELb1ELb1ELb0EEEvNS_16Flash_bwd_paramsE:
	.zero		1168


//--------------------- .nv.constant0._ZN5flash44flash_bwd_dq_dk_dv_loop_seqk_parallel_kernelI23Flash_bwd_kernel_traitsILi32ELi128ELi128ELi8ELi4ELi4ELi4ELb1ELb0EN7cutlass10bfloat16_tE19Flash_kernel_traitsILi32ELi128ELi128ELi8ES3_EELb0ELb1ELb0ELb0ELb0ELb1ELb0EEEvNS_16Flash_bwd_paramsE --------------------------
	.section	.nv.constant0._ZN5flash44flash_bwd_dq_dk_dv_loop_seqk_parallel_kernelI23Flash_bwd_kernel_traitsILi32ELi128ELi128ELi8ELi4ELi4ELi4ELb1ELb0EN7cutlass10bfloat16_tE19Flash_kernel_traitsILi32ELi128ELi128ELi8ES3_EELb0ELb1ELb0ELb0ELb0ELb1ELb0EEEvNS_16Flash_bwd_paramsE,"a",@progbits
	.sectionflags	@""
	.align	4
.nv.constant0._ZN5flash44flash_bwd_dq_dk_dv_loop_seqk_parallel_kernelI23Flash_bwd_kernel_traitsILi32ELi128ELi128ELi8ELi4ELi4ELi4ELb1ELb0EN7cutlass10bfloat16_tE19Flash_kernel_traitsILi32ELi128ELi128ELi8ES3_EELb0ELb1ELb0ELb0ELb0ELb1ELb0EEEvNS_16Flash_bwd_paramsE:
	.zero		1168


//--------------------- .nv.constant0._ZN5flash44flash_bwd_dq_dk_dv_loop_seqk_parallel_kernelI23Flash_bwd_kernel_traitsILi32ELi128ELi128ELi8ELi4ELi4ELi4ELb1ELb0EN7cutlass10bfloat16_tE19Flash_kernel_traitsILi32ELi128ELi128ELi8ES3_EELb0ELb1ELb0ELb1ELb0ELb0ELb0EEEvNS_16Flash_bwd_paramsE --------------------------
	.section	.nv.constant0._ZN5flash44flash_bwd_dq_dk_dv_loop_seqk_parallel_kernelI23Flash_bwd_kernel_traitsILi32ELi128ELi128ELi8ELi4ELi4ELi4ELb1ELb0EN7cutlass10bfloat16_tE19Flash_kernel_traitsILi32ELi128ELi128ELi8ES3_EELb0ELb1ELb0ELb1ELb0ELb0ELb0EEEvNS_16Flash_bwd_paramsE,"a",@progbits
	.sectionflags	@""
	.align	4
.nv.constant0._ZN5flash44flash_bwd_dq_dk_dv_loop_seqk_parallel_kernelI23Flash_bwd_kernel_traitsILi32ELi128ELi128ELi8ELi4ELi4ELi4ELb1ELb0EN7cutlass10bfloat16_tE19Flash_kernel_traitsILi32ELi128ELi128ELi8ES3_EELb0ELb1ELb0ELb1ELb0ELb0ELb0EEEvNS_16Flash_bwd_paramsE:
	.zero		1168


//--------------------- .nv.constant0._ZN5flash27flash_bwd_convert_dq_kernelI23Flash_bwd_kernel_traitsILi32ELi128ELi128ELi8ELi4ELi4ELi4ELb1ELb0EN7cutlass10bfloat16_tE19Flash_kernel_traitsILi32ELi128ELi128ELi8ES3_EEEEvNS_16Flash_bwd_paramsEi --------------------------
	.section	.nv.constant0._ZN5flash27flash_bwd_convert_dq_kernelI23Flash_bwd_kernel_traitsILi32ELi128ELi128ELi8ELi4ELi4ELi4ELb1ELb0EN7cutlass10bfloat16_tE19Flash_kernel_traitsILi32ELi128ELi128ELi8ES3_EEEEvNS_16Flash_bwd_paramsEi,"a",@progbits
	.sectionflags	@""
	.align	4
.nv.constant0._ZN5flash27flash_bwd_convert_dq_kernelI23Flash_bwd_kernel_traitsILi32ELi128ELi128ELi8ELi4ELi4ELi4ELb1ELb0EN7cutlass10bfloat16_tE19Flash_kernel_traitsILi32ELi128ELi128ELi8ES3_EEEEvNS_16Flash_bwd_paramsEi:
	.zero		1172


//--------------------- .nv.constant0._ZN5flash44flash_bwd_dq_dk_dv_loop_seqk_parallel_kernelI23Flash_bwd_kernel_traitsILi32ELi128ELi128ELi8ELi4ELi4ELi4ELb1ELb0EN7cutlass10bfloat16_tE19Flash_kernel_traitsILi32ELi128ELi128ELi8ES3_EELb1ELb1ELb0ELb0ELb0ELb0ELb0EEEvNS_16Flash_bwd_paramsE --------------------------
	.section	.nv.constant0._ZN5flash44flash_bwd_dq_dk_dv_loop_seqk_parallel_kernelI23Flash_bwd_kernel_traitsILi32ELi128ELi128ELi8ELi4ELi4ELi4ELb1ELb0EN7cutlass10bfloat16_tE19Flash_kernel_traitsILi32ELi128ELi128ELi8ES3_EELb1ELb1ELb0ELb0ELb0ELb0ELb0EEEvNS_16Flash_bwd_paramsE,"a",@progbits
	.sectionflags	@""
	.align	4
.nv.constant0._ZN5flash44flash_bwd_dq_dk_dv_loop_seqk_parallel_kernelI23Flash_bwd_kernel_traitsILi32ELi128ELi128ELi8ELi4ELi4ELi4ELb1ELb0EN7cutlass10bfloat16_tE19Flash_kernel_traitsILi32ELi128ELi128ELi8ES3_EELb1ELb1ELb0ELb0ELb0ELb0ELb0EEEvNS_16Flash_bwd_paramsE:
	.zero		1168


//--------------------- .nv.constant0._ZN5flash44flash_bwd_dq_dk_dv_loop_seqk_parallel_kernelI23Flash_bwd_kernel_traitsILi32ELi128ELi128ELi8ELi4ELi4ELi4ELb1ELb0EN7cutlass10bfloat16_tE19Flash_kernel_traitsILi32ELi128ELi128ELi8ES3_EELb0ELb1ELb0ELb0ELb0ELb0ELb1EEEvNS_16Flash_bwd_paramsE --------------------------
	.section	.nv.constant0._ZN5flash44flash_bwd_dq_dk_dv_loop_seqk_parallel_kernelI23Flash_bwd_kernel_traitsILi32ELi128ELi128ELi8ELi4ELi4ELi4ELb1ELb0EN7cutlass10bfloat16_tE19Flash_kernel_traitsILi32ELi128ELi128ELi8ES3_EELb0ELb1ELb0ELb0ELb0ELb0ELb1EEEvNS_16Flash_bwd_paramsE,"a",@progbits
	.sectionflags	@""
	.align	4
.nv.constant0._ZN5flash44flash_bwd_dq_dk_dv_loop_seqk_parallel_kernelI23Flash_bwd_kernel_traitsILi32ELi128ELi128ELi8ELi4ELi4ELi4ELb1ELb0EN7cutlass10bfloat16_tE19Flash_kernel_traitsILi32ELi128ELi128ELi8ES3_EELb0ELb1ELb0ELb0ELb0ELb0ELb1EEEvNS_16Flash_bwd_paramsE:
	.zero		1168


//--------------------- .nv.constant0._ZN5flash44flash_bwd_dq_dk_dv_loop_seqk_parallel_kernelI23Flash_bwd_kernel_traitsILi32ELi128ELi128ELi8ELi4ELi4ELi4ELb1ELb0EN7cutlass10bfloat16_tE19Flash_kernel_traitsILi32ELi128ELi128ELi8ES3_EELb1ELb1ELb0ELb0ELb1ELb1ELb0EEEvNS_16Flash_bwd_paramsE --------------------------
	.section	.nv.constant0._ZN5flash44flash_bwd_dq_dk_dv_loop_seqk_parallel_kernelI23Flash_bwd_kernel_traitsILi32ELi128ELi128ELi8ELi4ELi4ELi4ELb1ELb0EN7cutlass10bfloat16_tE19Flash_kernel_traitsILi32ELi128ELi128ELi8ES3_EELb1ELb1ELb0ELb0ELb1ELb1ELb0EEEvNS_16Flash_bwd_paramsE,"a",@progbits
	.sectionflags	@""
	.align	4
.nv.constant0._ZN5flash44flash_bwd_dq_dk_dv_loop_seqk_parallel_kernelI23Flash_bwd_kernel_traitsILi32ELi128ELi128ELi8ELi4ELi4ELi4ELb1ELb0EN7cutlass10bfloat16_tE19Flash_kernel_traitsILi32ELi128ELi128ELi8ES3_EELb1ELb1ELb0ELb0ELb1ELb1ELb0EEEvNS_16Flash_bwd_paramsE:
	.zero		1168


//--------------------- .nv.constant0._ZN5flash44flash_bwd_dq_dk_dv_loop_seqk_parallel_kernelI23Flash_bwd_kernel_traitsILi32ELi128ELi128ELi8ELi4ELi4ELi4ELb1ELb0EN7cutlass10bfloat16_tE19Flash_kernel_traitsILi32ELi128ELi128ELi8ES3_EELb0ELb1ELb0ELb0ELb1ELb1ELb1EEEvNS_16Flash_bwd_paramsE --------------------------
	.section	.nv.constant0._ZN5flash44flash_bwd_dq_dk_dv_loop_seqk_parallel_kernelI23Flash_bwd_kernel_traitsILi32ELi128ELi128ELi8ELi4ELi4ELi4ELb1ELb0EN7cutlass10bfloat16_tE19Flash_kernel_traitsILi32ELi128ELi128ELi8ES3_EELb0ELb1ELb0ELb0ELb1ELb1ELb1EEEvNS_16Flash_bwd_paramsE,"a",@progbits
	.sectionflags	@""
	.align	4
.nv.constant0._ZN5flash44flash_bwd_dq_dk_dv_loop_seqk_parallel_kernelI23Flash_bwd_kernel_traitsILi32ELi128ELi128ELi8ELi4ELi4ELi4ELb1ELb0EN7cutlass10bfloat16_tE19Flash_kernel_traitsILi32ELi128ELi128ELi8ES3_EELb0ELb1ELb0ELb0ELb1ELb1ELb1EEEvNS_16Flash_bwd_paramsE:
	.zero		1168


//--------------------- .nv.constant0._ZN5flash44flash_bwd_dq_dk_dv_loop_seqk_parallel_kernelI23Flash_bwd_kernel_traitsILi32ELi128ELi128ELi8ELi4ELi4ELi4ELb1ELb0EN7cutlass10bfloat16_tE19Flash_kernel_traitsILi32ELi128ELi128ELi8ES3_EELb1ELb1ELb0ELb0ELb0ELb1ELb0EEEvNS_16Flash_bwd_paramsE --------------------------
	.section	.nv.constant0._ZN5flash44flash_bwd_dq_dk_dv_loop_seqk_parallel_kernelI23Flash_bwd_kernel_traitsILi32ELi128ELi128ELi8ELi4ELi4ELi4ELb1ELb0EN7cutlass10bfloat16_tE19Flash_kernel_traitsILi32ELi128ELi128ELi8ES3_EELb1ELb1ELb0ELb0ELb0ELb1ELb0EEEvNS_16Flash_bwd_paramsE,"a",@progbits
	.sectionflags	@""
	.align	4
.nv.constant0._ZN5flash44flash_bwd_dq_dk_dv_loop_seqk_parallel_kernelI23Flash_bwd_kernel_traitsILi32ELi128ELi128ELi8ELi4ELi4ELi4ELb1ELb0EN7cutlass10bfloat16_tE19Flash_kernel_traitsILi32ELi128ELi128ELi8ES3_EELb1ELb1ELb0ELb0ELb0ELb1ELb0EEEvNS_16Flash_bwd_paramsE:
	.zero		1168


//--------------------- .nv.constant0._ZN5flash44flash_bwd_dq_dk_dv_loop_seqk_parallel_kernelI23Flash_bwd_kernel_traitsILi32ELi128ELi128ELi8ELi4ELi4ELi4ELb1ELb0EN7cutlass10bfloat16_tE19Flash_kernel_traitsILi32ELi128ELi128ELi8ES3_EELb0ELb1ELb0ELb0ELb0ELb1ELb1EEEvNS_16Flash_bwd_paramsE --------------------------
	.section	.nv.constant0._ZN5flash44flash_bwd_dq_dk_dv_loop_seqk_parallel_kernelI23Flash_bwd_kernel_traitsILi32ELi128ELi128ELi8ELi4ELi4ELi4ELb1ELb0EN7cutlass10bfloat16_tE19Flash_kernel_traitsILi32ELi128ELi128ELi8ES3_EELb0ELb1ELb0ELb0ELb0ELb1ELb1EEEvNS_16Flash_bwd_paramsE,"a",@progbits
	.sectionflags	@""
	.align	4
.nv.constant0._ZN5flash44flash_bwd_dq_dk_dv_loop_seqk_parallel_kernelI23Flash_bwd_kernel_traitsILi32ELi128ELi128ELi8ELi4ELi4ELi4ELb1ELb0EN7cutlass10bfloat16_tE19Flash_kernel_traitsILi32ELi128ELi128ELi8ES3_EELb0ELb1ELb0ELb0ELb0ELb1ELb1EEEvNS_16Flash_bwd_paramsE:
	.zero		1168


//--------------------- .nv.constant0._ZN5flash44flash_bwd_dq_dk_dv_loop_seqk_parallel_kernelI23Flash_bwd_kernel_traitsILi32ELi128ELi128ELi8ELi4ELi4ELi4ELb1ELb0EN7cutlass10bfloat16_tE19Flash_kernel_traitsILi32ELi128ELi128ELi8ES3_EELb1ELb1ELb0ELb1ELb0ELb0ELb0EEEvNS_16Flash_bwd_paramsE --------------------------
	.section	.nv.constant0._ZN5flash44flash_bwd_dq_dk_dv_loop_seqk_parallel_kernelI23Flash_bwd_kernel_traitsILi32ELi128ELi128ELi8ELi4ELi4ELi4ELb1ELb0EN7cutlass10bfloat16_tE19Flash_kernel_traitsILi32ELi128ELi128ELi8ES3_EELb1ELb1ELb0ELb1ELb0ELb0ELb0EEEvNS_16Flash_bwd_paramsE,"a",@progbits
	.sectionflags	@""
	.align	4
.nv.constant0._ZN5flash44flash_bwd_dq_dk_dv_loop_seqk_parallel_kernelI23Flash_bwd_kernel_traitsILi32ELi128ELi128ELi8ELi4ELi4ELi4ELb1ELb0EN7cutlass10bfloat16_tE19Flash_kernel_traitsILi32ELi128ELi128ELi8ES3_EELb1ELb1ELb0ELb1ELb0ELb0ELb0EEEvNS_16Flash_bwd_paramsE:
	.zero		1168


//--------------------- .nv.constant0._ZN5flash44flash_bwd_dq_dk_dv_loop_seqk_parallel_kernelI23Flash_bwd_kernel_traitsILi32ELi128ELi128ELi8ELi4ELi4ELi4ELb1ELb0EN7cutlass10bfloat16_tE19Flash_kernel_traitsILi32ELi128ELi128ELi8ES3_EELb0ELb1ELb0ELb1ELb0ELb0ELb1EEEvNS_16Flash_bwd_paramsE --------------------------
	.section	.nv.constant0._ZN5flash44flash_bwd_dq_dk_dv_loop_seqk_parallel_kernelI23Flash_bwd_kernel_traitsILi32ELi128ELi128ELi8ELi4ELi4ELi4ELb1ELb0EN7cutlass10bfloat16_tE19Flash_kernel_traitsILi32ELi128ELi128ELi8ES3_EELb0ELb1ELb0ELb1ELb0ELb0ELb1EEEvNS_16Flash_bwd_paramsE,"a",@progbits
	.sectionflags	@""
	.align	4
.nv.constant0._ZN5flash44flash_bwd_dq_dk_dv_loop_seqk_parallel_kernelI23Flash_bwd_kernel_traitsILi32ELi128ELi128ELi8ELi4ELi4ELi4ELb1ELb0EN7cutlass10bfloat16_tE19Flash_kernel_traitsILi32ELi128ELi128ELi8ES3_EELb0ELb1ELb0ELb1ELb0ELb0ELb1EEEvNS_16Flash_bwd_paramsE:
	.zero		1168


//--------------------- .nv.constant0._ZN5flash25flash_bwd_dot_do_o_kernelILb0E23Flash_bwd_kernel_traitsILi32ELi128ELi128ELi8ELi4ELi4ELi4ELb1ELb0EN7cutlass10bfloat16_tE19Flash_kernel_traitsILi32ELi128ELi128ELi8ES3_EEEEvNS_16Flash_bwd_paramsE --------------------------
	.section	.nv.constant0._ZN5flash25flash_bwd_dot_do_o_kernelILb0E23Flash_bwd_kernel_traitsILi32ELi128ELi128ELi8ELi4ELi4ELi4ELb1ELb0EN7cutlass10bfloat16_tE19Flash_kernel_traitsILi32ELi128ELi128ELi8ES3_EEEEvNS_16Flash_bwd_paramsE,"a",@progbits
	.sectionflags	@""
	.align	4
.nv.constant0._ZN5flash25flash_bwd_dot_do_o_kernelILb0E23Flash_bwd_kernel_traitsILi32ELi128ELi128ELi8ELi4ELi4ELi4ELb1ELb0EN7cutlass10bfloat16_tE19Flash_kernel_traitsILi32ELi128ELi128ELi8ES3_EEEEvNS_16Flash_bwd_paramsE:
	.zero		1168


//--------------------- .nv.constant0._ZN5flash25flash_bwd_dot_do_o_kernelILb1E23Flash_bwd_kernel_traitsILi32ELi128ELi128ELi8ELi4ELi4ELi4ELb1ELb0EN7cutlass10bfloat16_tE19Flash_kernel_traitsILi32ELi128ELi128ELi8ES3_EEEEvNS_16Flash_bwd_paramsE --------------------------
	.section	.nv.constant0._ZN5flash25flash_bwd_dot_do_o_kernelILb1E23Flash_bwd_kernel_traitsILi32ELi128ELi128ELi8ELi4ELi4ELi4ELb1ELb0EN7cutlass10bfloat16_tE19Flash_kernel_traitsILi32ELi128ELi128ELi8ES3_EEEEvNS_16Flash_bwd_paramsE,"a",@progbits
	.sectionflags	@""
	.align	4
.nv.constant0._ZN5flash25flash_bwd_dot_do_o_kernelILb1E23Flash_bwd_kernel_traitsILi32ELi128ELi128ELi8ELi4ELi4ELi4ELb1ELb0EN7cutlass10bfloat16_tE19Flash_kernel_traitsILi32ELi128ELi128ELi8ES3_EEEEvNS_16Flash_bwd_paramsE:
	.zero		1168


//--------------------- .nv.constant0._ZN5flash27flash_bwd_convert_dq_kernelI23Flash_bwd_kernel_traitsILi32ELi128ELi128ELi8ELi4ELi4ELi4ELb0ELb0EN7cutlass10bfloat16_tE19Flash_kernel_traitsILi32ELi128ELi128ELi8ES3_EEEEvNS_16Flash_bwd_paramsEi --------------------------
	.section	.nv.constant0._ZN5flash27flash_bwd_convert_dq_kernelI23Flash_bwd_kernel_traitsILi32ELi128ELi128ELi8ELi4ELi4ELi4ELb0ELb0EN7cutlass10bfloat16_tE19Flash_kernel_traitsILi32ELi128ELi128ELi8ES3_EEEEvNS_16Flash_bwd_paramsEi,"a",@progbits
	.sectionflags	@""
	.align	4
.nv.constant0._ZN5flash27flash_bwd_convert_dq_kernelI23Flash_bwd_kernel_traitsILi32ELi128ELi128ELi8ELi4ELi4ELi4ELb0ELb0EN7cutlass10bfloat16_tE19Flash_kernel_traitsILi32ELi128ELi128ELi8ES3_EEEEvNS_16Flash_bwd_paramsEi:
	.zero		1172


//--------------------- .nv.constant0._ZN5flash44flash_bwd_dq_dk_dv_loop_seqk_parallel_kernelI23Flash_bwd_kernel_traitsILi32ELi128ELi128ELi8ELi4ELi4ELi4ELb0ELb0EN7cutlass10bfloat16_tE19Flash_kernel_traitsILi32ELi128ELi128ELi8ES3_EELb1ELb1ELb0ELb0ELb0ELb0ELb0EEEvNS_16Flash_bwd_paramsE --------------------------
	.section	.nv.constant0._ZN5flash44flash_bwd_dq_dk_dv_loop_seqk_parallel_kernelI23Flash_bwd_kernel_traitsILi32ELi128ELi128ELi8ELi4ELi4ELi4ELb0ELb0EN7cutlass10bfloat16_tE19Flash_kernel_traitsILi32ELi128ELi128ELi8ES3_EELb1ELb1ELb0ELb0ELb0ELb0ELb0EEEvNS_16Flash_bwd_paramsE,"a",@progbits
	.sectionflags	@""
	.align	4
.nv.constant0._ZN5flash44flash_bwd_dq_dk_dv_loop_seqk_parallel_kernelI23Flash_bwd_kernel_traitsILi32ELi128ELi128ELi8ELi4ELi4ELi4ELb0ELb0EN7cutlass10bfloat16_tE19Flash_kernel_traitsILi32ELi128ELi128ELi8ES3_EELb1ELb1ELb0ELb0ELb0ELb0ELb0EEEvNS_16Flash_bwd_paramsE:
	.zero		1168


//--------------------- .nv.constant0._ZN5flash44flash_bwd_dq_dk_dv_loop_seqk_parallel_kernelI23Flash_bwd_kernel_traitsILi32ELi128ELi128ELi8ELi4ELi4ELi4ELb0ELb0EN7cutlass10bfloat16_tE19Flash_kernel_traitsILi32ELi128ELi128ELi8ES3_EELb0ELb1ELb0ELb0ELb0ELb0ELb1EEEvNS_16Flash_bwd_paramsE --------------------------
	.section	.nv.constant0._ZN5flash44flash_bwd_dq_dk_dv_loop_seqk_parallel_kernelI23Flash_bwd_kernel_traitsILi32ELi128ELi128ELi8ELi4ELi4ELi4ELb0ELb0EN7cutlass10bfloat16_tE19Flash_kernel_traitsILi32ELi128ELi128ELi8ES3_EELb0ELb1ELb0ELb0ELb0ELb0ELb1EEEvNS_16Flash_bwd_paramsE,"a",@progbits
	.sectionflags	@""
	.align	4
.nv.constant0._ZN5flash44flash_bwd_dq_dk_dv_loop_seqk_parallel_kernelI23Flash_bwd_kernel_traitsILi32ELi128ELi128ELi8ELi4ELi4ELi4ELb0ELb0EN7cutlass10bfloat16_tE19Flash_kernel_traitsILi32ELi128ELi128ELi8ES3_EELb0ELb1ELb0ELb0ELb0ELb0ELb1EEEvNS_16Flash_bwd_paramsE:
	.zero		1168


//--------------------- .nv.constant0._ZN5flash44flash_bwd_dq_dk_dv_loop_seqk_parallel_kernelI23Flash_bwd_kernel_traitsILi32ELi128ELi128ELi8ELi4ELi4ELi4ELb0ELb0EN7cutlass10bfloat16_tE19Flash_kernel_traitsILi32ELi128ELi128ELi8ES3_EELb1ELb1ELb0ELb0ELb1ELb1ELb0EEEvNS_16Flash_bwd_paramsE --------------------------
	.section	.nv.constant0._ZN5flash44flash_bwd_dq_dk_dv_loop_seqk_parallel_kernelI23Flash_bwd_kernel_traitsILi32ELi128ELi128ELi8ELi4ELi4ELi4ELb0ELb0EN7cutlass10bfloat16_tE19Flash_kernel_traitsILi32ELi128ELi128ELi8ES3_EELb1ELb1ELb0ELb0ELb1ELb1ELb0EEEvNS_16Flash_bwd_paramsE,"a",@progbits
	.sectionflags	@""
	.align	4
.nv.constant0._ZN5flash44flash_bwd_dq_dk_dv_loop_seqk_parallel_kernelI23Flash_bwd_kernel_traitsILi32ELi128ELi128ELi8ELi4ELi4ELi4ELb0ELb0EN7cutlass10bfloat16_tE19Flash_kernel_traitsILi32ELi128ELi128ELi8ES3_EELb1ELb1ELb0ELb0ELb1ELb1ELb0EEEvNS_16Flash_bwd_paramsE:
	.zero		1168


//--------------------- .nv.constant0._ZN5flash44flash_bwd_dq_dk_dv_loop_seqk_parallel_kernelI23Flash_bwd_kernel_traitsILi32ELi128ELi128ELi8ELi4ELi4ELi4ELb0ELb0EN7cutlass10bfloat16_tE19Flash_kernel_traitsILi32ELi128ELi128ELi8ES3_EELb0ELb1ELb0ELb0ELb1ELb1ELb1EEEvNS_16Flash_bwd_paramsE --------------------------
	.section	.nv.constant0._ZN5flash44flash_bwd_dq_dk_dv_loop_seqk_parallel_kernelI23Flash_bwd_kernel_traitsILi32ELi128ELi128ELi8ELi4ELi4ELi4ELb0ELb0EN7cutlass10bfloat16_tE19Flash_kernel_traitsILi32ELi128ELi128ELi8ES3_EELb0ELb1ELb0ELb0ELb1ELb1ELb1EEEvNS_16Flash_bwd_paramsE,"a",@progbits
	.sectionflags	@""
	.align	4
.nv.constant0._ZN5flash44flash_bwd_dq_dk_dv_loop_seqk_parallel_kernelI23Flash_bwd_kernel_traitsILi32ELi128ELi128ELi8ELi4ELi4ELi4ELb0ELb0EN7cutlass10bfloat16_tE19Flash_kernel_traitsILi32ELi128ELi128ELi8ES3_EELb0ELb1ELb0ELb0ELb1ELb1ELb1EEEvNS_16Flash_bwd_paramsE:
	.zero		1168


//--------------------- .nv.constant0._ZN5flash44flash_bwd_dq_dk_dv_loop_seqk_parallel_kernelI23Flash_bwd_kernel_traitsILi32ELi128ELi128ELi8ELi4ELi4ELi4ELb0ELb0EN7cutlass10bfloat16_tE19Flash_kernel_traitsILi32ELi128ELi128ELi8ES3_EELb1ELb1ELb0ELb0ELb0ELb1ELb0EEEvNS_16Flash_bwd_paramsE --------------------------
	.section	.nv.constant0._ZN5flash44flash_bwd_dq_dk_dv_loop_seqk_parallel_kernelI23Flash_bwd_kernel_traitsILi32ELi128ELi128ELi8ELi4ELi4ELi4ELb0ELb0EN7cutlass10bfloat16_tE19Flash_kernel_traitsILi32ELi128ELi128ELi8ES3_EELb1ELb1ELb0ELb0ELb0ELb1ELb0EEEvNS_16Flash_bwd_paramsE,"a",@progbits
	.sectionflags	@""
	.align	4
.nv.constant0._ZN5flash44flash_bwd_dq_dk_dv_loop_seqk_parallel_kernelI23Flash_bwd_kernel_traitsILi32ELi128ELi128ELi8ELi4ELi4ELi4ELb0ELb0EN7cutlass10bfloat16_tE19Flash_kernel_traitsILi32ELi128ELi128ELi8ES3_EELb1ELb1ELb0ELb0ELb0ELb1ELb0EEEvNS_16Flash_bwd_paramsE:
	.zero		1168


//--------------------- .nv.constant0._ZN5flash44flash_bwd_dq_dk_dv_loop_seqk_parallel_kernelI23Flash_bwd_kernel_traitsILi32ELi128ELi128ELi8ELi4ELi4ELi4ELb0ELb0EN7cutlass10bfloat16_tE19Flash_kernel_traitsILi32ELi128ELi128ELi8ES3_EELb0ELb1ELb0ELb0ELb0ELb1ELb1EEEvNS_16Flash_bwd_paramsE --------------------------
	.section	.nv.constant0._ZN5flash44flash_bwd_dq_dk_dv_loop_seqk_parallel_kernelI23Flash_bwd_kernel_traitsILi32ELi128ELi128ELi8ELi4ELi4ELi4ELb0ELb0EN7cutlass10bfloat16_tE19Flash_kernel_traitsILi32ELi128ELi128ELi8ES3_EELb0ELb1ELb0ELb0ELb0ELb1ELb1EEEvNS_16Flash_bwd_paramsE,"a",@progbits
	.sectionflags	@""
	.align	4
.nv.constant0._ZN5flash44flash_bwd_dq_dk_dv_loop_seqk_parallel_kernelI23Flash_bwd_kernel_traitsILi32ELi128ELi128ELi8ELi4ELi4ELi4ELb0ELb0EN7cutlass10bfloat16_tE19Flash_kernel_traitsILi32ELi128ELi128ELi8ES3_EELb0ELb1ELb0ELb0ELb0ELb1ELb1EEEvNS_16Flash_bwd_paramsE:
	.zero		1168


//--------------------- .nv.constant0._ZN5flash44flash_bwd_dq_dk_dv_loop_seqk_parallel_kernelI23Flash_bwd_kernel_traitsILi32ELi128ELi128ELi8ELi4ELi4ELi4ELb0ELb0EN7cutlass10bfloat16_tE19Flash_kernel_traitsILi32ELi128ELi128ELi8ES3_EELb1ELb1ELb0ELb1ELb0ELb0ELb0EEEvNS_16Flash_bwd_paramsE --------------------------
	.section	.nv.constant0._ZN5flash44flash_bwd_dq_dk_dv_loop_seqk_parallel_kernelI23Flash_bwd_kernel_traitsILi32ELi128ELi128ELi8ELi4ELi4ELi4ELb0ELb0EN7cutlass10bfloat16_tE19Flash_kernel_traitsILi32ELi128ELi128ELi8ES3_EELb1ELb1ELb0ELb1ELb0ELb0ELb0EEEvNS_16Flash_bwd_paramsE,"a",@progbits
	.sectionflags	@""
	.align	4
.nv.constant0._ZN5flash44flash_bwd_dq_dk_dv_loop_seqk_parallel_kernelI23Flash_bwd_kernel_traitsILi32ELi128ELi128ELi8ELi4ELi4ELi4ELb0ELb0EN7cutlass10bfloat16_tE19Flash_kernel_traitsILi32ELi128ELi128ELi8ES3_EELb1ELb1ELb0ELb1ELb0ELb0ELb0EEEvNS_16Flash_bwd_paramsE:
	.zero		1168


//--------------------- .nv.constant0._ZN5flash44flash_bwd_dq_dk_dv_loop_seqk_parallel_kernelI23Flash_bwd_kernel_traitsILi32ELi128ELi128ELi8ELi4ELi4ELi4ELb0ELb0EN7cutlass10bfloat16_tE19Flash_kernel_traitsILi32ELi128ELi128ELi8ES3_EELb0ELb1ELb0ELb1ELb0ELb0ELb1EEEvNS_16Flash_bwd_paramsE --------------------------
	.section	.nv.constant0._ZN5flash44flash_bwd_dq_dk_dv_loop_seqk_parallel_kernelI23Flash_bwd_kernel_traitsILi32ELi128ELi128ELi8ELi4ELi4ELi4ELb0ELb0EN7cutlass10bfloat16_tE19Flash_kernel_traitsILi32ELi128ELi128ELi8ES3_EELb0ELb1ELb0ELb1ELb0ELb0ELb1EEEvNS_16Flash_bwd_paramsE,"a",@progbits
	.sectionflags	@""
	.align	4
.nv.constant0._ZN5flash44flash_bwd_dq_dk_dv_loop_seqk_parallel_kernelI23Flash_bwd_kernel_traitsILi32ELi128ELi128ELi8ELi4ELi4ELi4ELb0ELb0EN7cutlass10bfloat16_tE19Flash_kernel_traitsILi32ELi128ELi128ELi8ES3_EELb0ELb1ELb0ELb1ELb0ELb0ELb1EEEvNS_16Flash_bwd_paramsE:
	.zero		1168


//--------------------- .nv.constant0._ZN5flash25flash_bwd_dot_do_o_kernelILb0E23Flash_bwd_kernel_traitsILi32ELi128ELi128ELi8ELi4ELi4ELi4ELb0ELb0EN7cutlass10bfloat16_tE19Flash_kernel_traitsILi32ELi128ELi128ELi8ES3_EEEEvNS_16Flash_bwd_paramsE --------------------------
	.section	.nv.constant0._ZN5flash25flash_bwd_dot_do_o_kernelILb0E23Flash_bwd_kernel_traitsILi32ELi128ELi128ELi8ELi4ELi4ELi4ELb0ELb0EN7cutlass10bfloat16_tE19Flash_kernel_traitsILi32ELi128ELi128ELi8ES3_EEEEvNS_16Flash_bwd_paramsE,"a",@progbits
	.sectionflags	@""
	.align	4
.nv.constant0._ZN5flash25flash_bwd_dot_do_o_kernelILb0E23Flash_bwd_kernel_traitsILi32ELi128ELi128ELi8ELi4ELi4ELi4ELb0ELb0EN7cutlass10bfloat16_tE19Flash_kernel_traitsILi32ELi128ELi128ELi8ES3_EEEEvNS_16Flash_bwd_paramsE:
	.zero		1168


//--------------------- .nv.constant0._ZN5flash25flash_bwd_dot_do_o_kernelILb1E23Flash_bwd_kernel_traitsILi32ELi128ELi128ELi8ELi4ELi4ELi4ELb0ELb0EN7cutlass10bfloat16_tE19Flash_kernel_traitsILi32ELi128ELi128ELi8ES3_EEEEvNS_16Flash_bwd_paramsE --------------------------
	.section	.nv.constant0._ZN5flash25flash_bwd_dot_do_o_kernelILb1E23Flash_bwd_kernel_traitsILi32ELi128ELi128ELi8ELi4ELi4ELi4ELb0ELb0EN7cutlass10bfloat16_tE19Flash_kernel_traitsILi32ELi128ELi128ELi8ES3_EEEEvNS_16Flash_bwd_paramsE,"a",@progbits
	.sectionflags	@""
	.align	4
.nv.constant0._ZN5flash25flash_bwd_dot_do_o_kernelILb1E23Flash_bwd_kernel_traitsILi32ELi128ELi128ELi8ELi4ELi4ELi4ELb0ELb0EN7cutlass10bfloat16_tE19Flash_kernel_traitsILi32ELi128ELi128ELi8ES3_EEEEvNS_16Flash_bwd_paramsE:
	.zero		1168


//--------------------- SYMBOLS --------------------------

	.type		.nv.reservedSmem.offset0,@object
	.size		.nv.reservedSmem.offset0,0x4
